//
// Generated by NVIDIA NVVM Compiler
//
// Compiler Build ID: CL-36424714
// Cuda compilation tools, release 13.0, V13.0.88
// Based on NVVM 20.0.0
//

.version 9.0
.target sm_100
.address_size 64

	// .globl	_Z30calcContinusBitErrorRateKernelPiid
.global .align 4 .b8 precalc_xorwow_matrix[102400];
.global .align 4 .b8 precalc_xorwow_offset_matrix[102400];
.global .align 4 .b8 mrg32k3aM1[2304];
.global .align 4 .b8 mrg32k3aM2[2304];
.global .align 4 .b8 mrg32k3aM1SubSeq[2016];
.global .align 4 .b8 mrg32k3aM2SubSeq[2016];
.global .align 4 .b8 mrg32k3aM1Seq[2304];
.global .align 4 .b8 mrg32k3aM2Seq[2304];
.const .align 8 .b8 __cr_lgamma_table[72];
.const .align 8 .u64 kRandomSeed;

.visible .entry _Z30calcContinusBitErrorRateKernelPiid(
	.param .u64 .ptr .align 1 _Z30calcContinusBitErrorRateKernelPiid_param_0,
	.param .u32 _Z30calcContinusBitErrorRateKernelPiid_param_1,
	.param .f64 _Z30calcContinusBitErrorRateKernelPiid_param_2
)
{
	.local .align 16 .b8 	__local_depot0[112];
	.reg .b64 	%SP;
	.reg .b64 	%SPL;
	.reg .pred 	%p<782>;
	.reg .b32 	%r<715>;
	.reg .b32 	%f<47>;
	.reg .b64 	%rd<213>;
	.reg .b64 	%fd<5423>;

	mov.u64 	%SPL, __local_depot0;
	add.u64 	%rd1, %SPL, 0;
	add.u64 	%rd2, %SPL, 32;
	add.u64 	%rd3, %SPL, 64;
	add.u64 	%rd4, %SPL, 96;
	mov.u32 	%r239, %tid.x;
	mov.u32 	%r240, %ctaid.x;
	mov.u32 	%r241, %ntid.x;
	mad.lo.s32 	%r1, %r240, %r241, %r239;
	mov.f64 	%fd5345, 0d3FEFF5C777091551;
	{
	.reg .b32 %temp; 
	mov.b64 	{%temp, %r605}, %fd5345;
	}
	{
	.reg .b32 %temp; 
	mov.b64 	{%r606, %temp}, %fd5345;
	}
	setp.gt.s32 	%p1, %r605, 1048575;
	mov.b32 	%r607, -1023;
	@%p1 bra 	$L__BB0_2;
	mov.f64 	%fd5345, 0d434FF5C777091551;
	{
	.reg .b32 %temp; 
	mov.b64 	{%temp, %r605}, %fd5345;
	}
	{
	.reg .b32 %temp; 
	mov.b64 	{%r606, %temp}, %fd5345;
	}
	mov.b32 	%r607, -1077;
$L__BB0_2:
	add.s32 	%r243, %r605, -1;
	setp.gt.u32 	%p2, %r243, 2146435070;
	@%p2 bra 	$L__BB0_6;
	shr.u32 	%r246, %r605, 20;
	add.s32 	%r608, %r607, %r246;
	and.b32  	%r247, %r605, 1048575;
	or.b32  	%r248, %r247, 1072693248;
	mov.b64 	%fd5346, {%r606, %r248};
	setp.lt.u32 	%p4, %r248, 1073127583;
	@%p4 bra 	$L__BB0_5;
	{
	.reg .b32 %temp; 
	mov.b64 	{%r249, %temp}, %fd5346;
	}
	{
	.reg .b32 %temp; 
	mov.b64 	{%temp, %r250}, %fd5346;
	}
	add.s32 	%r251, %r250, -1048576;
	mov.b64 	%fd5346, {%r249, %r251};
	add.s32 	%r608, %r608, 1;
$L__BB0_5:
	add.f64 	%fd242, %fd5346, 0dBFF0000000000000;
	add.f64 	%fd243, %fd5346, 0d3FF0000000000000;
	rcp.approx.ftz.f64 	%fd244, %fd243;
	neg.f64 	%fd245, %fd243;
	fma.rn.f64 	%fd246, %fd245, %fd244, 0d3FF0000000000000;
	fma.rn.f64 	%fd247, %fd246, %fd246, %fd246;
	fma.rn.f64 	%fd248, %fd247, %fd244, %fd244;
	mul.f64 	%fd249, %fd242, %fd248;
	fma.rn.f64 	%fd250, %fd242, %fd248, %fd249;
	mul.f64 	%fd251, %fd250, %fd250;
	fma.rn.f64 	%fd252, %fd251, 0d3EB1380B3AE80F1E, 0d3ED0EE258B7A8B04;
	fma.rn.f64 	%fd253, %fd252, %fd251, 0d3EF3B2669F02676F;
	fma.rn.f64 	%fd254, %fd253, %fd251, 0d3F1745CBA9AB0956;
	fma.rn.f64 	%fd255, %fd254, %fd251, 0d3F3C71C72D1B5154;
	fma.rn.f64 	%fd256, %fd255, %fd251, 0d3F624924923BE72D;
	fma.rn.f64 	%fd257, %fd256, %fd251, 0d3F8999999999A3C4;
	fma.rn.f64 	%fd258, %fd257, %fd251, 0d3FB5555555555554;
	sub.f64 	%fd259, %fd242, %fd250;
	add.f64 	%fd260, %fd259, %fd259;
	neg.f64 	%fd261, %fd250;
	fma.rn.f64 	%fd262, %fd261, %fd242, %fd260;
	mul.f64 	%fd263, %fd248, %fd262;
	mul.f64 	%fd264, %fd251, %fd258;
	fma.rn.f64 	%fd265, %fd264, %fd250, %fd263;
	xor.b32  	%r252, %r608, -2147483648;
	mov.b32 	%r253, 1127219200;
	mov.b64 	%fd266, {%r252, %r253};
	mov.b32 	%r254, -2147483648;
	mov.b64 	%fd267, {%r254, %r253};
	sub.f64 	%fd268, %fd266, %fd267;
	fma.rn.f64 	%fd269, %fd268, 0d3FE62E42FEFA39EF, %fd250;
	fma.rn.f64 	%fd270, %fd268, 0dBFE62E42FEFA39EF, %fd269;
	sub.f64 	%fd271, %fd270, %fd250;
	sub.f64 	%fd272, %fd265, %fd271;
	fma.rn.f64 	%fd273, %fd268, 0d3C7ABC9E3B39803F, %fd272;
	add.f64 	%fd5347, %fd269, %fd273;
	bra.uni 	$L__BB0_7;
$L__BB0_6:
	fma.rn.f64 	%fd241, %fd5345, 0d7FF0000000000000, 0d7FF0000000000000;
	{
	.reg .b32 %temp; 
	mov.b64 	{%temp, %r244}, %fd5345;
	}
	and.b32  	%r245, %r244, 2147483647;
	setp.eq.s32 	%p3, %r245, 0;
	selp.f64 	%fd5347, 0dFFF0000000000000, %fd241, %p3;
$L__BB0_7:
	mov.f64 	%fd5348, 0d3FF00A3D70A3D70A;
	{
	.reg .b32 %temp; 
	mov.b64 	{%temp, %r609}, %fd5348;
	}
	{
	.reg .b32 %temp; 
	mov.b64 	{%r610, %temp}, %fd5348;
	}
	setp.gt.s32 	%p5, %r609, 1048575;
	mov.b32 	%r611, -1023;
	@%p5 bra 	$L__BB0_9;
	mov.f64 	%fd5348, 0d43500A3D70A3D70A;
	{
	.reg .b32 %temp; 
	mov.b64 	{%temp, %r609}, %fd5348;
	}
	{
	.reg .b32 %temp; 
	mov.b64 	{%r610, %temp}, %fd5348;
	}
	mov.b32 	%r611, -1077;
$L__BB0_9:
	add.s32 	%r257, %r609, -1;
	setp.gt.u32 	%p6, %r257, 2146435070;
	@%p6 bra 	$L__BB0_13;
	shr.u32 	%r260, %r609, 20;
	add.s32 	%r612, %r611, %r260;
	and.b32  	%r261, %r609, 1048575;
	or.b32  	%r262, %r261, 1072693248;
	mov.b64 	%fd5349, {%r610, %r262};
	setp.lt.u32 	%p8, %r262, 1073127583;
	@%p8 bra 	$L__BB0_12;
	{
	.reg .b32 %temp; 
	mov.b64 	{%r263, %temp}, %fd5349;
	}
	{
	.reg .b32 %temp; 
	mov.b64 	{%temp, %r264}, %fd5349;
	}
	add.s32 	%r265, %r264, -1048576;
	mov.b64 	%fd5349, {%r263, %r265};
	add.s32 	%r612, %r612, 1;
$L__BB0_12:
	add.f64 	%fd277, %fd5349, 0dBFF0000000000000;
	add.f64 	%fd278, %fd5349, 0d3FF0000000000000;
	rcp.approx.ftz.f64 	%fd279, %fd278;
	neg.f64 	%fd280, %fd278;
	fma.rn.f64 	%fd281, %fd280, %fd279, 0d3FF0000000000000;
	fma.rn.f64 	%fd282, %fd281, %fd281, %fd281;
	fma.rn.f64 	%fd283, %fd282, %fd279, %fd279;
	mul.f64 	%fd284, %fd277, %fd283;
	fma.rn.f64 	%fd285, %fd277, %fd283, %fd284;
	mul.f64 	%fd286, %fd285, %fd285;
	fma.rn.f64 	%fd287, %fd286, 0d3EB1380B3AE80F1E, 0d3ED0EE258B7A8B04;
	fma.rn.f64 	%fd288, %fd287, %fd286, 0d3EF3B2669F02676F;
	fma.rn.f64 	%fd289, %fd288, %fd286, 0d3F1745CBA9AB0956;
	fma.rn.f64 	%fd290, %fd289, %fd286, 0d3F3C71C72D1B5154;
	fma.rn.f64 	%fd291, %fd290, %fd286, 0d3F624924923BE72D;
	fma.rn.f64 	%fd292, %fd291, %fd286, 0d3F8999999999A3C4;
	fma.rn.f64 	%fd293, %fd292, %fd286, 0d3FB5555555555554;
	sub.f64 	%fd294, %fd277, %fd285;
	add.f64 	%fd295, %fd294, %fd294;
	neg.f64 	%fd296, %fd285;
	fma.rn.f64 	%fd297, %fd296, %fd277, %fd295;
	mul.f64 	%fd298, %fd283, %fd297;
	mul.f64 	%fd299, %fd286, %fd293;
	fma.rn.f64 	%fd300, %fd299, %fd285, %fd298;
	xor.b32  	%r266, %r612, -2147483648;
	mov.b32 	%r267, 1127219200;
	mov.b64 	%fd301, {%r266, %r267};
	mov.b32 	%r268, -2147483648;
	mov.b64 	%fd302, {%r268, %r267};
	sub.f64 	%fd303, %fd301, %fd302;
	fma.rn.f64 	%fd304, %fd303, 0d3FE62E42FEFA39EF, %fd285;
	fma.rn.f64 	%fd305, %fd303, 0dBFE62E42FEFA39EF, %fd304;
	sub.f64 	%fd306, %fd305, %fd285;
	sub.f64 	%fd307, %fd300, %fd306;
	fma.rn.f64 	%fd308, %fd303, 0d3C7ABC9E3B39803F, %fd307;
	add.f64 	%fd5350, %fd304, %fd308;
	bra.uni 	$L__BB0_14;
$L__BB0_13:
	fma.rn.f64 	%fd276, %fd5348, 0d7FF0000000000000, 0d7FF0000000000000;
	{
	.reg .b32 %temp; 
	mov.b64 	{%temp, %r258}, %fd5348;
	}
	and.b32  	%r259, %r258, 2147483647;
	setp.eq.s32 	%p7, %r259, 0;
	selp.f64 	%fd5350, 0dFFF0000000000000, %fd276, %p7;
$L__BB0_14:
	ld.const.u64 	%rd5, [kRandomSeed];
	cvt.s64.s32 	%rd207, %r1;
	setp.eq.s64 	%p9, %rd5, 0;
	mov.f64 	%fd5351, 0d40C81C8000000000;
	mov.f64 	%fd5352, %fd5351;
	mov.f64 	%fd5353, %fd5351;
	mov.f64 	%fd5354, %fd5351;
	@%p9 bra 	$L__BB0_16;
	cvt.u32.u64 	%r269, %rd5;
	xor.b32  	%r270, %r269, 1431655765;
	{ .reg .b32 tmp; mov.b64 {tmp, %r271}, %rd5; }
	xor.b32  	%r272, %r271, -1431655766;
	cvt.rn.f64.u32 	%fd310, %r270;
	mul.f64 	%fd311, %fd310, 0d3EE0000000000000;
	cvt.rmi.f64.f64 	%fd312, %fd311;
	mul.f64 	%fd313, %fd312, 0d4100000000000000;
	sub.f64 	%fd314, %fd310, %fd313;
	mul.f64 	%fd315, %fd312, 0d40C81C8000000000;
	div.rn.f64 	%fd316, %fd315, 0d41EFFFFFE5E00000;
	cvt.rmi.f64.f64 	%fd317, %fd316;
	mul.f64 	%fd318, %fd317, 0d41EFFFFFE5E00000;
	sub.f64 	%fd319, %fd315, %fd318;
	setp.lt.f64 	%p10, %fd319, 0d0000000000000000;
	add.f64 	%fd320, %fd319, 0d41EFFFFFE5E00000;
	selp.f64 	%fd321, %fd320, %fd319, %p10;
	mul.f64 	%fd322, %fd314, 0d40C81C8000000000;
	div.rn.f64 	%fd323, %fd322, 0d41EFFFFFE5E00000;
	cvt.rmi.f64.f64 	%fd324, %fd323;
	mul.f64 	%fd325, %fd324, 0d41EFFFFFE5E00000;
	sub.f64 	%fd326, %fd322, %fd325;
	setp.lt.f64 	%p11, %fd326, 0d0000000000000000;
	add.f64 	%fd327, %fd326, 0d41EFFFFFE5E00000;
	selp.f64 	%fd328, %fd327, %fd326, %p11;
	fma.rn.f64 	%fd329, %fd321, 0d4100000000000000, %fd328;
	div.rn.f64 	%fd330, %fd329, 0d41EFFFFFE5E00000;
	cvt.rmi.f64.f64 	%fd331, %fd330;
	mul.f64 	%fd332, %fd331, 0d41EFFFFFE5E00000;
	sub.f64 	%fd333, %fd329, %fd332;
	setp.lt.f64 	%p12, %fd333, 0d0000000000000000;
	add.f64 	%fd334, %fd333, 0d41EFFFFFE5E00000;
	selp.f64 	%fd335, %fd334, %fd333, %p12;
	setp.lt.f64 	%p13, %fd335, 0d0000000000000000;
	add.f64 	%fd336, %fd335, 0d41EFFFFFE5E00000;
	selp.f64 	%fd337, %fd336, %fd335, %p13;
	cvt.rzi.u32.f64 	%r273, %fd337;
	cvt.rn.f64.u32 	%fd338, %r272;
	mul.f64 	%fd339, %fd338, 0d3EE0000000000000;
	cvt.rmi.f64.f64 	%fd340, %fd339;
	mul.f64 	%fd341, %fd340, 0d4100000000000000;
	sub.f64 	%fd342, %fd338, %fd341;
	mul.f64 	%fd343, %fd340, 0d40C81C8000000000;
	div.rn.f64 	%fd344, %fd343, 0d41EFFFFFE5E00000;
	cvt.rmi.f64.f64 	%fd345, %fd344;
	mul.f64 	%fd346, %fd345, 0d41EFFFFFE5E00000;
	sub.f64 	%fd347, %fd343, %fd346;
	setp.lt.f64 	%p14, %fd347, 0d0000000000000000;
	add.f64 	%fd348, %fd347, 0d41EFFFFFE5E00000;
	selp.f64 	%fd349, %fd348, %fd347, %p14;
	mul.f64 	%fd350, %fd342, 0d40C81C8000000000;
	div.rn.f64 	%fd351, %fd350, 0d41EFFFFFE5E00000;
	cvt.rmi.f64.f64 	%fd352, %fd351;
	mul.f64 	%fd353, %fd352, 0d41EFFFFFE5E00000;
	sub.f64 	%fd354, %fd350, %fd353;
	setp.lt.f64 	%p15, %fd354, 0d0000000000000000;
	add.f64 	%fd355, %fd354, 0d41EFFFFFE5E00000;
	selp.f64 	%fd356, %fd355, %fd354, %p15;
	fma.rn.f64 	%fd357, %fd349, 0d4100000000000000, %fd356;
	div.rn.f64 	%fd358, %fd357, 0d41EFFFFFE5E00000;
	cvt.rmi.f64.f64 	%fd359, %fd358;
	mul.f64 	%fd360, %fd359, 0d41EFFFFFE5E00000;
	sub.f64 	%fd361, %fd357, %fd360;
	setp.lt.f64 	%p16, %fd361, 0d0000000000000000;
	add.f64 	%fd362, %fd361, 0d41EFFFFFE5E00000;
	selp.f64 	%fd363, %fd362, %fd361, %p16;
	setp.lt.f64 	%p17, %fd363, 0d0000000000000000;
	add.f64 	%fd364, %fd363, 0d41EFFFFFE5E00000;
	selp.f64 	%fd365, %fd364, %fd363, %p17;
	cvt.rzi.u32.f64 	%r274, %fd365;
	div.rn.f64 	%fd366, %fd343, 0d41EFFFF4D7600000;
	cvt.rmi.f64.f64 	%fd367, %fd366;
	mul.f64 	%fd368, %fd367, 0d41EFFFF4D7600000;
	sub.f64 	%fd369, %fd343, %fd368;
	setp.lt.f64 	%p18, %fd369, 0d0000000000000000;
	add.f64 	%fd370, %fd369, 0d41EFFFF4D7600000;
	selp.f64 	%fd371, %fd370, %fd369, %p18;
	div.rn.f64 	%fd372, %fd350, 0d41EFFFF4D7600000;
	cvt.rmi.f64.f64 	%fd373, %fd372;
	mul.f64 	%fd374, %fd373, 0d41EFFFF4D7600000;
	sub.f64 	%fd375, %fd350, %fd374;
	setp.lt.f64 	%p19, %fd375, 0d0000000000000000;
	add.f64 	%fd376, %fd375, 0d41EFFFF4D7600000;
	selp.f64 	%fd377, %fd376, %fd375, %p19;
	fma.rn.f64 	%fd378, %fd371, 0d4100000000000000, %fd377;
	div.rn.f64 	%fd379, %fd378, 0d41EFFFF4D7600000;
	cvt.rmi.f64.f64 	%fd380, %fd379;
	mul.f64 	%fd381, %fd380, 0d41EFFFF4D7600000;
	sub.f64 	%fd382, %fd378, %fd381;
	setp.lt.f64 	%p20, %fd382, 0d0000000000000000;
	add.f64 	%fd383, %fd382, 0d41EFFFF4D7600000;
	selp.f64 	%fd384, %fd383, %fd382, %p20;
	setp.lt.f64 	%p21, %fd384, 0d0000000000000000;
	add.f64 	%fd385, %fd384, 0d41EFFFF4D7600000;
	selp.f64 	%fd386, %fd385, %fd384, %p21;
	cvt.rzi.u32.f64 	%r275, %fd386;
	div.rn.f64 	%fd387, %fd315, 0d41EFFFF4D7600000;
	cvt.rmi.f64.f64 	%fd388, %fd387;
	mul.f64 	%fd389, %fd388, 0d41EFFFF4D7600000;
	sub.f64 	%fd390, %fd315, %fd389;
	setp.lt.f64 	%p22, %fd390, 0d0000000000000000;
	add.f64 	%fd391, %fd390, 0d41EFFFF4D7600000;
	selp.f64 	%fd392, %fd391, %fd390, %p22;
	div.rn.f64 	%fd393, %fd322, 0d41EFFFF4D7600000;
	cvt.rmi.f64.f64 	%fd394, %fd393;
	mul.f64 	%fd395, %fd394, 0d41EFFFF4D7600000;
	sub.f64 	%fd396, %fd322, %fd395;
	setp.lt.f64 	%p23, %fd396, 0d0000000000000000;
	add.f64 	%fd397, %fd396, 0d41EFFFF4D7600000;
	selp.f64 	%fd398, %fd397, %fd396, %p23;
	fma.rn.f64 	%fd399, %fd392, 0d4100000000000000, %fd398;
	div.rn.f64 	%fd400, %fd399, 0d41EFFFF4D7600000;
	cvt.rmi.f64.f64 	%fd401, %fd400;
	mul.f64 	%fd402, %fd401, 0d41EFFFF4D7600000;
	sub.f64 	%fd403, %fd399, %fd402;
	setp.lt.f64 	%p24, %fd403, 0d0000000000000000;
	add.f64 	%fd404, %fd403, 0d41EFFFF4D7600000;
	selp.f64 	%fd405, %fd404, %fd403, %p24;
	setp.lt.f64 	%p25, %fd405, 0d0000000000000000;
	add.f64 	%fd406, %fd405, 0d41EFFFF4D7600000;
	selp.f64 	%fd407, %fd406, %fd405, %p25;
	cvt.rzi.u32.f64 	%r276, %fd407;
	cvt.rn.f64.u32 	%fd5353, %r273;
	cvt.rn.f64.u32 	%fd5354, %r274;
	cvt.rn.f64.u32 	%fd5351, %r275;
	cvt.rn.f64.u32 	%fd5352, %r276;
$L__BB0_16:
	setp.eq.s32 	%p26, %r1, 0;
	mov.f64 	%fd5356, 0d0000000000000000;
	mov.f64 	%fd5355, 0d3FF0000000000000;
	mov.f64 	%fd5357, %fd5356;
	mov.f64 	%fd5358, %fd5356;
	mov.f64 	%fd5359, %fd5355;
	mov.f64 	%fd5360, %fd5356;
	mov.f64 	%fd5361, %fd5356;
	mov.f64 	%fd5362, %fd5356;
	mov.f64 	%fd5363, %fd5355;
	@%p26 bra 	$L__BB0_22;
	mov.b32 	%r624, 0;
	mov.b32 	%r623, 1;
	mov.u64 	%rd29, mrg32k3aM1SubSeq;
	mov.u32 	%r625, %r624;
	mov.u32 	%r626, %r624;
	mov.u32 	%r627, %r623;
	mov.u32 	%r628, %r624;
	mov.u32 	%r629, %r624;
	mov.u32 	%r630, %r624;
	mov.u32 	%r631, %r623;
	mov.u32 	%r622, %r624;
$L__BB0_18:
	and.b64  	%rd27, %rd207, 1;
	setp.eq.b64 	%p27, %rd27, 1;
	not.pred 	%p28, %p27;
	@%p28 bra 	$L__BB0_20;
	mul.wide.u32 	%rd28, %r622, 36;
	add.s64 	%rd30, %rd29, %rd28;
	ld.global.u32 	%r279, [%rd30];
	cvt.rn.f64.u32 	%fd410, %r279;
	mul.f64 	%fd411, %fd410, 0d3EE0000000000000;
	cvt.rmi.f64.f64 	%fd412, %fd411;
	mul.f64 	%fd413, %fd412, 0d4100000000000000;
	sub.f64 	%fd414, %fd410, %fd413;
	ld.global.u32 	%r280, [%rd30+4];
	cvt.rn.f64.u32 	%fd415, %r280;
	mul.f64 	%fd416, %fd415, 0d3EE0000000000000;
	cvt.rmi.f64.f64 	%fd417, %fd416;
	mul.f64 	%fd418, %fd417, 0d4100000000000000;
	sub.f64 	%fd419, %fd415, %fd418;
	ld.global.u32 	%r281, [%rd30+8];
	cvt.rn.f64.u32 	%fd420, %r281;
	mul.f64 	%fd421, %fd420, 0d3EE0000000000000;
	cvt.rmi.f64.f64 	%fd422, %fd421;
	mul.f64 	%fd423, %fd422, 0d4100000000000000;
	sub.f64 	%fd424, %fd420, %fd423;
	cvt.rn.f64.u32 	%fd425, %r631;
	mul.f64 	%fd426, %fd412, %fd425;
	div.rn.f64 	%fd427, %fd426, 0d41EFFFFFE5E00000;
	cvt.rmi.f64.f64 	%fd428, %fd427;
	mul.f64 	%fd429, %fd428, 0d41EFFFFFE5E00000;
	sub.f64 	%fd430, %fd426, %fd429;
	setp.lt.f64 	%p29, %fd430, 0d0000000000000000;
	add.f64 	%fd431, %fd430, 0d41EFFFFFE5E00000;
	selp.f64 	%fd432, %fd431, %fd430, %p29;
	mul.f64 	%fd433, %fd414, %fd425;
	div.rn.f64 	%fd434, %fd433, 0d41EFFFFFE5E00000;
	cvt.rmi.f64.f64 	%fd435, %fd434;
	mul.f64 	%fd436, %fd435, 0d41EFFFFFE5E00000;
	sub.f64 	%fd437, %fd433, %fd436;
	setp.lt.f64 	%p30, %fd437, 0d0000000000000000;
	add.f64 	%fd438, %fd437, 0d41EFFFFFE5E00000;
	selp.f64 	%fd439, %fd438, %fd437, %p30;
	fma.rn.f64 	%fd440, %fd432, 0d4100000000000000, %fd439;
	div.rn.f64 	%fd441, %fd440, 0d41EFFFFFE5E00000;
	cvt.rmi.f64.f64 	%fd442, %fd441;
	mul.f64 	%fd443, %fd442, 0d41EFFFFFE5E00000;
	sub.f64 	%fd444, %fd440, %fd443;
	setp.lt.f64 	%p31, %fd444, 0d0000000000000000;
	add.f64 	%fd445, %fd444, 0d41EFFFFFE5E00000;
	selp.f64 	%fd446, %fd445, %fd444, %p31;
	setp.lt.f64 	%p32, %fd446, 0d0000000000000000;
	add.f64 	%fd447, %fd446, 0d41EFFFFFE5E00000;
	selp.f64 	%fd448, %fd447, %fd446, %p32;
	cvt.rn.f64.u32 	%fd449, %r628;
	mul.f64 	%fd450, %fd417, %fd449;
	div.rn.f64 	%fd451, %fd450, 0d41EFFFFFE5E00000;
	cvt.rmi.f64.f64 	%fd452, %fd451;
	mul.f64 	%fd453, %fd452, 0d41EFFFFFE5E00000;
	sub.f64 	%fd454, %fd450, %fd453;
	setp.lt.f64 	%p33, %fd454, 0d0000000000000000;
	add.f64 	%fd455, %fd454, 0d41EFFFFFE5E00000;
	selp.f64 	%fd456, %fd455, %fd454, %p33;
	mul.f64 	%fd457, %fd419, %fd449;
	div.rn.f64 	%fd458, %fd457, 0d41EFFFFFE5E00000;
	cvt.rmi.f64.f64 	%fd459, %fd458;
	mul.f64 	%fd460, %fd459, 0d41EFFFFFE5E00000;
	sub.f64 	%fd461, %fd457, %fd460;
	setp.lt.f64 	%p34, %fd461, 0d0000000000000000;
	add.f64 	%fd462, %fd461, 0d41EFFFFFE5E00000;
	selp.f64 	%fd463, %fd462, %fd461, %p34;
	fma.rn.f64 	%fd464, %fd456, 0d4100000000000000, %fd463;
	div.rn.f64 	%fd465, %fd464, 0d41EFFFFFE5E00000;
	cvt.rmi.f64.f64 	%fd466, %fd465;
	mul.f64 	%fd467, %fd466, 0d41EFFFFFE5E00000;
	sub.f64 	%fd468, %fd464, %fd467;
	setp.lt.f64 	%p35, %fd468, 0d0000000000000000;
	add.f64 	%fd469, %fd468, 0d41EFFFFFE5E00000;
	selp.f64 	%fd470, %fd469, %fd468, %p35;
	setp.lt.f64 	%p36, %fd470, 0d0000000000000000;
	add.f64 	%fd471, %fd470, 0d41EFFFFFE5E00000;
	selp.f64 	%fd472, %fd471, %fd470, %p36;
	add.f64 	%fd473, %fd448, %fd472;
	cvt.rn.f64.u32 	%fd474, %r625;
	mul.f64 	%fd475, %fd422, %fd474;
	div.rn.f64 	%fd476, %fd475, 0d41EFFFFFE5E00000;
	cvt.rmi.f64.f64 	%fd477, %fd476;
	mul.f64 	%fd478, %fd477, 0d41EFFFFFE5E00000;
	sub.f64 	%fd479, %fd475, %fd478;
	setp.lt.f64 	%p37, %fd479, 0d0000000000000000;
	add.f64 	%fd480, %fd479, 0d41EFFFFFE5E00000;
	selp.f64 	%fd481, %fd480, %fd479, %p37;
	mul.f64 	%fd482, %fd424, %fd474;
	div.rn.f64 	%fd483, %fd482, 0d41EFFFFFE5E00000;
	cvt.rmi.f64.f64 	%fd484, %fd483;
	mul.f64 	%fd485, %fd484, 0d41EFFFFFE5E00000;
	sub.f64 	%fd486, %fd482, %fd485;
	setp.lt.f64 	%p38, %fd486, 0d0000000000000000;
	add.f64 	%fd487, %fd486, 0d41EFFFFFE5E00000;
	selp.f64 	%fd488, %fd487, %fd486, %p38;
	fma.rn.f64 	%fd489, %fd481, 0d4100000000000000, %fd488;
	div.rn.f64 	%fd490, %fd489, 0d41EFFFFFE5E00000;
	cvt.rmi.f64.f64 	%fd491, %fd490;
	mul.f64 	%fd492, %fd491, 0d41EFFFFFE5E00000;
	sub.f64 	%fd493, %fd489, %fd492;
	setp.lt.f64 	%p39, %fd493, 0d0000000000000000;
	add.f64 	%fd494, %fd493, 0d41EFFFFFE5E00000;
	selp.f64 	%fd495, %fd494, %fd493, %p39;
	setp.lt.f64 	%p40, %fd495, 0d0000000000000000;
	add.f64 	%fd496, %fd495, 0d41EFFFFFE5E00000;
	selp.f64 	%fd497, %fd496, %fd495, %p40;
	add.f64 	%fd498, %fd473, %fd497;
	div.rn.f64 	%fd499, %fd498, 0d41EFFFFFE5E00000;
	cvt.rmi.f64.f64 	%fd500, %fd499;
	mul.f64 	%fd501, %fd500, 0d41EFFFFFE5E00000;
	sub.f64 	%fd502, %fd498, %fd501;
	setp.lt.f64 	%p41, %fd502, 0d0000000000000000;
	add.f64 	%fd503, %fd502, 0d41EFFFFFE5E00000;
	selp.f64 	%fd504, %fd503, %fd502, %p41;
	cvt.rn.f64.u32 	%fd505, %r630;
	mul.f64 	%fd506, %fd412, %fd505;
	div.rn.f64 	%fd507, %fd506, 0d41EFFFFFE5E00000;
	cvt.rmi.f64.f64 	%fd508, %fd507;
	mul.f64 	%fd509, %fd508, 0d41EFFFFFE5E00000;
	sub.f64 	%fd510, %fd506, %fd509;
	setp.lt.f64 	%p42, %fd510, 0d0000000000000000;
	add.f64 	%fd511, %fd510, 0d41EFFFFFE5E00000;
	selp.f64 	%fd512, %fd511, %fd510, %p42;
	mul.f64 	%fd513, %fd414, %fd505;
	div.rn.f64 	%fd514, %fd513, 0d41EFFFFFE5E00000;
	cvt.rmi.f64.f64 	%fd515, %fd514;
	mul.f64 	%fd516, %fd515, 0d41EFFFFFE5E00000;
	sub.f64 	%fd517, %fd513, %fd516;
	setp.lt.f64 	%p43, %fd517, 0d0000000000000000;
	add.f64 	%fd518, %fd517, 0d41EFFFFFE5E00000;
	selp.f64 	%fd519, %fd518, %fd517, %p43;
	fma.rn.f64 	%fd520, %fd512, 0d4100000000000000, %fd519;
	div.rn.f64 	%fd521, %fd520, 0d41EFFFFFE5E00000;
	cvt.rmi.f64.f64 	%fd522, %fd521;
	mul.f64 	%fd523, %fd522, 0d41EFFFFFE5E00000;
	sub.f64 	%fd524, %fd520, %fd523;
	setp.lt.f64 	%p44, %fd524, 0d0000000000000000;
	add.f64 	%fd525, %fd524, 0d41EFFFFFE5E00000;
	selp.f64 	%fd526, %fd525, %fd524, %p44;
	setp.lt.f64 	%p45, %fd526, 0d0000000000000000;
	add.f64 	%fd527, %fd526, 0d41EFFFFFE5E00000;
	selp.f64 	%fd528, %fd527, %fd526, %p45;
	cvt.rn.f64.u32 	%fd529, %r627;
	mul.f64 	%fd530, %fd417, %fd529;
	div.rn.f64 	%fd531, %fd530, 0d41EFFFFFE5E00000;
	cvt.rmi.f64.f64 	%fd532, %fd531;
	mul.f64 	%fd533, %fd532, 0d41EFFFFFE5E00000;
	sub.f64 	%fd534, %fd530, %fd533;
	setp.lt.f64 	%p46, %fd534, 0d0000000000000000;
	add.f64 	%fd535, %fd534, 0d41EFFFFFE5E00000;
	selp.f64 	%fd536, %fd535, %fd534, %p46;
	mul.f64 	%fd537, %fd419, %fd529;
	div.rn.f64 	%fd538, %fd537, 0d41EFFFFFE5E00000;
	cvt.rmi.f64.f64 	%fd539, %fd538;
	mul.f64 	%fd540, %fd539, 0d41EFFFFFE5E00000;
	sub.f64 	%fd541, %fd537, %fd540;
	setp.lt.f64 	%p47, %fd541, 0d0000000000000000;
	add.f64 	%fd542, %fd541, 0d41EFFFFFE5E00000;
	selp.f64 	%fd543, %fd542, %fd541, %p47;
	fma.rn.f64 	%fd544, %fd536, 0d4100000000000000, %fd543;
	div.rn.f64 	%fd545, %fd544, 0d41EFFFFFE5E00000;
	cvt.rmi.f64.f64 	%fd546, %fd545;
	mul.f64 	%fd547, %fd546, 0d41EFFFFFE5E00000;
	sub.f64 	%fd548, %fd544, %fd547;
	setp.lt.f64 	%p48, %fd548, 0d0000000000000000;
	add.f64 	%fd549, %fd548, 0d41EFFFFFE5E00000;
	selp.f64 	%fd550, %fd549, %fd548, %p48;
	setp.lt.f64 	%p49, %fd550, 0d0000000000000000;
	add.f64 	%fd551, %fd550, 0d41EFFFFFE5E00000;
	selp.f64 	%fd552, %fd551, %fd550, %p49;
	add.f64 	%fd553, %fd528, %fd552;
	cvt.rn.f64.u32 	%fd554, %r624;
	mul.f64 	%fd555, %fd422, %fd554;
	div.rn.f64 	%fd556, %fd555, 0d41EFFFFFE5E00000;
	cvt.rmi.f64.f64 	%fd557, %fd556;
	mul.f64 	%fd558, %fd557, 0d41EFFFFFE5E00000;
	sub.f64 	%fd559, %fd555, %fd558;
	setp.lt.f64 	%p50, %fd559, 0d0000000000000000;
	add.f64 	%fd560, %fd559, 0d41EFFFFFE5E00000;
	selp.f64 	%fd561, %fd560, %fd559, %p50;
	mul.f64 	%fd562, %fd424, %fd554;
	div.rn.f64 	%fd563, %fd562, 0d41EFFFFFE5E00000;
	cvt.rmi.f64.f64 	%fd564, %fd563;
	mul.f64 	%fd565, %fd564, 0d41EFFFFFE5E00000;
	sub.f64 	%fd566, %fd562, %fd565;
	setp.lt.f64 	%p51, %fd566, 0d0000000000000000;
	add.f64 	%fd567, %fd566, 0d41EFFFFFE5E00000;
	selp.f64 	%fd568, %fd567, %fd566, %p51;
	fma.rn.f64 	%fd569, %fd561, 0d4100000000000000, %fd568;
	div.rn.f64 	%fd570, %fd569, 0d41EFFFFFE5E00000;
	cvt.rmi.f64.f64 	%fd571, %fd570;
	mul.f64 	%fd572, %fd571, 0d41EFFFFFE5E00000;
	sub.f64 	%fd573, %fd569, %fd572;
	setp.lt.f64 	%p52, %fd573, 0d0000000000000000;
	add.f64 	%fd574, %fd573, 0d41EFFFFFE5E00000;
	selp.f64 	%fd575, %fd574, %fd573, %p52;
	setp.lt.f64 	%p53, %fd575, 0d0000000000000000;
	add.f64 	%fd576, %fd575, 0d41EFFFFFE5E00000;
	selp.f64 	%fd577, %fd576, %fd575, %p53;
	add.f64 	%fd578, %fd553, %fd577;
	div.rn.f64 	%fd579, %fd578, 0d41EFFFFFE5E00000;
	cvt.rmi.f64.f64 	%fd580, %fd579;
	mul.f64 	%fd581, %fd580, 0d41EFFFFFE5E00000;
	sub.f64 	%fd582, %fd578, %fd581;
	setp.lt.f64 	%p54, %fd582, 0d0000000000000000;
	add.f64 	%fd583, %fd582, 0d41EFFFFFE5E00000;
	selp.f64 	%fd584, %fd583, %fd582, %p54;
	cvt.rn.f64.u32 	%fd585, %r629;
	mul.f64 	%fd586, %fd412, %fd585;
	div.rn.f64 	%fd587, %fd586, 0d41EFFFFFE5E00000;
	cvt.rmi.f64.f64 	%fd588, %fd587;
	mul.f64 	%fd589, %fd588, 0d41EFFFFFE5E00000;
	sub.f64 	%fd590, %fd586, %fd589;
	setp.lt.f64 	%p55, %fd590, 0d0000000000000000;
	add.f64 	%fd591, %fd590, 0d41EFFFFFE5E00000;
	selp.f64 	%fd592, %fd591, %fd590, %p55;
	mul.f64 	%fd593, %fd414, %fd585;
	div.rn.f64 	%fd594, %fd593, 0d41EFFFFFE5E00000;
	cvt.rmi.f64.f64 	%fd595, %fd594;
	mul.f64 	%fd596, %fd595, 0d41EFFFFFE5E00000;
	sub.f64 	%fd597, %fd593, %fd596;
	setp.lt.f64 	%p56, %fd597, 0d0000000000000000;
	add.f64 	%fd598, %fd597, 0d41EFFFFFE5E00000;
	selp.f64 	%fd599, %fd598, %fd597, %p56;
	fma.rn.f64 	%fd600, %fd592, 0d4100000000000000, %fd599;
	div.rn.f64 	%fd601, %fd600, 0d41EFFFFFE5E00000;
	cvt.rmi.f64.f64 	%fd602, %fd601;
	mul.f64 	%fd603, %fd602, 0d41EFFFFFE5E00000;
	sub.f64 	%fd604, %fd600, %fd603;
	setp.lt.f64 	%p57, %fd604, 0d0000000000000000;
	add.f64 	%fd605, %fd604, 0d41EFFFFFE5E00000;
	selp.f64 	%fd606, %fd605, %fd604, %p57;
	setp.lt.f64 	%p58, %fd606, 0d0000000000000000;
	add.f64 	%fd607, %fd606, 0d41EFFFFFE5E00000;
	selp.f64 	%fd608, %fd607, %fd606, %p58;
	cvt.rn.f64.u32 	%fd609, %r626;
	mul.f64 	%fd610, %fd417, %fd609;
	div.rn.f64 	%fd611, %fd610, 0d41EFFFFFE5E00000;
	cvt.rmi.f64.f64 	%fd612, %fd611;
	mul.f64 	%fd613, %fd612, 0d41EFFFFFE5E00000;
	sub.f64 	%fd614, %fd610, %fd613;
	setp.lt.f64 	%p59, %fd614, 0d0000000000000000;
	add.f64 	%fd615, %fd614, 0d41EFFFFFE5E00000;
	selp.f64 	%fd616, %fd615, %fd614, %p59;
	mul.f64 	%fd617, %fd419, %fd609;
	div.rn.f64 	%fd618, %fd617, 0d41EFFFFFE5E00000;
	cvt.rmi.f64.f64 	%fd619, %fd618;
	mul.f64 	%fd620, %fd619, 0d41EFFFFFE5E00000;
	sub.f64 	%fd621, %fd617, %fd620;
	setp.lt.f64 	%p60, %fd621, 0d0000000000000000;
	add.f64 	%fd622, %fd621, 0d41EFFFFFE5E00000;
	selp.f64 	%fd623, %fd622, %fd621, %p60;
	fma.rn.f64 	%fd624, %fd616, 0d4100000000000000, %fd623;
	div.rn.f64 	%fd625, %fd624, 0d41EFFFFFE5E00000;
	cvt.rmi.f64.f64 	%fd626, %fd625;
	mul.f64 	%fd627, %fd626, 0d41EFFFFFE5E00000;
	sub.f64 	%fd628, %fd624, %fd627;
	setp.lt.f64 	%p61, %fd628, 0d0000000000000000;
	add.f64 	%fd629, %fd628, 0d41EFFFFFE5E00000;
	selp.f64 	%fd630, %fd629, %fd628, %p61;
	setp.lt.f64 	%p62, %fd630, 0d0000000000000000;
	add.f64 	%fd631, %fd630, 0d41EFFFFFE5E00000;
	selp.f64 	%fd632, %fd631, %fd630, %p62;
	add.f64 	%fd633, %fd608, %fd632;
	cvt.rn.f64.u32 	%fd634, %r623;
	mul.f64 	%fd635, %fd422, %fd634;
	div.rn.f64 	%fd636, %fd635, 0d41EFFFFFE5E00000;
	cvt.rmi.f64.f64 	%fd637, %fd636;
	mul.f64 	%fd638, %fd637, 0d41EFFFFFE5E00000;
	sub.f64 	%fd639, %fd635, %fd638;
	setp.lt.f64 	%p63, %fd639, 0d0000000000000000;
	add.f64 	%fd640, %fd639, 0d41EFFFFFE5E00000;
	selp.f64 	%fd641, %fd640, %fd639, %p63;
	mul.f64 	%fd642, %fd424, %fd634;
	div.rn.f64 	%fd643, %fd642, 0d41EFFFFFE5E00000;
	cvt.rmi.f64.f64 	%fd644, %fd643;
	mul.f64 	%fd645, %fd644, 0d41EFFFFFE5E00000;
	sub.f64 	%fd646, %fd642, %fd645;
	setp.lt.f64 	%p64, %fd646, 0d0000000000000000;
	add.f64 	%fd647, %fd646, 0d41EFFFFFE5E00000;
	selp.f64 	%fd648, %fd647, %fd646, %p64;
	fma.rn.f64 	%fd649, %fd641, 0d4100000000000000, %fd648;
	div.rn.f64 	%fd650, %fd649, 0d41EFFFFFE5E00000;
	cvt.rmi.f64.f64 	%fd651, %fd650;
	mul.f64 	%fd652, %fd651, 0d41EFFFFFE5E00000;
	sub.f64 	%fd653, %fd649, %fd652;
	setp.lt.f64 	%p65, %fd653, 0d0000000000000000;
	add.f64 	%fd654, %fd653, 0d41EFFFFFE5E00000;
	selp.f64 	%fd655, %fd654, %fd653, %p65;
	setp.lt.f64 	%p66, %fd655, 0d0000000000000000;
	add.f64 	%fd656, %fd655, 0d41EFFFFFE5E00000;
	selp.f64 	%fd657, %fd656, %fd655, %p66;
	add.f64 	%fd658, %fd633, %fd657;
	div.rn.f64 	%fd659, %fd658, 0d41EFFFFFE5E00000;
	cvt.rmi.f64.f64 	%fd660, %fd659;
	mul.f64 	%fd661, %fd660, 0d41EFFFFFE5E00000;
	sub.f64 	%fd662, %fd658, %fd661;
	setp.lt.f64 	%p67, %fd662, 0d0000000000000000;
	add.f64 	%fd663, %fd662, 0d41EFFFFFE5E00000;
	selp.f64 	%fd664, %fd663, %fd662, %p67;
	ld.global.u32 	%r282, [%rd30+12];
	cvt.rn.f64.u32 	%fd665, %r282;
	mul.f64 	%fd666, %fd665, 0d3EE0000000000000;
	cvt.rmi.f64.f64 	%fd667, %fd666;
	mul.f64 	%fd668, %fd667, 0d4100000000000000;
	sub.f64 	%fd669, %fd665, %fd668;
	ld.global.u32 	%r283, [%rd30+16];
	cvt.rn.f64.u32 	%fd670, %r283;
	mul.f64 	%fd671, %fd670, 0d3EE0000000000000;
	cvt.rmi.f64.f64 	%fd672, %fd671;
	mul.f64 	%fd673, %fd672, 0d4100000000000000;
	sub.f64 	%fd674, %fd670, %fd673;
	ld.global.u32 	%r284, [%rd30+20];
	cvt.rn.f64.u32 	%fd675, %r284;
	mul.f64 	%fd676, %fd675, 0d3EE0000000000000;
	cvt.rmi.f64.f64 	%fd677, %fd676;
	mul.f64 	%fd678, %fd677, 0d4100000000000000;
	sub.f64 	%fd679, %fd675, %fd678;
	mul.f64 	%fd680, %fd667, %fd425;
	div.rn.f64 	%fd681, %fd680, 0d41EFFFFFE5E00000;
	cvt.rmi.f64.f64 	%fd682, %fd681;
	mul.f64 	%fd683, %fd682, 0d41EFFFFFE5E00000;
	sub.f64 	%fd684, %fd680, %fd683;
	setp.lt.f64 	%p68, %fd684, 0d0000000000000000;
	add.f64 	%fd685, %fd684, 0d41EFFFFFE5E00000;
	selp.f64 	%fd686, %fd685, %fd684, %p68;
	mul.f64 	%fd687, %fd669, %fd425;
	div.rn.f64 	%fd688, %fd687, 0d41EFFFFFE5E00000;
	cvt.rmi.f64.f64 	%fd689, %fd688;
	mul.f64 	%fd690, %fd689, 0d41EFFFFFE5E00000;
	sub.f64 	%fd691, %fd687, %fd690;
	setp.lt.f64 	%p69, %fd691, 0d0000000000000000;
	add.f64 	%fd692, %fd691, 0d41EFFFFFE5E00000;
	selp.f64 	%fd693, %fd692, %fd691, %p69;
	fma.rn.f64 	%fd694, %fd686, 0d4100000000000000, %fd693;
	div.rn.f64 	%fd695, %fd694, 0d41EFFFFFE5E00000;
	cvt.rmi.f64.f64 	%fd696, %fd695;
	mul.f64 	%fd697, %fd696, 0d41EFFFFFE5E00000;
	sub.f64 	%fd698, %fd694, %fd697;
	setp.lt.f64 	%p70, %fd698, 0d0000000000000000;
	add.f64 	%fd699, %fd698, 0d41EFFFFFE5E00000;
	selp.f64 	%fd700, %fd699, %fd698, %p70;
	setp.lt.f64 	%p71, %fd700, 0d0000000000000000;
	add.f64 	%fd701, %fd700, 0d41EFFFFFE5E00000;
	selp.f64 	%fd702, %fd701, %fd700, %p71;
	mul.f64 	%fd703, %fd672, %fd449;
	div.rn.f64 	%fd704, %fd703, 0d41EFFFFFE5E00000;
	cvt.rmi.f64.f64 	%fd705, %fd704;
	mul.f64 	%fd706, %fd705, 0d41EFFFFFE5E00000;
	sub.f64 	%fd707, %fd703, %fd706;
	setp.lt.f64 	%p72, %fd707, 0d0000000000000000;
	add.f64 	%fd708, %fd707, 0d41EFFFFFE5E00000;
	selp.f64 	%fd709, %fd708, %fd707, %p72;
	mul.f64 	%fd710, %fd674, %fd449;
	div.rn.f64 	%fd711, %fd710, 0d41EFFFFFE5E00000;
	cvt.rmi.f64.f64 	%fd712, %fd711;
	mul.f64 	%fd713, %fd712, 0d41EFFFFFE5E00000;
	sub.f64 	%fd714, %fd710, %fd713;
	setp.lt.f64 	%p73, %fd714, 0d0000000000000000;
	add.f64 	%fd715, %fd714, 0d41EFFFFFE5E00000;
	selp.f64 	%fd716, %fd715, %fd714, %p73;
	fma.rn.f64 	%fd717, %fd709, 0d4100000000000000, %fd716;
	div.rn.f64 	%fd718, %fd717, 0d41EFFFFFE5E00000;
	cvt.rmi.f64.f64 	%fd719, %fd718;
	mul.f64 	%fd720, %fd719, 0d41EFFFFFE5E00000;
	sub.f64 	%fd721, %fd717, %fd720;
	setp.lt.f64 	%p74, %fd721, 0d0000000000000000;
	add.f64 	%fd722, %fd721, 0d41EFFFFFE5E00000;
	selp.f64 	%fd723, %fd722, %fd721, %p74;
	setp.lt.f64 	%p75, %fd723, 0d0000000000000000;
	add.f64 	%fd724, %fd723, 0d41EFFFFFE5E00000;
	selp.f64 	%fd725, %fd724, %fd723, %p75;
	add.f64 	%fd726, %fd702, %fd725;
	mul.f64 	%fd727, %fd677, %fd474;
	div.rn.f64 	%fd728, %fd727, 0d41EFFFFFE5E00000;
	cvt.rmi.f64.f64 	%fd729, %fd728;
	mul.f64 	%fd730, %fd729, 0d41EFFFFFE5E00000;
	sub.f64 	%fd731, %fd727, %fd730;
	setp.lt.f64 	%p76, %fd731, 0d0000000000000000;
	add.f64 	%fd732, %fd731, 0d41EFFFFFE5E00000;
	selp.f64 	%fd733, %fd732, %fd731, %p76;
	mul.f64 	%fd734, %fd679, %fd474;
	div.rn.f64 	%fd735, %fd734, 0d41EFFFFFE5E00000;
	cvt.rmi.f64.f64 	%fd736, %fd735;
	mul.f64 	%fd737, %fd736, 0d41EFFFFFE5E00000;
	sub.f64 	%fd738, %fd734, %fd737;
	setp.lt.f64 	%p77, %fd738, 0d0000000000000000;
	add.f64 	%fd739, %fd738, 0d41EFFFFFE5E00000;
	selp.f64 	%fd740, %fd739, %fd738, %p77;
	fma.rn.f64 	%fd741, %fd733, 0d4100000000000000, %fd740;
	div.rn.f64 	%fd742, %fd741, 0d41EFFFFFE5E00000;
	cvt.rmi.f64.f64 	%fd743, %fd742;
	mul.f64 	%fd744, %fd743, 0d41EFFFFFE5E00000;
	sub.f64 	%fd745, %fd741, %fd744;
	setp.lt.f64 	%p78, %fd745, 0d0000000000000000;
	add.f64 	%fd746, %fd745, 0d41EFFFFFE5E00000;
	selp.f64 	%fd747, %fd746, %fd745, %p78;
	setp.lt.f64 	%p79, %fd747, 0d0000000000000000;
	add.f64 	%fd748, %fd747, 0d41EFFFFFE5E00000;
	selp.f64 	%fd749, %fd748, %fd747, %p79;
	add.f64 	%fd750, %fd726, %fd749;
	div.rn.f64 	%fd751, %fd750, 0d41EFFFFFE5E00000;
	cvt.rmi.f64.f64 	%fd752, %fd751;
	mul.f64 	%fd753, %fd752, 0d41EFFFFFE5E00000;
	sub.f64 	%fd754, %fd750, %fd753;
	setp.lt.f64 	%p80, %fd754, 0d0000000000000000;
	add.f64 	%fd755, %fd754, 0d41EFFFFFE5E00000;
	selp.f64 	%fd756, %fd755, %fd754, %p80;
	mul.f64 	%fd757, %fd667, %fd505;
	div.rn.f64 	%fd758, %fd757, 0d41EFFFFFE5E00000;
	cvt.rmi.f64.f64 	%fd759, %fd758;
	mul.f64 	%fd760, %fd759, 0d41EFFFFFE5E00000;
	sub.f64 	%fd761, %fd757, %fd760;
	setp.lt.f64 	%p81, %fd761, 0d0000000000000000;
	add.f64 	%fd762, %fd761, 0d41EFFFFFE5E00000;
	selp.f64 	%fd763, %fd762, %fd761, %p81;
	mul.f64 	%fd764, %fd669, %fd505;
	div.rn.f64 	%fd765, %fd764, 0d41EFFFFFE5E00000;
	cvt.rmi.f64.f64 	%fd766, %fd765;
	mul.f64 	%fd767, %fd766, 0d41EFFFFFE5E00000;
	sub.f64 	%fd768, %fd764, %fd767;
	setp.lt.f64 	%p82, %fd768, 0d0000000000000000;
	add.f64 	%fd769, %fd768, 0d41EFFFFFE5E00000;
	selp.f64 	%fd770, %fd769, %fd768, %p82;
	fma.rn.f64 	%fd771, %fd763, 0d4100000000000000, %fd770;
	div.rn.f64 	%fd772, %fd771, 0d41EFFFFFE5E00000;
	cvt.rmi.f64.f64 	%fd773, %fd772;
	mul.f64 	%fd774, %fd773, 0d41EFFFFFE5E00000;
	sub.f64 	%fd775, %fd771, %fd774;
	setp.lt.f64 	%p83, %fd775, 0d0000000000000000;
	add.f64 	%fd776, %fd775, 0d41EFFFFFE5E00000;
	selp.f64 	%fd777, %fd776, %fd775, %p83;
	setp.lt.f64 	%p84, %fd777, 0d0000000000000000;
	add.f64 	%fd778, %fd777, 0d41EFFFFFE5E00000;
	selp.f64 	%fd779, %fd778, %fd777, %p84;
	mul.f64 	%fd780, %fd672, %fd529;
	div.rn.f64 	%fd781, %fd780, 0d41EFFFFFE5E00000;
	cvt.rmi.f64.f64 	%fd782, %fd781;
	mul.f64 	%fd783, %fd782, 0d41EFFFFFE5E00000;
	sub.f64 	%fd784, %fd780, %fd783;
	setp.lt.f64 	%p85, %fd784, 0d0000000000000000;
	add.f64 	%fd785, %fd784, 0d41EFFFFFE5E00000;
	selp.f64 	%fd786, %fd785, %fd784, %p85;
	mul.f64 	%fd787, %fd674, %fd529;
	div.rn.f64 	%fd788, %fd787, 0d41EFFFFFE5E00000;
	cvt.rmi.f64.f64 	%fd789, %fd788;
	mul.f64 	%fd790, %fd789, 0d41EFFFFFE5E00000;
	sub.f64 	%fd791, %fd787, %fd790;
	setp.lt.f64 	%p86, %fd791, 0d0000000000000000;
	add.f64 	%fd792, %fd791, 0d41EFFFFFE5E00000;
	selp.f64 	%fd793, %fd792, %fd791, %p86;
	fma.rn.f64 	%fd794, %fd786, 0d4100000000000000, %fd793;
	div.rn.f64 	%fd795, %fd794, 0d41EFFFFFE5E00000;
	cvt.rmi.f64.f64 	%fd796, %fd795;
	mul.f64 	%fd797, %fd796, 0d41EFFFFFE5E00000;
	sub.f64 	%fd798, %fd794, %fd797;
	setp.lt.f64 	%p87, %fd798, 0d0000000000000000;
	add.f64 	%fd799, %fd798, 0d41EFFFFFE5E00000;
	selp.f64 	%fd800, %fd799, %fd798, %p87;
	setp.lt.f64 	%p88, %fd800, 0d0000000000000000;
	add.f64 	%fd801, %fd800, 0d41EFFFFFE5E00000;
	selp.f64 	%fd802, %fd801, %fd800, %p88;
	add.f64 	%fd803, %fd779, %fd802;
	mul.f64 	%fd804, %fd677, %fd554;
	div.rn.f64 	%fd805, %fd804, 0d41EFFFFFE5E00000;
	cvt.rmi.f64.f64 	%fd806, %fd805;
	mul.f64 	%fd807, %fd806, 0d41EFFFFFE5E00000;
	sub.f64 	%fd808, %fd804, %fd807;
	setp.lt.f64 	%p89, %fd808, 0d0000000000000000;
	add.f64 	%fd809, %fd808, 0d41EFFFFFE5E00000;
	selp.f64 	%fd810, %fd809, %fd808, %p89;
	mul.f64 	%fd811, %fd679, %fd554;
	div.rn.f64 	%fd812, %fd811, 0d41EFFFFFE5E00000;
	cvt.rmi.f64.f64 	%fd813, %fd812;
	mul.f64 	%fd814, %fd813, 0d41EFFFFFE5E00000;
	sub.f64 	%fd815, %fd811, %fd814;
	setp.lt.f64 	%p90, %fd815, 0d0000000000000000;
	add.f64 	%fd816, %fd815, 0d41EFFFFFE5E00000;
	selp.f64 	%fd817, %fd816, %fd815, %p90;
	fma.rn.f64 	%fd818, %fd810, 0d4100000000000000, %fd817;
	div.rn.f64 	%fd819, %fd818, 0d41EFFFFFE5E00000;
	cvt.rmi.f64.f64 	%fd820, %fd819;
	mul.f64 	%fd821, %fd820, 0d41EFFFFFE5E00000;
	sub.f64 	%fd822, %fd818, %fd821;
	setp.lt.f64 	%p91, %fd822, 0d0000000000000000;
	add.f64 	%fd823, %fd822, 0d41EFFFFFE5E00000;
	selp.f64 	%fd824, %fd823, %fd822, %p91;
	setp.lt.f64 	%p92, %fd824, 0d0000000000000000;
	add.f64 	%fd825, %fd824, 0d41EFFFFFE5E00000;
	selp.f64 	%fd826, %fd825, %fd824, %p92;
	add.f64 	%fd827, %fd803, %fd826;
	div.rn.f64 	%fd828, %fd827, 0d41EFFFFFE5E00000;
	cvt.rmi.f64.f64 	%fd829, %fd828;
	mul.f64 	%fd830, %fd829, 0d41EFFFFFE5E00000;
	sub.f64 	%fd831, %fd827, %fd830;
	setp.lt.f64 	%p93, %fd831, 0d0000000000000000;
	add.f64 	%fd832, %fd831, 0d41EFFFFFE5E00000;
	selp.f64 	%fd833, %fd832, %fd831, %p93;
	mul.f64 	%fd834, %fd667, %fd585;
	div.rn.f64 	%fd835, %fd834, 0d41EFFFFFE5E00000;
	cvt.rmi.f64.f64 	%fd836, %fd835;
	mul.f64 	%fd837, %fd836, 0d41EFFFFFE5E00000;
	sub.f64 	%fd838, %fd834, %fd837;
	setp.lt.f64 	%p94, %fd838, 0d0000000000000000;
	add.f64 	%fd839, %fd838, 0d41EFFFFFE5E00000;
	selp.f64 	%fd840, %fd839, %fd838, %p94;
	mul.f64 	%fd841, %fd669, %fd585;
	div.rn.f64 	%fd842, %fd841, 0d41EFFFFFE5E00000;
	cvt.rmi.f64.f64 	%fd843, %fd842;
	mul.f64 	%fd844, %fd843, 0d41EFFFFFE5E00000;
	sub.f64 	%fd845, %fd841, %fd844;
	setp.lt.f64 	%p95, %fd845, 0d0000000000000000;
	add.f64 	%fd846, %fd845, 0d41EFFFFFE5E00000;
	selp.f64 	%fd847, %fd846, %fd845, %p95;
	fma.rn.f64 	%fd848, %fd840, 0d4100000000000000, %fd847;
	div.rn.f64 	%fd849, %fd848, 0d41EFFFFFE5E00000;
	cvt.rmi.f64.f64 	%fd850, %fd849;
	mul.f64 	%fd851, %fd850, 0d41EFFFFFE5E00000;
	sub.f64 	%fd852, %fd848, %fd851;
	setp.lt.f64 	%p96, %fd852, 0d0000000000000000;
	add.f64 	%fd853, %fd852, 0d41EFFFFFE5E00000;
	selp.f64 	%fd854, %fd853, %fd852, %p96;
	setp.lt.f64 	%p97, %fd854, 0d0000000000000000;
	add.f64 	%fd855, %fd854, 0d41EFFFFFE5E00000;
	selp.f64 	%fd856, %fd855, %fd854, %p97;
	mul.f64 	%fd857, %fd672, %fd609;
	div.rn.f64 	%fd858, %fd857, 0d41EFFFFFE5E00000;
	cvt.rmi.f64.f64 	%fd859, %fd858;
	mul.f64 	%fd860, %fd859, 0d41EFFFFFE5E00000;
	sub.f64 	%fd861, %fd857, %fd860;
	setp.lt.f64 	%p98, %fd861, 0d0000000000000000;
	add.f64 	%fd862, %fd861, 0d41EFFFFFE5E00000;
	selp.f64 	%fd863, %fd862, %fd861, %p98;
	mul.f64 	%fd864, %fd674, %fd609;
	div.rn.f64 	%fd865, %fd864, 0d41EFFFFFE5E00000;
	cvt.rmi.f64.f64 	%fd866, %fd865;
	mul.f64 	%fd867, %fd866, 0d41EFFFFFE5E00000;
	sub.f64 	%fd868, %fd864, %fd867;
	setp.lt.f64 	%p99, %fd868, 0d0000000000000000;
	add.f64 	%fd869, %fd868, 0d41EFFFFFE5E00000;
	selp.f64 	%fd870, %fd869, %fd868, %p99;
	fma.rn.f64 	%fd871, %fd863, 0d4100000000000000, %fd870;
	div.rn.f64 	%fd872, %fd871, 0d41EFFFFFE5E00000;
	cvt.rmi.f64.f64 	%fd873, %fd872;
	mul.f64 	%fd874, %fd873, 0d41EFFFFFE5E00000;
	sub.f64 	%fd875, %fd871, %fd874;
	setp.lt.f64 	%p100, %fd875, 0d0000000000000000;
	add.f64 	%fd876, %fd875, 0d41EFFFFFE5E00000;
	selp.f64 	%fd877, %fd876, %fd875, %p100;
	setp.lt.f64 	%p101, %fd877, 0d0000000000000000;
	add.f64 	%fd878, %fd877, 0d41EFFFFFE5E00000;
	selp.f64 	%fd879, %fd878, %fd877, %p101;
	add.f64 	%fd880, %fd856, %fd879;
	mul.f64 	%fd881, %fd677, %fd634;
	div.rn.f64 	%fd882, %fd881, 0d41EFFFFFE5E00000;
	cvt.rmi.f64.f64 	%fd883, %fd882;
	mul.f64 	%fd884, %fd883, 0d41EFFFFFE5E00000;
	sub.f64 	%fd885, %fd881, %fd884;
	setp.lt.f64 	%p102, %fd885, 0d0000000000000000;
	add.f64 	%fd886, %fd885, 0d41EFFFFFE5E00000;
	selp.f64 	%fd887, %fd886, %fd885, %p102;
	mul.f64 	%fd888, %fd679, %fd634;
	div.rn.f64 	%fd889, %fd888, 0d41EFFFFFE5E00000;
	cvt.rmi.f64.f64 	%fd890, %fd889;
	mul.f64 	%fd891, %fd890, 0d41EFFFFFE5E00000;
	sub.f64 	%fd892, %fd888, %fd891;
	setp.lt.f64 	%p103, %fd892, 0d0000000000000000;
	add.f64 	%fd893, %fd892, 0d41EFFFFFE5E00000;
	selp.f64 	%fd894, %fd893, %fd892, %p103;
	fma.rn.f64 	%fd895, %fd887, 0d4100000000000000, %fd894;
	div.rn.f64 	%fd896, %fd895, 0d41EFFFFFE5E00000;
	cvt.rmi.f64.f64 	%fd897, %fd896;
	mul.f64 	%fd898, %fd897, 0d41EFFFFFE5E00000;
	sub.f64 	%fd899, %fd895, %fd898;
	setp.lt.f64 	%p104, %fd899, 0d0000000000000000;
	add.f64 	%fd900, %fd899, 0d41EFFFFFE5E00000;
	selp.f64 	%fd901, %fd900, %fd899, %p104;
	setp.lt.f64 	%p105, %fd901, 0d0000000000000000;
	add.f64 	%fd902, %fd901, 0d41EFFFFFE5E00000;
	selp.f64 	%fd903, %fd902, %fd901, %p105;
	add.f64 	%fd904, %fd880, %fd903;
	div.rn.f64 	%fd905, %fd904, 0d41EFFFFFE5E00000;
	cvt.rmi.f64.f64 	%fd906, %fd905;
	mul.f64 	%fd907, %fd906, 0d41EFFFFFE5E00000;
	sub.f64 	%fd908, %fd904, %fd907;
	setp.lt.f64 	%p106, %fd908, 0d0000000000000000;
	add.f64 	%fd909, %fd908, 0d41EFFFFFE5E00000;
	selp.f64 	%fd910, %fd909, %fd908, %p106;
	ld.global.u32 	%r285, [%rd30+24];
	cvt.rn.f64.u32 	%fd911, %r285;
	mul.f64 	%fd912, %fd911, 0d3EE0000000000000;
	cvt.rmi.f64.f64 	%fd913, %fd912;
	mul.f64 	%fd914, %fd913, 0d4100000000000000;
	sub.f64 	%fd915, %fd911, %fd914;
	ld.global.u32 	%r286, [%rd30+28];
	cvt.rn.f64.u32 	%fd916, %r286;
	mul.f64 	%fd917, %fd916, 0d3EE0000000000000;
	cvt.rmi.f64.f64 	%fd918, %fd917;
	mul.f64 	%fd919, %fd918, 0d4100000000000000;
	sub.f64 	%fd920, %fd916, %fd919;
	ld.global.u32 	%r287, [%rd30+32];
	cvt.rn.f64.u32 	%fd921, %r287;
	mul.f64 	%fd922, %fd921, 0d3EE0000000000000;
	cvt.rmi.f64.f64 	%fd923, %fd922;
	mul.f64 	%fd924, %fd923, 0d4100000000000000;
	sub.f64 	%fd925, %fd921, %fd924;
	mul.f64 	%fd926, %fd913, %fd425;
	div.rn.f64 	%fd927, %fd926, 0d41EFFFFFE5E00000;
	cvt.rmi.f64.f64 	%fd928, %fd927;
	mul.f64 	%fd929, %fd928, 0d41EFFFFFE5E00000;
	sub.f64 	%fd930, %fd926, %fd929;
	setp.lt.f64 	%p107, %fd930, 0d0000000000000000;
	add.f64 	%fd931, %fd930, 0d41EFFFFFE5E00000;
	selp.f64 	%fd932, %fd931, %fd930, %p107;
	mul.f64 	%fd933, %fd915, %fd425;
	div.rn.f64 	%fd934, %fd933, 0d41EFFFFFE5E00000;
	cvt.rmi.f64.f64 	%fd935, %fd934;
	mul.f64 	%fd936, %fd935, 0d41EFFFFFE5E00000;
	sub.f64 	%fd937, %fd933, %fd936;
	setp.lt.f64 	%p108, %fd937, 0d0000000000000000;
	add.f64 	%fd938, %fd937, 0d41EFFFFFE5E00000;
	selp.f64 	%fd939, %fd938, %fd937, %p108;
	fma.rn.f64 	%fd940, %fd932, 0d4100000000000000, %fd939;
	div.rn.f64 	%fd941, %fd940, 0d41EFFFFFE5E00000;
	cvt.rmi.f64.f64 	%fd942, %fd941;
	mul.f64 	%fd943, %fd942, 0d41EFFFFFE5E00000;
	sub.f64 	%fd944, %fd940, %fd943;
	setp.lt.f64 	%p109, %fd944, 0d0000000000000000;
	add.f64 	%fd945, %fd944, 0d41EFFFFFE5E00000;
	selp.f64 	%fd946, %fd945, %fd944, %p109;
	setp.lt.f64 	%p110, %fd946, 0d0000000000000000;
	add.f64 	%fd947, %fd946, 0d41EFFFFFE5E00000;
	selp.f64 	%fd948, %fd947, %fd946, %p110;
	mul.f64 	%fd949, %fd918, %fd449;
	div.rn.f64 	%fd950, %fd949, 0d41EFFFFFE5E00000;
	cvt.rmi.f64.f64 	%fd951, %fd950;
	mul.f64 	%fd952, %fd951, 0d41EFFFFFE5E00000;
	sub.f64 	%fd953, %fd949, %fd952;
	setp.lt.f64 	%p111, %fd953, 0d0000000000000000;
	add.f64 	%fd954, %fd953, 0d41EFFFFFE5E00000;
	selp.f64 	%fd955, %fd954, %fd953, %p111;
	mul.f64 	%fd956, %fd920, %fd449;
	div.rn.f64 	%fd957, %fd956, 0d41EFFFFFE5E00000;
	cvt.rmi.f64.f64 	%fd958, %fd957;
	mul.f64 	%fd959, %fd958, 0d41EFFFFFE5E00000;
	sub.f64 	%fd960, %fd956, %fd959;
	setp.lt.f64 	%p112, %fd960, 0d0000000000000000;
	add.f64 	%fd961, %fd960, 0d41EFFFFFE5E00000;
	selp.f64 	%fd962, %fd961, %fd960, %p112;
	fma.rn.f64 	%fd963, %fd955, 0d4100000000000000, %fd962;
	div.rn.f64 	%fd964, %fd963, 0d41EFFFFFE5E00000;
	cvt.rmi.f64.f64 	%fd965, %fd964;
	mul.f64 	%fd966, %fd965, 0d41EFFFFFE5E00000;
	sub.f64 	%fd967, %fd963, %fd966;
	setp.lt.f64 	%p113, %fd967, 0d0000000000000000;
	add.f64 	%fd968, %fd967, 0d41EFFFFFE5E00000;
	selp.f64 	%fd969, %fd968, %fd967, %p113;
	setp.lt.f64 	%p114, %fd969, 0d0000000000000000;
	add.f64 	%fd970, %fd969, 0d41EFFFFFE5E00000;
	selp.f64 	%fd971, %fd970, %fd969, %p114;
	add.f64 	%fd972, %fd948, %fd971;
	mul.f64 	%fd973, %fd923, %fd474;
	div.rn.f64 	%fd974, %fd973, 0d41EFFFFFE5E00000;
	cvt.rmi.f64.f64 	%fd975, %fd974;
	mul.f64 	%fd976, %fd975, 0d41EFFFFFE5E00000;
	sub.f64 	%fd977, %fd973, %fd976;
	setp.lt.f64 	%p115, %fd977, 0d0000000000000000;
	add.f64 	%fd978, %fd977, 0d41EFFFFFE5E00000;
	selp.f64 	%fd979, %fd978, %fd977, %p115;
	mul.f64 	%fd980, %fd925, %fd474;
	div.rn.f64 	%fd981, %fd980, 0d41EFFFFFE5E00000;
	cvt.rmi.f64.f64 	%fd982, %fd981;
	mul.f64 	%fd983, %fd982, 0d41EFFFFFE5E00000;
	sub.f64 	%fd984, %fd980, %fd983;
	setp.lt.f64 	%p116, %fd984, 0d0000000000000000;
	add.f64 	%fd985, %fd984, 0d41EFFFFFE5E00000;
	selp.f64 	%fd986, %fd985, %fd984, %p116;
	fma.rn.f64 	%fd987, %fd979, 0d4100000000000000, %fd986;
	div.rn.f64 	%fd988, %fd987, 0d41EFFFFFE5E00000;
	cvt.rmi.f64.f64 	%fd989, %fd988;
	mul.f64 	%fd990, %fd989, 0d41EFFFFFE5E00000;
	sub.f64 	%fd991, %fd987, %fd990;
	setp.lt.f64 	%p117, %fd991, 0d0000000000000000;
	add.f64 	%fd992, %fd991, 0d41EFFFFFE5E00000;
	selp.f64 	%fd993, %fd992, %fd991, %p117;
	setp.lt.f64 	%p118, %fd993, 0d0000000000000000;
	add.f64 	%fd994, %fd993, 0d41EFFFFFE5E00000;
	selp.f64 	%fd995, %fd994, %fd993, %p118;
	add.f64 	%fd996, %fd972, %fd995;
	div.rn.f64 	%fd997, %fd996, 0d41EFFFFFE5E00000;
	cvt.rmi.f64.f64 	%fd998, %fd997;
	mul.f64 	%fd999, %fd998, 0d41EFFFFFE5E00000;
	sub.f64 	%fd1000, %fd996, %fd999;
	setp.lt.f64 	%p119, %fd1000, 0d0000000000000000;
	add.f64 	%fd1001, %fd1000, 0d41EFFFFFE5E00000;
	selp.f64 	%fd1002, %fd1001, %fd1000, %p119;
	mul.f64 	%fd1003, %fd913, %fd505;
	div.rn.f64 	%fd1004, %fd1003, 0d41EFFFFFE5E00000;
	cvt.rmi.f64.f64 	%fd1005, %fd1004;
	mul.f64 	%fd1006, %fd1005, 0d41EFFFFFE5E00000;
	sub.f64 	%fd1007, %fd1003, %fd1006;
	setp.lt.f64 	%p120, %fd1007, 0d0000000000000000;
	add.f64 	%fd1008, %fd1007, 0d41EFFFFFE5E00000;
	selp.f64 	%fd1009, %fd1008, %fd1007, %p120;
	mul.f64 	%fd1010, %fd915, %fd505;
	div.rn.f64 	%fd1011, %fd1010, 0d41EFFFFFE5E00000;
	cvt.rmi.f64.f64 	%fd1012, %fd1011;
	mul.f64 	%fd1013, %fd1012, 0d41EFFFFFE5E00000;
	sub.f64 	%fd1014, %fd1010, %fd1013;
	setp.lt.f64 	%p121, %fd1014, 0d0000000000000000;
	add.f64 	%fd1015, %fd1014, 0d41EFFFFFE5E00000;
	selp.f64 	%fd1016, %fd1015, %fd1014, %p121;
	fma.rn.f64 	%fd1017, %fd1009, 0d4100000000000000, %fd1016;
	div.rn.f64 	%fd1018, %fd1017, 0d41EFFFFFE5E00000;
	cvt.rmi.f64.f64 	%fd1019, %fd1018;
	mul.f64 	%fd1020, %fd1019, 0d41EFFFFFE5E00000;
	sub.f64 	%fd1021, %fd1017, %fd1020;
	setp.lt.f64 	%p122, %fd1021, 0d0000000000000000;
	add.f64 	%fd1022, %fd1021, 0d41EFFFFFE5E00000;
	selp.f64 	%fd1023, %fd1022, %fd1021, %p122;
	setp.lt.f64 	%p123, %fd1023, 0d0000000000000000;
	add.f64 	%fd1024, %fd1023, 0d41EFFFFFE5E00000;
	selp.f64 	%fd1025, %fd1024, %fd1023, %p123;
	mul.f64 	%fd1026, %fd918, %fd529;
	div.rn.f64 	%fd1027, %fd1026, 0d41EFFFFFE5E00000;
	cvt.rmi.f64.f64 	%fd1028, %fd1027;
	mul.f64 	%fd1029, %fd1028, 0d41EFFFFFE5E00000;
	sub.f64 	%fd1030, %fd1026, %fd1029;
	setp.lt.f64 	%p124, %fd1030, 0d0000000000000000;
	add.f64 	%fd1031, %fd1030, 0d41EFFFFFE5E00000;
	selp.f64 	%fd1032, %fd1031, %fd1030, %p124;
	mul.f64 	%fd1033, %fd920, %fd529;
	div.rn.f64 	%fd1034, %fd1033, 0d41EFFFFFE5E00000;
	cvt.rmi.f64.f64 	%fd1035, %fd1034;
	mul.f64 	%fd1036, %fd1035, 0d41EFFFFFE5E00000;
	sub.f64 	%fd1037, %fd1033, %fd1036;
	setp.lt.f64 	%p125, %fd1037, 0d0000000000000000;
	add.f64 	%fd1038, %fd1037, 0d41EFFFFFE5E00000;
	selp.f64 	%fd1039, %fd1038, %fd1037, %p125;
	fma.rn.f64 	%fd1040, %fd1032, 0d4100000000000000, %fd1039;
	div.rn.f64 	%fd1041, %fd1040, 0d41EFFFFFE5E00000;
	cvt.rmi.f64.f64 	%fd1042, %fd1041;
	mul.f64 	%fd1043, %fd1042, 0d41EFFFFFE5E00000;
	sub.f64 	%fd1044, %fd1040, %fd1043;
	setp.lt.f64 	%p126, %fd1044, 0d0000000000000000;
	add.f64 	%fd1045, %fd1044, 0d41EFFFFFE5E00000;
	selp.f64 	%fd1046, %fd1045, %fd1044, %p126;
	setp.lt.f64 	%p127, %fd1046, 0d0000000000000000;
	add.f64 	%fd1047, %fd1046, 0d41EFFFFFE5E00000;
	selp.f64 	%fd1048, %fd1047, %fd1046, %p127;
	add.f64 	%fd1049, %fd1025, %fd1048;
	mul.f64 	%fd1050, %fd923, %fd554;
	div.rn.f64 	%fd1051, %fd1050, 0d41EFFFFFE5E00000;
	cvt.rmi.f64.f64 	%fd1052, %fd1051;
	mul.f64 	%fd1053, %fd1052, 0d41EFFFFFE5E00000;
	sub.f64 	%fd1054, %fd1050, %fd1053;
	setp.lt.f64 	%p128, %fd1054, 0d0000000000000000;
	add.f64 	%fd1055, %fd1054, 0d41EFFFFFE5E00000;
	selp.f64 	%fd1056, %fd1055, %fd1054, %p128;
	mul.f64 	%fd1057, %fd925, %fd554;
	div.rn.f64 	%fd1058, %fd1057, 0d41EFFFFFE5E00000;
	cvt.rmi.f64.f64 	%fd1059, %fd1058;
	mul.f64 	%fd1060, %fd1059, 0d41EFFFFFE5E00000;
	sub.f64 	%fd1061, %fd1057, %fd1060;
	setp.lt.f64 	%p129, %fd1061, 0d0000000000000000;
	add.f64 	%fd1062, %fd1061, 0d41EFFFFFE5E00000;
	selp.f64 	%fd1063, %fd1062, %fd1061, %p129;
	fma.rn.f64 	%fd1064, %fd1056, 0d4100000000000000, %fd1063;
	div.rn.f64 	%fd1065, %fd1064, 0d41EFFFFFE5E00000;
	cvt.rmi.f64.f64 	%fd1066, %fd1065;
	mul.f64 	%fd1067, %fd1066, 0d41EFFFFFE5E00000;
	sub.f64 	%fd1068, %fd1064, %fd1067;
	setp.lt.f64 	%p130, %fd1068, 0d0000000000000000;
	add.f64 	%fd1069, %fd1068, 0d41EFFFFFE5E00000;
	selp.f64 	%fd1070, %fd1069, %fd1068, %p130;
	setp.lt.f64 	%p131, %fd1070, 0d0000000000000000;
	add.f64 	%fd1071, %fd1070, 0d41EFFFFFE5E00000;
	selp.f64 	%fd1072, %fd1071, %fd1070, %p131;
	add.f64 	%fd1073, %fd1049, %fd1072;
	div.rn.f64 	%fd1074, %fd1073, 0d41EFFFFFE5E00000;
	cvt.rmi.f64.f64 	%fd1075, %fd1074;
	mul.f64 	%fd1076, %fd1075, 0d41EFFFFFE5E00000;
	sub.f64 	%fd1077, %fd1073, %fd1076;
	setp.lt.f64 	%p132, %fd1077, 0d0000000000000000;
	add.f64 	%fd1078, %fd1077, 0d41EFFFFFE5E00000;
	selp.f64 	%fd1079, %fd1078, %fd1077, %p132;
	mul.f64 	%fd1080, %fd913, %fd585;
	div.rn.f64 	%fd1081, %fd1080, 0d41EFFFFFE5E00000;
	cvt.rmi.f64.f64 	%fd1082, %fd1081;
	mul.f64 	%fd1083, %fd1082, 0d41EFFFFFE5E00000;
	sub.f64 	%fd1084, %fd1080, %fd1083;
	setp.lt.f64 	%p133, %fd1084, 0d0000000000000000;
	add.f64 	%fd1085, %fd1084, 0d41EFFFFFE5E00000;
	selp.f64 	%fd1086, %fd1085, %fd1084, %p133;
	mul.f64 	%fd1087, %fd915, %fd585;
	div.rn.f64 	%fd1088, %fd1087, 0d41EFFFFFE5E00000;
	cvt.rmi.f64.f64 	%fd1089, %fd1088;
	mul.f64 	%fd1090, %fd1089, 0d41EFFFFFE5E00000;
	sub.f64 	%fd1091, %fd1087, %fd1090;
	setp.lt.f64 	%p134, %fd1091, 0d0000000000000000;
	add.f64 	%fd1092, %fd1091, 0d41EFFFFFE5E00000;
	selp.f64 	%fd1093, %fd1092, %fd1091, %p134;
	fma.rn.f64 	%fd1094, %fd1086, 0d4100000000000000, %fd1093;
	div.rn.f64 	%fd1095, %fd1094, 0d41EFFFFFE5E00000;
	cvt.rmi.f64.f64 	%fd1096, %fd1095;
	mul.f64 	%fd1097, %fd1096, 0d41EFFFFFE5E00000;
	sub.f64 	%fd1098, %fd1094, %fd1097;
	setp.lt.f64 	%p135, %fd1098, 0d0000000000000000;
	add.f64 	%fd1099, %fd1098, 0d41EFFFFFE5E00000;
	selp.f64 	%fd1100, %fd1099, %fd1098, %p135;
	setp.lt.f64 	%p136, %fd1100, 0d0000000000000000;
	add.f64 	%fd1101, %fd1100, 0d41EFFFFFE5E00000;
	selp.f64 	%fd1102, %fd1101, %fd1100, %p136;
	mul.f64 	%fd1103, %fd918, %fd609;
	div.rn.f64 	%fd1104, %fd1103, 0d41EFFFFFE5E00000;
	cvt.rmi.f64.f64 	%fd1105, %fd1104;
	mul.f64 	%fd1106, %fd1105, 0d41EFFFFFE5E00000;
	sub.f64 	%fd1107, %fd1103, %fd1106;
	setp.lt.f64 	%p137, %fd1107, 0d0000000000000000;
	add.f64 	%fd1108, %fd1107, 0d41EFFFFFE5E00000;
	selp.f64 	%fd1109, %fd1108, %fd1107, %p137;
	mul.f64 	%fd1110, %fd920, %fd609;
	div.rn.f64 	%fd1111, %fd1110, 0d41EFFFFFE5E00000;
	cvt.rmi.f64.f64 	%fd1112, %fd1111;
	mul.f64 	%fd1113, %fd1112, 0d41EFFFFFE5E00000;
	sub.f64 	%fd1114, %fd1110, %fd1113;
	setp.lt.f64 	%p138, %fd1114, 0d0000000000000000;
	add.f64 	%fd1115, %fd1114, 0d41EFFFFFE5E00000;
	selp.f64 	%fd1116, %fd1115, %fd1114, %p138;
	fma.rn.f64 	%fd1117, %fd1109, 0d4100000000000000, %fd1116;
	div.rn.f64 	%fd1118, %fd1117, 0d41EFFFFFE5E00000;
	cvt.rmi.f64.f64 	%fd1119, %fd1118;
	mul.f64 	%fd1120, %fd1119, 0d41EFFFFFE5E00000;
	sub.f64 	%fd1121, %fd1117, %fd1120;
	setp.lt.f64 	%p139, %fd1121, 0d0000000000000000;
	add.f64 	%fd1122, %fd1121, 0d41EFFFFFE5E00000;
	selp.f64 	%fd1123, %fd1122, %fd1121, %p139;
	setp.lt.f64 	%p140, %fd1123, 0d0000000000000000;
	add.f64 	%fd1124, %fd1123, 0d41EFFFFFE5E00000;
	selp.f64 	%fd1125, %fd1124, %fd1123, %p140;
	add.f64 	%fd1126, %fd1102, %fd1125;
	mul.f64 	%fd1127, %fd923, %fd634;
	div.rn.f64 	%fd1128, %fd1127, 0d41EFFFFFE5E00000;
	cvt.rmi.f64.f64 	%fd1129, %fd1128;
	mul.f64 	%fd1130, %fd1129, 0d41EFFFFFE5E00000;
	sub.f64 	%fd1131, %fd1127, %fd1130;
	setp.lt.f64 	%p141, %fd1131, 0d0000000000000000;
	add.f64 	%fd1132, %fd1131, 0d41EFFFFFE5E00000;
	selp.f64 	%fd1133, %fd1132, %fd1131, %p141;
	mul.f64 	%fd1134, %fd925, %fd634;
	div.rn.f64 	%fd1135, %fd1134, 0d41EFFFFFE5E00000;
	cvt.rmi.f64.f64 	%fd1136, %fd1135;
	mul.f64 	%fd1137, %fd1136, 0d41EFFFFFE5E00000;
	sub.f64 	%fd1138, %fd1134, %fd1137;
	setp.lt.f64 	%p142, %fd1138, 0d0000000000000000;
	add.f64 	%fd1139, %fd1138, 0d41EFFFFFE5E00000;
	selp.f64 	%fd1140, %fd1139, %fd1138, %p142;
	fma.rn.f64 	%fd1141, %fd1133, 0d4100000000000000, %fd1140;
	div.rn.f64 	%fd1142, %fd1141, 0d41EFFFFFE5E00000;
	cvt.rmi.f64.f64 	%fd1143, %fd1142;
	mul.f64 	%fd1144, %fd1143, 0d41EFFFFFE5E00000;
	sub.f64 	%fd1145, %fd1141, %fd1144;
	setp.lt.f64 	%p143, %fd1145, 0d0000000000000000;
	add.f64 	%fd1146, %fd1145, 0d41EFFFFFE5E00000;
	selp.f64 	%fd1147, %fd1146, %fd1145, %p143;
	setp.lt.f64 	%p144, %fd1147, 0d0000000000000000;
	add.f64 	%fd1148, %fd1147, 0d41EFFFFFE5E00000;
	selp.f64 	%fd1149, %fd1148, %fd1147, %p144;
	add.f64 	%fd1150, %fd1126, %fd1149;
	div.rn.f64 	%fd1151, %fd1150, 0d41EFFFFFE5E00000;
	cvt.rmi.f64.f64 	%fd1152, %fd1151;
	mul.f64 	%fd1153, %fd1152, 0d41EFFFFFE5E00000;
	sub.f64 	%fd1154, %fd1150, %fd1153;
	setp.lt.f64 	%p145, %fd1154, 0d0000000000000000;
	add.f64 	%fd1155, %fd1154, 0d41EFFFFFE5E00000;
	selp.f64 	%fd1156, %fd1155, %fd1154, %p145;
	cvt.rzi.u32.f64 	%r631, %fd504;
	cvt.rzi.u32.f64 	%r630, %fd584;
	cvt.rzi.u32.f64 	%r629, %fd664;
	cvt.rzi.u32.f64 	%r628, %fd756;
	cvt.rzi.u32.f64 	%r627, %fd833;
	cvt.rzi.u32.f64 	%r626, %fd910;
	cvt.rzi.u32.f64 	%r625, %fd1002;
	cvt.rzi.u32.f64 	%r624, %fd1079;
	cvt.rzi.u32.f64 	%r623, %fd1156;
$L__BB0_20:
	add.s32 	%r622, %r622, 1;
	shr.u64 	%rd8, %rd207, 1;
	setp.gt.u64 	%p146, %rd207, 1;
	mov.u64 	%rd207, %rd8;
	@%p146 bra 	$L__BB0_18;
	cvt.rn.f64.u32 	%fd5363, %r631;
	cvt.rn.f64.u32 	%fd5362, %r630;
	cvt.rn.f64.u32 	%fd5361, %r629;
	cvt.rn.f64.u32 	%fd5360, %r628;
	cvt.rn.f64.u32 	%fd5359, %r627;
	cvt.rn.f64.u32 	%fd5358, %r626;
	cvt.rn.f64.u32 	%fd5357, %r625;
	cvt.rn.f64.u32 	%fd5356, %r624;
	cvt.rn.f64.u32 	%fd5355, %r623;
$L__BB0_22:
	mov.u32 	%r288, %ctaid.x;
	mov.u32 	%r289, %ntid.x;
	mov.u32 	%r290, %tid.x;
	mad.lo.s32 	%r291, %r288, %r289, %r290;
	setp.eq.s32 	%p147, %r291, 0;
	mul.f64 	%fd1159, %fd5363, 0d3EE0000000000000;
	cvt.rmi.f64.f64 	%fd1160, %fd1159;
	mul.f64 	%fd1161, %fd1160, 0d4100000000000000;
	sub.f64 	%fd1162, %fd5363, %fd1161;
	mul.f64 	%fd1163, %fd1160, %fd5353;
	div.rn.f64 	%fd1164, %fd1163, 0d41EFFFFFE5E00000;
	cvt.rmi.f64.f64 	%fd1165, %fd1164;
	mul.f64 	%fd1166, %fd1165, 0d41EFFFFFE5E00000;
	sub.f64 	%fd1167, %fd1163, %fd1166;
	setp.lt.f64 	%p148, %fd1167, 0d0000000000000000;
	add.f64 	%fd1168, %fd1167, 0d41EFFFFFE5E00000;
	selp.f64 	%fd1169, %fd1168, %fd1167, %p148;
	mul.f64 	%fd1170, %fd1162, %fd5353;
	div.rn.f64 	%fd1171, %fd1170, 0d41EFFFFFE5E00000;
	cvt.rmi.f64.f64 	%fd1172, %fd1171;
	mul.f64 	%fd1173, %fd1172, 0d41EFFFFFE5E00000;
	sub.f64 	%fd1174, %fd1170, %fd1173;
	setp.lt.f64 	%p149, %fd1174, 0d0000000000000000;
	add.f64 	%fd1175, %fd1174, 0d41EFFFFFE5E00000;
	selp.f64 	%fd1176, %fd1175, %fd1174, %p149;
	fma.rn.f64 	%fd1177, %fd1169, 0d4100000000000000, %fd1176;
	div.rn.f64 	%fd1178, %fd1177, 0d41EFFFFFE5E00000;
	cvt.rmi.f64.f64 	%fd1179, %fd1178;
	mul.f64 	%fd1180, %fd1179, 0d41EFFFFFE5E00000;
	sub.f64 	%fd1181, %fd1177, %fd1180;
	setp.lt.f64 	%p150, %fd1181, 0d0000000000000000;
	add.f64 	%fd1182, %fd1181, 0d41EFFFFFE5E00000;
	selp.f64 	%fd1183, %fd1182, %fd1181, %p150;
	setp.lt.f64 	%p151, %fd1183, 0d0000000000000000;
	add.f64 	%fd1184, %fd1183, 0d41EFFFFFE5E00000;
	selp.f64 	%fd1185, %fd1184, %fd1183, %p151;
	mul.f64 	%fd1186, %fd5362, 0d3EE0000000000000;
	cvt.rmi.f64.f64 	%fd1187, %fd1186;
	mul.f64 	%fd1188, %fd1187, 0d4100000000000000;
	sub.f64 	%fd1189, %fd5362, %fd1188;
	mul.f64 	%fd1190, %fd1187, %fd5354;
	div.rn.f64 	%fd1191, %fd1190, 0d41EFFFFFE5E00000;
	cvt.rmi.f64.f64 	%fd1192, %fd1191;
	mul.f64 	%fd1193, %fd1192, 0d41EFFFFFE5E00000;
	sub.f64 	%fd1194, %fd1190, %fd1193;
	setp.lt.f64 	%p152, %fd1194, 0d0000000000000000;
	add.f64 	%fd1195, %fd1194, 0d41EFFFFFE5E00000;
	selp.f64 	%fd1196, %fd1195, %fd1194, %p152;
	mul.f64 	%fd1197, %fd1189, %fd5354;
	div.rn.f64 	%fd1198, %fd1197, 0d41EFFFFFE5E00000;
	cvt.rmi.f64.f64 	%fd1199, %fd1198;
	mul.f64 	%fd1200, %fd1199, 0d41EFFFFFE5E00000;
	sub.f64 	%fd1201, %fd1197, %fd1200;
	setp.lt.f64 	%p153, %fd1201, 0d0000000000000000;
	add.f64 	%fd1202, %fd1201, 0d41EFFFFFE5E00000;
	selp.f64 	%fd1203, %fd1202, %fd1201, %p153;
	fma.rn.f64 	%fd1204, %fd1196, 0d4100000000000000, %fd1203;
	div.rn.f64 	%fd1205, %fd1204, 0d41EFFFFFE5E00000;
	cvt.rmi.f64.f64 	%fd1206, %fd1205;
	mul.f64 	%fd1207, %fd1206, 0d41EFFFFFE5E00000;
	sub.f64 	%fd1208, %fd1204, %fd1207;
	setp.lt.f64 	%p154, %fd1208, 0d0000000000000000;
	add.f64 	%fd1209, %fd1208, 0d41EFFFFFE5E00000;
	selp.f64 	%fd1210, %fd1209, %fd1208, %p154;
	setp.lt.f64 	%p155, %fd1210, 0d0000000000000000;
	add.f64 	%fd1211, %fd1210, 0d41EFFFFFE5E00000;
	selp.f64 	%fd1212, %fd1211, %fd1210, %p155;
	add.f64 	%fd1213, %fd1185, %fd1212;
	mul.f64 	%fd1214, %fd5361, 0d3EE0000000000000;
	cvt.rmi.f64.f64 	%fd1215, %fd1214;
	mul.f64 	%fd1216, %fd1215, 0d4100000000000000;
	sub.f64 	%fd1217, %fd5361, %fd1216;
	mul.f64 	%fd1218, %fd1215, %fd5353;
	div.rn.f64 	%fd1219, %fd1218, 0d41EFFFFFE5E00000;
	cvt.rmi.f64.f64 	%fd1220, %fd1219;
	mul.f64 	%fd1221, %fd1220, 0d41EFFFFFE5E00000;
	sub.f64 	%fd1222, %fd1218, %fd1221;
	setp.lt.f64 	%p156, %fd1222, 0d0000000000000000;
	add.f64 	%fd1223, %fd1222, 0d41EFFFFFE5E00000;
	selp.f64 	%fd1224, %fd1223, %fd1222, %p156;
	mul.f64 	%fd1225, %fd1217, %fd5353;
	div.rn.f64 	%fd1226, %fd1225, 0d41EFFFFFE5E00000;
	cvt.rmi.f64.f64 	%fd1227, %fd1226;
	mul.f64 	%fd1228, %fd1227, 0d41EFFFFFE5E00000;
	sub.f64 	%fd1229, %fd1225, %fd1228;
	setp.lt.f64 	%p157, %fd1229, 0d0000000000000000;
	add.f64 	%fd1230, %fd1229, 0d41EFFFFFE5E00000;
	selp.f64 	%fd1231, %fd1230, %fd1229, %p157;
	fma.rn.f64 	%fd1232, %fd1224, 0d4100000000000000, %fd1231;
	div.rn.f64 	%fd1233, %fd1232, 0d41EFFFFFE5E00000;
	cvt.rmi.f64.f64 	%fd1234, %fd1233;
	mul.f64 	%fd1235, %fd1234, 0d41EFFFFFE5E00000;
	sub.f64 	%fd1236, %fd1232, %fd1235;
	setp.lt.f64 	%p158, %fd1236, 0d0000000000000000;
	add.f64 	%fd1237, %fd1236, 0d41EFFFFFE5E00000;
	selp.f64 	%fd1238, %fd1237, %fd1236, %p158;
	setp.lt.f64 	%p159, %fd1238, 0d0000000000000000;
	add.f64 	%fd1239, %fd1238, 0d41EFFFFFE5E00000;
	selp.f64 	%fd1240, %fd1239, %fd1238, %p159;
	add.f64 	%fd1241, %fd1213, %fd1240;
	div.rn.f64 	%fd1242, %fd1241, 0d41EFFFFFE5E00000;
	cvt.rmi.f64.f64 	%fd1243, %fd1242;
	mul.f64 	%fd1244, %fd1243, 0d41EFFFFFE5E00000;
	sub.f64 	%fd1245, %fd1241, %fd1244;
	setp.lt.f64 	%p160, %fd1245, 0d0000000000000000;
	add.f64 	%fd1246, %fd1245, 0d41EFFFFFE5E00000;
	selp.f64 	%fd1247, %fd1246, %fd1245, %p160;
	mul.f64 	%fd1248, %fd5360, 0d3EE0000000000000;
	cvt.rmi.f64.f64 	%fd1249, %fd1248;
	mul.f64 	%fd1250, %fd1249, 0d4100000000000000;
	sub.f64 	%fd1251, %fd5360, %fd1250;
	mul.f64 	%fd1252, %fd1249, %fd5353;
	div.rn.f64 	%fd1253, %fd1252, 0d41EFFFFFE5E00000;
	cvt.rmi.f64.f64 	%fd1254, %fd1253;
	mul.f64 	%fd1255, %fd1254, 0d41EFFFFFE5E00000;
	sub.f64 	%fd1256, %fd1252, %fd1255;
	setp.lt.f64 	%p161, %fd1256, 0d0000000000000000;
	add.f64 	%fd1257, %fd1256, 0d41EFFFFFE5E00000;
	selp.f64 	%fd1258, %fd1257, %fd1256, %p161;
	mul.f64 	%fd1259, %fd1251, %fd5353;
	div.rn.f64 	%fd1260, %fd1259, 0d41EFFFFFE5E00000;
	cvt.rmi.f64.f64 	%fd1261, %fd1260;
	mul.f64 	%fd1262, %fd1261, 0d41EFFFFFE5E00000;
	sub.f64 	%fd1263, %fd1259, %fd1262;
	setp.lt.f64 	%p162, %fd1263, 0d0000000000000000;
	add.f64 	%fd1264, %fd1263, 0d41EFFFFFE5E00000;
	selp.f64 	%fd1265, %fd1264, %fd1263, %p162;
	fma.rn.f64 	%fd1266, %fd1258, 0d4100000000000000, %fd1265;
	div.rn.f64 	%fd1267, %fd1266, 0d41EFFFFFE5E00000;
	cvt.rmi.f64.f64 	%fd1268, %fd1267;
	mul.f64 	%fd1269, %fd1268, 0d41EFFFFFE5E00000;
	sub.f64 	%fd1270, %fd1266, %fd1269;
	setp.lt.f64 	%p163, %fd1270, 0d0000000000000000;
	add.f64 	%fd1271, %fd1270, 0d41EFFFFFE5E00000;
	selp.f64 	%fd1272, %fd1271, %fd1270, %p163;
	setp.lt.f64 	%p164, %fd1272, 0d0000000000000000;
	add.f64 	%fd1273, %fd1272, 0d41EFFFFFE5E00000;
	selp.f64 	%fd1274, %fd1273, %fd1272, %p164;
	mul.f64 	%fd1275, %fd5359, 0d3EE0000000000000;
	cvt.rmi.f64.f64 	%fd1276, %fd1275;
	mul.f64 	%fd1277, %fd1276, 0d4100000000000000;
	sub.f64 	%fd1278, %fd5359, %fd1277;
	mul.f64 	%fd1279, %fd1276, %fd5354;
	div.rn.f64 	%fd1280, %fd1279, 0d41EFFFFFE5E00000;
	cvt.rmi.f64.f64 	%fd1281, %fd1280;
	mul.f64 	%fd1282, %fd1281, 0d41EFFFFFE5E00000;
	sub.f64 	%fd1283, %fd1279, %fd1282;
	setp.lt.f64 	%p165, %fd1283, 0d0000000000000000;
	add.f64 	%fd1284, %fd1283, 0d41EFFFFFE5E00000;
	selp.f64 	%fd1285, %fd1284, %fd1283, %p165;
	mul.f64 	%fd1286, %fd1278, %fd5354;
	div.rn.f64 	%fd1287, %fd1286, 0d41EFFFFFE5E00000;
	cvt.rmi.f64.f64 	%fd1288, %fd1287;
	mul.f64 	%fd1289, %fd1288, 0d41EFFFFFE5E00000;
	sub.f64 	%fd1290, %fd1286, %fd1289;
	setp.lt.f64 	%p166, %fd1290, 0d0000000000000000;
	add.f64 	%fd1291, %fd1290, 0d41EFFFFFE5E00000;
	selp.f64 	%fd1292, %fd1291, %fd1290, %p166;
	fma.rn.f64 	%fd1293, %fd1285, 0d4100000000000000, %fd1292;
	div.rn.f64 	%fd1294, %fd1293, 0d41EFFFFFE5E00000;
	cvt.rmi.f64.f64 	%fd1295, %fd1294;
	mul.f64 	%fd1296, %fd1295, 0d41EFFFFFE5E00000;
	sub.f64 	%fd1297, %fd1293, %fd1296;
	setp.lt.f64 	%p167, %fd1297, 0d0000000000000000;
	add.f64 	%fd1298, %fd1297, 0d41EFFFFFE5E00000;
	selp.f64 	%fd1299, %fd1298, %fd1297, %p167;
	setp.lt.f64 	%p168, %fd1299, 0d0000000000000000;
	add.f64 	%fd1300, %fd1299, 0d41EFFFFFE5E00000;
	selp.f64 	%fd1301, %fd1300, %fd1299, %p168;
	add.f64 	%fd1302, %fd1274, %fd1301;
	mul.f64 	%fd1303, %fd5358, 0d3EE0000000000000;
	cvt.rmi.f64.f64 	%fd1304, %fd1303;
	mul.f64 	%fd1305, %fd1304, 0d4100000000000000;
	sub.f64 	%fd1306, %fd5358, %fd1305;
	mul.f64 	%fd1307, %fd1304, %fd5353;
	div.rn.f64 	%fd1308, %fd1307, 0d41EFFFFFE5E00000;
	cvt.rmi.f64.f64 	%fd1309, %fd1308;
	mul.f64 	%fd1310, %fd1309, 0d41EFFFFFE5E00000;
	sub.f64 	%fd1311, %fd1307, %fd1310;
	setp.lt.f64 	%p169, %fd1311, 0d0000000000000000;
	add.f64 	%fd1312, %fd1311, 0d41EFFFFFE5E00000;
	selp.f64 	%fd1313, %fd1312, %fd1311, %p169;
	mul.f64 	%fd1314, %fd1306, %fd5353;
	div.rn.f64 	%fd1315, %fd1314, 0d41EFFFFFE5E00000;
	cvt.rmi.f64.f64 	%fd1316, %fd1315;
	mul.f64 	%fd1317, %fd1316, 0d41EFFFFFE5E00000;
	sub.f64 	%fd1318, %fd1314, %fd1317;
	setp.lt.f64 	%p170, %fd1318, 0d0000000000000000;
	add.f64 	%fd1319, %fd1318, 0d41EFFFFFE5E00000;
	selp.f64 	%fd1320, %fd1319, %fd1318, %p170;
	fma.rn.f64 	%fd1321, %fd1313, 0d4100000000000000, %fd1320;
	div.rn.f64 	%fd1322, %fd1321, 0d41EFFFFFE5E00000;
	cvt.rmi.f64.f64 	%fd1323, %fd1322;
	mul.f64 	%fd1324, %fd1323, 0d41EFFFFFE5E00000;
	sub.f64 	%fd1325, %fd1321, %fd1324;
	setp.lt.f64 	%p171, %fd1325, 0d0000000000000000;
	add.f64 	%fd1326, %fd1325, 0d41EFFFFFE5E00000;
	selp.f64 	%fd1327, %fd1326, %fd1325, %p171;
	setp.lt.f64 	%p172, %fd1327, 0d0000000000000000;
	add.f64 	%fd1328, %fd1327, 0d41EFFFFFE5E00000;
	selp.f64 	%fd1329, %fd1328, %fd1327, %p172;
	add.f64 	%fd1330, %fd1302, %fd1329;
	div.rn.f64 	%fd1331, %fd1330, 0d41EFFFFFE5E00000;
	cvt.rmi.f64.f64 	%fd1332, %fd1331;
	mul.f64 	%fd1333, %fd1332, 0d41EFFFFFE5E00000;
	sub.f64 	%fd1334, %fd1330, %fd1333;
	setp.lt.f64 	%p173, %fd1334, 0d0000000000000000;
	add.f64 	%fd1335, %fd1334, 0d41EFFFFFE5E00000;
	selp.f64 	%fd1336, %fd1335, %fd1334, %p173;
	mul.f64 	%fd1337, %fd5357, 0d3EE0000000000000;
	cvt.rmi.f64.f64 	%fd1338, %fd1337;
	mul.f64 	%fd1339, %fd1338, 0d4100000000000000;
	sub.f64 	%fd1340, %fd5357, %fd1339;
	mul.f64 	%fd1341, %fd1338, %fd5353;
	div.rn.f64 	%fd1342, %fd1341, 0d41EFFFFFE5E00000;
	cvt.rmi.f64.f64 	%fd1343, %fd1342;
	mul.f64 	%fd1344, %fd1343, 0d41EFFFFFE5E00000;
	sub.f64 	%fd1345, %fd1341, %fd1344;
	setp.lt.f64 	%p174, %fd1345, 0d0000000000000000;
	add.f64 	%fd1346, %fd1345, 0d41EFFFFFE5E00000;
	selp.f64 	%fd1347, %fd1346, %fd1345, %p174;
	mul.f64 	%fd1348, %fd1340, %fd5353;
	div.rn.f64 	%fd1349, %fd1348, 0d41EFFFFFE5E00000;
	cvt.rmi.f64.f64 	%fd1350, %fd1349;
	mul.f64 	%fd1351, %fd1350, 0d41EFFFFFE5E00000;
	sub.f64 	%fd1352, %fd1348, %fd1351;
	setp.lt.f64 	%p175, %fd1352, 0d0000000000000000;
	add.f64 	%fd1353, %fd1352, 0d41EFFFFFE5E00000;
	selp.f64 	%fd1354, %fd1353, %fd1352, %p175;
	fma.rn.f64 	%fd1355, %fd1347, 0d4100000000000000, %fd1354;
	div.rn.f64 	%fd1356, %fd1355, 0d41EFFFFFE5E00000;
	cvt.rmi.f64.f64 	%fd1357, %fd1356;
	mul.f64 	%fd1358, %fd1357, 0d41EFFFFFE5E00000;
	sub.f64 	%fd1359, %fd1355, %fd1358;
	setp.lt.f64 	%p176, %fd1359, 0d0000000000000000;
	add.f64 	%fd1360, %fd1359, 0d41EFFFFFE5E00000;
	selp.f64 	%fd1361, %fd1360, %fd1359, %p176;
	setp.lt.f64 	%p177, %fd1361, 0d0000000000000000;
	add.f64 	%fd1362, %fd1361, 0d41EFFFFFE5E00000;
	selp.f64 	%fd1363, %fd1362, %fd1361, %p177;
	mul.f64 	%fd1364, %fd5356, 0d3EE0000000000000;
	cvt.rmi.f64.f64 	%fd1365, %fd1364;
	mul.f64 	%fd1366, %fd1365, 0d4100000000000000;
	sub.f64 	%fd1367, %fd5356, %fd1366;
	mul.f64 	%fd1368, %fd1365, %fd5354;
	div.rn.f64 	%fd1369, %fd1368, 0d41EFFFFFE5E00000;
	cvt.rmi.f64.f64 	%fd1370, %fd1369;
	mul.f64 	%fd1371, %fd1370, 0d41EFFFFFE5E00000;
	sub.f64 	%fd1372, %fd1368, %fd1371;
	setp.lt.f64 	%p178, %fd1372, 0d0000000000000000;
	add.f64 	%fd1373, %fd1372, 0d41EFFFFFE5E00000;
	selp.f64 	%fd1374, %fd1373, %fd1372, %p178;
	mul.f64 	%fd1375, %fd1367, %fd5354;
	div.rn.f64 	%fd1376, %fd1375, 0d41EFFFFFE5E00000;
	cvt.rmi.f64.f64 	%fd1377, %fd1376;
	mul.f64 	%fd1378, %fd1377, 0d41EFFFFFE5E00000;
	sub.f64 	%fd1379, %fd1375, %fd1378;
	setp.lt.f64 	%p179, %fd1379, 0d0000000000000000;
	add.f64 	%fd1380, %fd1379, 0d41EFFFFFE5E00000;
	selp.f64 	%fd1381, %fd1380, %fd1379, %p179;
	fma.rn.f64 	%fd1382, %fd1374, 0d4100000000000000, %fd1381;
	div.rn.f64 	%fd1383, %fd1382, 0d41EFFFFFE5E00000;
	cvt.rmi.f64.f64 	%fd1384, %fd1383;
	mul.f64 	%fd1385, %fd1384, 0d41EFFFFFE5E00000;
	sub.f64 	%fd1386, %fd1382, %fd1385;
	setp.lt.f64 	%p180, %fd1386, 0d0000000000000000;
	add.f64 	%fd1387, %fd1386, 0d41EFFFFFE5E00000;
	selp.f64 	%fd1388, %fd1387, %fd1386, %p180;
	setp.lt.f64 	%p181, %fd1388, 0d0000000000000000;
	add.f64 	%fd1389, %fd1388, 0d41EFFFFFE5E00000;
	selp.f64 	%fd1390, %fd1389, %fd1388, %p181;
	add.f64 	%fd1391, %fd1363, %fd1390;
	mul.f64 	%fd1392, %fd5355, 0d3EE0000000000000;
	cvt.rmi.f64.f64 	%fd1393, %fd1392;
	mul.f64 	%fd1394, %fd1393, 0d4100000000000000;
	sub.f64 	%fd1395, %fd5355, %fd1394;
	mul.f64 	%fd1396, %fd1393, %fd5353;
	div.rn.f64 	%fd1397, %fd1396, 0d41EFFFFFE5E00000;
	cvt.rmi.f64.f64 	%fd1398, %fd1397;
	mul.f64 	%fd1399, %fd1398, 0d41EFFFFFE5E00000;
	sub.f64 	%fd1400, %fd1396, %fd1399;
	setp.lt.f64 	%p182, %fd1400, 0d0000000000000000;
	add.f64 	%fd1401, %fd1400, 0d41EFFFFFE5E00000;
	selp.f64 	%fd1402, %fd1401, %fd1400, %p182;
	mul.f64 	%fd1403, %fd1395, %fd5353;
	div.rn.f64 	%fd1404, %fd1403, 0d41EFFFFFE5E00000;
	cvt.rmi.f64.f64 	%fd1405, %fd1404;
	mul.f64 	%fd1406, %fd1405, 0d41EFFFFFE5E00000;
	sub.f64 	%fd1407, %fd1403, %fd1406;
	setp.lt.f64 	%p183, %fd1407, 0d0000000000000000;
	add.f64 	%fd1408, %fd1407, 0d41EFFFFFE5E00000;
	selp.f64 	%fd1409, %fd1408, %fd1407, %p183;
	fma.rn.f64 	%fd1410, %fd1402, 0d4100000000000000, %fd1409;
	div.rn.f64 	%fd1411, %fd1410, 0d41EFFFFFE5E00000;
	cvt.rmi.f64.f64 	%fd1412, %fd1411;
	mul.f64 	%fd1413, %fd1412, 0d41EFFFFFE5E00000;
	sub.f64 	%fd1414, %fd1410, %fd1413;
	setp.lt.f64 	%p184, %fd1414, 0d0000000000000000;
	add.f64 	%fd1415, %fd1414, 0d41EFFFFFE5E00000;
	selp.f64 	%fd1416, %fd1415, %fd1414, %p184;
	setp.lt.f64 	%p185, %fd1416, 0d0000000000000000;
	add.f64 	%fd1417, %fd1416, 0d41EFFFFFE5E00000;
	selp.f64 	%fd1418, %fd1417, %fd1416, %p185;
	add.f64 	%fd1419, %fd1391, %fd1418;
	div.rn.f64 	%fd1420, %fd1419, 0d41EFFFFFE5E00000;
	cvt.rmi.f64.f64 	%fd1421, %fd1420;
	mul.f64 	%fd1422, %fd1421, 0d41EFFFFFE5E00000;
	sub.f64 	%fd1423, %fd1419, %fd1422;
	setp.lt.f64 	%p186, %fd1423, 0d0000000000000000;
	add.f64 	%fd1424, %fd1423, 0d41EFFFFFE5E00000;
	selp.f64 	%fd1425, %fd1424, %fd1423, %p186;
	cvt.rzi.u32.f64 	%r51, %fd1247;
	cvt.rzi.u32.f64 	%r52, %fd1336;
	cvt.rzi.u32.f64 	%r53, %fd1425;
	mov.f64 	%fd5365, 0d0000000000000000;
	mov.f64 	%fd5364, 0d3FF0000000000000;
	mov.f64 	%fd5366, %fd5365;
	mov.f64 	%fd5367, %fd5365;
	mov.f64 	%fd5368, %fd5364;
	mov.f64 	%fd5369, %fd5365;
	mov.f64 	%fd5370, %fd5365;
	mov.f64 	%fd5371, %fd5365;
	mov.f64 	%fd5372, %fd5364;
	@%p147 bra 	$L__BB0_28;
	cvt.s64.s32 	%rd208, %r291;
	mov.b32 	%r643, 0;
	mov.b32 	%r642, 1;
	mov.u64 	%rd33, mrg32k3aM2SubSeq;
	mov.u32 	%r644, %r643;
	mov.u32 	%r645, %r643;
	mov.u32 	%r646, %r642;
	mov.u32 	%r647, %r643;
	mov.u32 	%r648, %r643;
	mov.u32 	%r649, %r643;
	mov.u32 	%r650, %r642;
	mov.u32 	%r641, %r643;
$L__BB0_24:
	and.b64  	%rd31, %rd208, 1;
	setp.eq.b64 	%p187, %rd31, 1;
	not.pred 	%p188, %p187;
	@%p188 bra 	$L__BB0_26;
	mul.wide.u32 	%rd32, %r641, 36;
	add.s64 	%rd34, %rd33, %rd32;
	ld.global.u32 	%r298, [%rd34];
	cvt.rn.f64.u32 	%fd1426, %r298;
	mul.f64 	%fd1427, %fd1426, 0d3EE0000000000000;
	cvt.rmi.f64.f64 	%fd1428, %fd1427;
	mul.f64 	%fd1429, %fd1428, 0d4100000000000000;
	sub.f64 	%fd1430, %fd1426, %fd1429;
	ld.global.u32 	%r299, [%rd34+4];
	cvt.rn.f64.u32 	%fd1431, %r299;
	mul.f64 	%fd1432, %fd1431, 0d3EE0000000000000;
	cvt.rmi.f64.f64 	%fd1433, %fd1432;
	mul.f64 	%fd1434, %fd1433, 0d4100000000000000;
	sub.f64 	%fd1435, %fd1431, %fd1434;
	ld.global.u32 	%r300, [%rd34+8];
	cvt.rn.f64.u32 	%fd1436, %r300;
	mul.f64 	%fd1437, %fd1436, 0d3EE0000000000000;
	cvt.rmi.f64.f64 	%fd1438, %fd1437;
	mul.f64 	%fd1439, %fd1438, 0d4100000000000000;
	sub.f64 	%fd1440, %fd1436, %fd1439;
	cvt.rn.f64.u32 	%fd1441, %r650;
	mul.f64 	%fd1442, %fd1428, %fd1441;
	div.rn.f64 	%fd1443, %fd1442, 0d41EFFFF4D7600000;
	cvt.rmi.f64.f64 	%fd1444, %fd1443;
	mul.f64 	%fd1445, %fd1444, 0d41EFFFF4D7600000;
	sub.f64 	%fd1446, %fd1442, %fd1445;
	setp.lt.f64 	%p189, %fd1446, 0d0000000000000000;
	add.f64 	%fd1447, %fd1446, 0d41EFFFF4D7600000;
	selp.f64 	%fd1448, %fd1447, %fd1446, %p189;
	mul.f64 	%fd1449, %fd1430, %fd1441;
	div.rn.f64 	%fd1450, %fd1449, 0d41EFFFF4D7600000;
	cvt.rmi.f64.f64 	%fd1451, %fd1450;
	mul.f64 	%fd1452, %fd1451, 0d41EFFFF4D7600000;
	sub.f64 	%fd1453, %fd1449, %fd1452;
	setp.lt.f64 	%p190, %fd1453, 0d0000000000000000;
	add.f64 	%fd1454, %fd1453, 0d41EFFFF4D7600000;
	selp.f64 	%fd1455, %fd1454, %fd1453, %p190;
	fma.rn.f64 	%fd1456, %fd1448, 0d4100000000000000, %fd1455;
	div.rn.f64 	%fd1457, %fd1456, 0d41EFFFF4D7600000;
	cvt.rmi.f64.f64 	%fd1458, %fd1457;
	mul.f64 	%fd1459, %fd1458, 0d41EFFFF4D7600000;
	sub.f64 	%fd1460, %fd1456, %fd1459;
	setp.lt.f64 	%p191, %fd1460, 0d0000000000000000;
	add.f64 	%fd1461, %fd1460, 0d41EFFFF4D7600000;
	selp.f64 	%fd1462, %fd1461, %fd1460, %p191;
	setp.lt.f64 	%p192, %fd1462, 0d0000000000000000;
	add.f64 	%fd1463, %fd1462, 0d41EFFFF4D7600000;
	selp.f64 	%fd1464, %fd1463, %fd1462, %p192;
	cvt.rn.f64.u32 	%fd1465, %r647;
	mul.f64 	%fd1466, %fd1433, %fd1465;
	div.rn.f64 	%fd1467, %fd1466, 0d41EFFFF4D7600000;
	cvt.rmi.f64.f64 	%fd1468, %fd1467;
	mul.f64 	%fd1469, %fd1468, 0d41EFFFF4D7600000;
	sub.f64 	%fd1470, %fd1466, %fd1469;
	setp.lt.f64 	%p193, %fd1470, 0d0000000000000000;
	add.f64 	%fd1471, %fd1470, 0d41EFFFF4D7600000;
	selp.f64 	%fd1472, %fd1471, %fd1470, %p193;
	mul.f64 	%fd1473, %fd1435, %fd1465;
	div.rn.f64 	%fd1474, %fd1473, 0d41EFFFF4D7600000;
	cvt.rmi.f64.f64 	%fd1475, %fd1474;
	mul.f64 	%fd1476, %fd1475, 0d41EFFFF4D7600000;
	sub.f64 	%fd1477, %fd1473, %fd1476;
	setp.lt.f64 	%p194, %fd1477, 0d0000000000000000;
	add.f64 	%fd1478, %fd1477, 0d41EFFFF4D7600000;
	selp.f64 	%fd1479, %fd1478, %fd1477, %p194;
	fma.rn.f64 	%fd1480, %fd1472, 0d4100000000000000, %fd1479;
	div.rn.f64 	%fd1481, %fd1480, 0d41EFFFF4D7600000;
	cvt.rmi.f64.f64 	%fd1482, %fd1481;
	mul.f64 	%fd1483, %fd1482, 0d41EFFFF4D7600000;
	sub.f64 	%fd1484, %fd1480, %fd1483;
	setp.lt.f64 	%p195, %fd1484, 0d0000000000000000;
	add.f64 	%fd1485, %fd1484, 0d41EFFFF4D7600000;
	selp.f64 	%fd1486, %fd1485, %fd1484, %p195;
	setp.lt.f64 	%p196, %fd1486, 0d0000000000000000;
	add.f64 	%fd1487, %fd1486, 0d41EFFFF4D7600000;
	selp.f64 	%fd1488, %fd1487, %fd1486, %p196;
	add.f64 	%fd1489, %fd1464, %fd1488;
	cvt.rn.f64.u32 	%fd1490, %r644;
	mul.f64 	%fd1491, %fd1438, %fd1490;
	div.rn.f64 	%fd1492, %fd1491, 0d41EFFFF4D7600000;
	cvt.rmi.f64.f64 	%fd1493, %fd1492;
	mul.f64 	%fd1494, %fd1493, 0d41EFFFF4D7600000;
	sub.f64 	%fd1495, %fd1491, %fd1494;
	setp.lt.f64 	%p197, %fd1495, 0d0000000000000000;
	add.f64 	%fd1496, %fd1495, 0d41EFFFF4D7600000;
	selp.f64 	%fd1497, %fd1496, %fd1495, %p197;
	mul.f64 	%fd1498, %fd1440, %fd1490;
	div.rn.f64 	%fd1499, %fd1498, 0d41EFFFF4D7600000;
	cvt.rmi.f64.f64 	%fd1500, %fd1499;
	mul.f64 	%fd1501, %fd1500, 0d41EFFFF4D7600000;
	sub.f64 	%fd1502, %fd1498, %fd1501;
	setp.lt.f64 	%p198, %fd1502, 0d0000000000000000;
	add.f64 	%fd1503, %fd1502, 0d41EFFFF4D7600000;
	selp.f64 	%fd1504, %fd1503, %fd1502, %p198;
	fma.rn.f64 	%fd1505, %fd1497, 0d4100000000000000, %fd1504;
	div.rn.f64 	%fd1506, %fd1505, 0d41EFFFF4D7600000;
	cvt.rmi.f64.f64 	%fd1507, %fd1506;
	mul.f64 	%fd1508, %fd1507, 0d41EFFFF4D7600000;
	sub.f64 	%fd1509, %fd1505, %fd1508;
	setp.lt.f64 	%p199, %fd1509, 0d0000000000000000;
	add.f64 	%fd1510, %fd1509, 0d41EFFFF4D7600000;
	selp.f64 	%fd1511, %fd1510, %fd1509, %p199;
	setp.lt.f64 	%p200, %fd1511, 0d0000000000000000;
	add.f64 	%fd1512, %fd1511, 0d41EFFFF4D7600000;
	selp.f64 	%fd1513, %fd1512, %fd1511, %p200;
	add.f64 	%fd1514, %fd1489, %fd1513;
	div.rn.f64 	%fd1515, %fd1514, 0d41EFFFF4D7600000;
	cvt.rmi.f64.f64 	%fd1516, %fd1515;
	mul.f64 	%fd1517, %fd1516, 0d41EFFFF4D7600000;
	sub.f64 	%fd1518, %fd1514, %fd1517;
	setp.lt.f64 	%p201, %fd1518, 0d0000000000000000;
	add.f64 	%fd1519, %fd1518, 0d41EFFFF4D7600000;
	selp.f64 	%fd1520, %fd1519, %fd1518, %p201;
	cvt.rn.f64.u32 	%fd1521, %r649;
	mul.f64 	%fd1522, %fd1428, %fd1521;
	div.rn.f64 	%fd1523, %fd1522, 0d41EFFFF4D7600000;
	cvt.rmi.f64.f64 	%fd1524, %fd1523;
	mul.f64 	%fd1525, %fd1524, 0d41EFFFF4D7600000;
	sub.f64 	%fd1526, %fd1522, %fd1525;
	setp.lt.f64 	%p202, %fd1526, 0d0000000000000000;
	add.f64 	%fd1527, %fd1526, 0d41EFFFF4D7600000;
	selp.f64 	%fd1528, %fd1527, %fd1526, %p202;
	mul.f64 	%fd1529, %fd1430, %fd1521;
	div.rn.f64 	%fd1530, %fd1529, 0d41EFFFF4D7600000;
	cvt.rmi.f64.f64 	%fd1531, %fd1530;
	mul.f64 	%fd1532, %fd1531, 0d41EFFFF4D7600000;
	sub.f64 	%fd1533, %fd1529, %fd1532;
	setp.lt.f64 	%p203, %fd1533, 0d0000000000000000;
	add.f64 	%fd1534, %fd1533, 0d41EFFFF4D7600000;
	selp.f64 	%fd1535, %fd1534, %fd1533, %p203;
	fma.rn.f64 	%fd1536, %fd1528, 0d4100000000000000, %fd1535;
	div.rn.f64 	%fd1537, %fd1536, 0d41EFFFF4D7600000;
	cvt.rmi.f64.f64 	%fd1538, %fd1537;
	mul.f64 	%fd1539, %fd1538, 0d41EFFFF4D7600000;
	sub.f64 	%fd1540, %fd1536, %fd1539;
	setp.lt.f64 	%p204, %fd1540, 0d0000000000000000;
	add.f64 	%fd1541, %fd1540, 0d41EFFFF4D7600000;
	selp.f64 	%fd1542, %fd1541, %fd1540, %p204;
	setp.lt.f64 	%p205, %fd1542, 0d0000000000000000;
	add.f64 	%fd1543, %fd1542, 0d41EFFFF4D7600000;
	selp.f64 	%fd1544, %fd1543, %fd1542, %p205;
	cvt.rn.f64.u32 	%fd1545, %r646;
	mul.f64 	%fd1546, %fd1433, %fd1545;
	div.rn.f64 	%fd1547, %fd1546, 0d41EFFFF4D7600000;
	cvt.rmi.f64.f64 	%fd1548, %fd1547;
	mul.f64 	%fd1549, %fd1548, 0d41EFFFF4D7600000;
	sub.f64 	%fd1550, %fd1546, %fd1549;
	setp.lt.f64 	%p206, %fd1550, 0d0000000000000000;
	add.f64 	%fd1551, %fd1550, 0d41EFFFF4D7600000;
	selp.f64 	%fd1552, %fd1551, %fd1550, %p206;
	mul.f64 	%fd1553, %fd1435, %fd1545;
	div.rn.f64 	%fd1554, %fd1553, 0d41EFFFF4D7600000;
	cvt.rmi.f64.f64 	%fd1555, %fd1554;
	mul.f64 	%fd1556, %fd1555, 0d41EFFFF4D7600000;
	sub.f64 	%fd1557, %fd1553, %fd1556;
	setp.lt.f64 	%p207, %fd1557, 0d0000000000000000;
	add.f64 	%fd1558, %fd1557, 0d41EFFFF4D7600000;
	selp.f64 	%fd1559, %fd1558, %fd1557, %p207;
	fma.rn.f64 	%fd1560, %fd1552, 0d4100000000000000, %fd1559;
	div.rn.f64 	%fd1561, %fd1560, 0d41EFFFF4D7600000;
	cvt.rmi.f64.f64 	%fd1562, %fd1561;
	mul.f64 	%fd1563, %fd1562, 0d41EFFFF4D7600000;
	sub.f64 	%fd1564, %fd1560, %fd1563;
	setp.lt.f64 	%p208, %fd1564, 0d0000000000000000;
	add.f64 	%fd1565, %fd1564, 0d41EFFFF4D7600000;
	selp.f64 	%fd1566, %fd1565, %fd1564, %p208;
	setp.lt.f64 	%p209, %fd1566, 0d0000000000000000;
	add.f64 	%fd1567, %fd1566, 0d41EFFFF4D7600000;
	selp.f64 	%fd1568, %fd1567, %fd1566, %p209;
	add.f64 	%fd1569, %fd1544, %fd1568;
	cvt.rn.f64.u32 	%fd1570, %r643;
	mul.f64 	%fd1571, %fd1438, %fd1570;
	div.rn.f64 	%fd1572, %fd1571, 0d41EFFFF4D7600000;
	cvt.rmi.f64.f64 	%fd1573, %fd1572;
	mul.f64 	%fd1574, %fd1573, 0d41EFFFF4D7600000;
	sub.f64 	%fd1575, %fd1571, %fd1574;
	setp.lt.f64 	%p210, %fd1575, 0d0000000000000000;
	add.f64 	%fd1576, %fd1575, 0d41EFFFF4D7600000;
	selp.f64 	%fd1577, %fd1576, %fd1575, %p210;
	mul.f64 	%fd1578, %fd1440, %fd1570;
	div.rn.f64 	%fd1579, %fd1578, 0d41EFFFF4D7600000;
	cvt.rmi.f64.f64 	%fd1580, %fd1579;
	mul.f64 	%fd1581, %fd1580, 0d41EFFFF4D7600000;
	sub.f64 	%fd1582, %fd1578, %fd1581;
	setp.lt.f64 	%p211, %fd1582, 0d0000000000000000;
	add.f64 	%fd1583, %fd1582, 0d41EFFFF4D7600000;
	selp.f64 	%fd1584, %fd1583, %fd1582, %p211;
	fma.rn.f64 	%fd1585, %fd1577, 0d4100000000000000, %fd1584;
	div.rn.f64 	%fd1586, %fd1585, 0d41EFFFF4D7600000;
	cvt.rmi.f64.f64 	%fd1587, %fd1586;
	mul.f64 	%fd1588, %fd1587, 0d41EFFFF4D7600000;
	sub.f64 	%fd1589, %fd1585, %fd1588;
	setp.lt.f64 	%p212, %fd1589, 0d0000000000000000;
	add.f64 	%fd1590, %fd1589, 0d41EFFFF4D7600000;
	selp.f64 	%fd1591, %fd1590, %fd1589, %p212;
	setp.lt.f64 	%p213, %fd1591, 0d0000000000000000;
	add.f64 	%fd1592, %fd1591, 0d41EFFFF4D7600000;
	selp.f64 	%fd1593, %fd1592, %fd1591, %p213;
	add.f64 	%fd1594, %fd1569, %fd1593;
	div.rn.f64 	%fd1595, %fd1594, 0d41EFFFF4D7600000;
	cvt.rmi.f64.f64 	%fd1596, %fd1595;
	mul.f64 	%fd1597, %fd1596, 0d41EFFFF4D7600000;
	sub.f64 	%fd1598, %fd1594, %fd1597;
	setp.lt.f64 	%p214, %fd1598, 0d0000000000000000;
	add.f64 	%fd1599, %fd1598, 0d41EFFFF4D7600000;
	selp.f64 	%fd1600, %fd1599, %fd1598, %p214;
	cvt.rn.f64.u32 	%fd1601, %r648;
	mul.f64 	%fd1602, %fd1428, %fd1601;
	div.rn.f64 	%fd1603, %fd1602, 0d41EFFFF4D7600000;
	cvt.rmi.f64.f64 	%fd1604, %fd1603;
	mul.f64 	%fd1605, %fd1604, 0d41EFFFF4D7600000;
	sub.f64 	%fd1606, %fd1602, %fd1605;
	setp.lt.f64 	%p215, %fd1606, 0d0000000000000000;
	add.f64 	%fd1607, %fd1606, 0d41EFFFF4D7600000;
	selp.f64 	%fd1608, %fd1607, %fd1606, %p215;
	mul.f64 	%fd1609, %fd1430, %fd1601;
	div.rn.f64 	%fd1610, %fd1609, 0d41EFFFF4D7600000;
	cvt.rmi.f64.f64 	%fd1611, %fd1610;
	mul.f64 	%fd1612, %fd1611, 0d41EFFFF4D7600000;
	sub.f64 	%fd1613, %fd1609, %fd1612;
	setp.lt.f64 	%p216, %fd1613, 0d0000000000000000;
	add.f64 	%fd1614, %fd1613, 0d41EFFFF4D7600000;
	selp.f64 	%fd1615, %fd1614, %fd1613, %p216;
	fma.rn.f64 	%fd1616, %fd1608, 0d4100000000000000, %fd1615;
	div.rn.f64 	%fd1617, %fd1616, 0d41EFFFF4D7600000;
	cvt.rmi.f64.f64 	%fd1618, %fd1617;
	mul.f64 	%fd1619, %fd1618, 0d41EFFFF4D7600000;
	sub.f64 	%fd1620, %fd1616, %fd1619;
	setp.lt.f64 	%p217, %fd1620, 0d0000000000000000;
	add.f64 	%fd1621, %fd1620, 0d41EFFFF4D7600000;
	selp.f64 	%fd1622, %fd1621, %fd1620, %p217;
	setp.lt.f64 	%p218, %fd1622, 0d0000000000000000;
	add.f64 	%fd1623, %fd1622, 0d41EFFFF4D7600000;
	selp.f64 	%fd1624, %fd1623, %fd1622, %p218;
	cvt.rn.f64.u32 	%fd1625, %r645;
	mul.f64 	%fd1626, %fd1433, %fd1625;
	div.rn.f64 	%fd1627, %fd1626, 0d41EFFFF4D7600000;
	cvt.rmi.f64.f64 	%fd1628, %fd1627;
	mul.f64 	%fd1629, %fd1628, 0d41EFFFF4D7600000;
	sub.f64 	%fd1630, %fd1626, %fd1629;
	setp.lt.f64 	%p219, %fd1630, 0d0000000000000000;
	add.f64 	%fd1631, %fd1630, 0d41EFFFF4D7600000;
	selp.f64 	%fd1632, %fd1631, %fd1630, %p219;
	mul.f64 	%fd1633, %fd1435, %fd1625;
	div.rn.f64 	%fd1634, %fd1633, 0d41EFFFF4D7600000;
	cvt.rmi.f64.f64 	%fd1635, %fd1634;
	mul.f64 	%fd1636, %fd1635, 0d41EFFFF4D7600000;
	sub.f64 	%fd1637, %fd1633, %fd1636;
	setp.lt.f64 	%p220, %fd1637, 0d0000000000000000;
	add.f64 	%fd1638, %fd1637, 0d41EFFFF4D7600000;
	selp.f64 	%fd1639, %fd1638, %fd1637, %p220;
	fma.rn.f64 	%fd1640, %fd1632, 0d4100000000000000, %fd1639;
	div.rn.f64 	%fd1641, %fd1640, 0d41EFFFF4D7600000;
	cvt.rmi.f64.f64 	%fd1642, %fd1641;
	mul.f64 	%fd1643, %fd1642, 0d41EFFFF4D7600000;
	sub.f64 	%fd1644, %fd1640, %fd1643;
	setp.lt.f64 	%p221, %fd1644, 0d0000000000000000;
	add.f64 	%fd1645, %fd1644, 0d41EFFFF4D7600000;
	selp.f64 	%fd1646, %fd1645, %fd1644, %p221;
	setp.lt.f64 	%p222, %fd1646, 0d0000000000000000;
	add.f64 	%fd1647, %fd1646, 0d41EFFFF4D7600000;
	selp.f64 	%fd1648, %fd1647, %fd1646, %p222;
	add.f64 	%fd1649, %fd1624, %fd1648;
	cvt.rn.f64.u32 	%fd1650, %r642;
	mul.f64 	%fd1651, %fd1438, %fd1650;
	div.rn.f64 	%fd1652, %fd1651, 0d41EFFFF4D7600000;
	cvt.rmi.f64.f64 	%fd1653, %fd1652;
	mul.f64 	%fd1654, %fd1653, 0d41EFFFF4D7600000;
	sub.f64 	%fd1655, %fd1651, %fd1654;
	setp.lt.f64 	%p223, %fd1655, 0d0000000000000000;
	add.f64 	%fd1656, %fd1655, 0d41EFFFF4D7600000;
	selp.f64 	%fd1657, %fd1656, %fd1655, %p223;
	mul.f64 	%fd1658, %fd1440, %fd1650;
	div.rn.f64 	%fd1659, %fd1658, 0d41EFFFF4D7600000;
	cvt.rmi.f64.f64 	%fd1660, %fd1659;
	mul.f64 	%fd1661, %fd1660, 0d41EFFFF4D7600000;
	sub.f64 	%fd1662, %fd1658, %fd1661;
	setp.lt.f64 	%p224, %fd1662, 0d0000000000000000;
	add.f64 	%fd1663, %fd1662, 0d41EFFFF4D7600000;
	selp.f64 	%fd1664, %fd1663, %fd1662, %p224;
	fma.rn.f64 	%fd1665, %fd1657, 0d4100000000000000, %fd1664;
	div.rn.f64 	%fd1666, %fd1665, 0d41EFFFF4D7600000;
	cvt.rmi.f64.f64 	%fd1667, %fd1666;
	mul.f64 	%fd1668, %fd1667, 0d41EFFFF4D7600000;
	sub.f64 	%fd1669, %fd1665, %fd1668;
	setp.lt.f64 	%p225, %fd1669, 0d0000000000000000;
	add.f64 	%fd1670, %fd1669, 0d41EFFFF4D7600000;
	selp.f64 	%fd1671, %fd1670, %fd1669, %p225;
	setp.lt.f64 	%p226, %fd1671, 0d0000000000000000;
	add.f64 	%fd1672, %fd1671, 0d41EFFFF4D7600000;
	selp.f64 	%fd1673, %fd1672, %fd1671, %p226;
	add.f64 	%fd1674, %fd1649, %fd1673;
	div.rn.f64 	%fd1675, %fd1674, 0d41EFFFF4D7600000;
	cvt.rmi.f64.f64 	%fd1676, %fd1675;
	mul.f64 	%fd1677, %fd1676, 0d41EFFFF4D7600000;
	sub.f64 	%fd1678, %fd1674, %fd1677;
	setp.lt.f64 	%p227, %fd1678, 0d0000000000000000;
	add.f64 	%fd1679, %fd1678, 0d41EFFFF4D7600000;
	selp.f64 	%fd1680, %fd1679, %fd1678, %p227;
	ld.global.u32 	%r301, [%rd34+12];
	cvt.rn.f64.u32 	%fd1681, %r301;
	mul.f64 	%fd1682, %fd1681, 0d3EE0000000000000;
	cvt.rmi.f64.f64 	%fd1683, %fd1682;
	mul.f64 	%fd1684, %fd1683, 0d4100000000000000;
	sub.f64 	%fd1685, %fd1681, %fd1684;
	ld.global.u32 	%r302, [%rd34+16];
	cvt.rn.f64.u32 	%fd1686, %r302;
	mul.f64 	%fd1687, %fd1686, 0d3EE0000000000000;
	cvt.rmi.f64.f64 	%fd1688, %fd1687;
	mul.f64 	%fd1689, %fd1688, 0d4100000000000000;
	sub.f64 	%fd1690, %fd1686, %fd1689;
	ld.global.u32 	%r303, [%rd34+20];
	cvt.rn.f64.u32 	%fd1691, %r303;
	mul.f64 	%fd1692, %fd1691, 0d3EE0000000000000;
	cvt.rmi.f64.f64 	%fd1693, %fd1692;
	mul.f64 	%fd1694, %fd1693, 0d4100000000000000;
	sub.f64 	%fd1695, %fd1691, %fd1694;
	mul.f64 	%fd1696, %fd1683, %fd1441;
	div.rn.f64 	%fd1697, %fd1696, 0d41EFFFF4D7600000;
	cvt.rmi.f64.f64 	%fd1698, %fd1697;
	mul.f64 	%fd1699, %fd1698, 0d41EFFFF4D7600000;
	sub.f64 	%fd1700, %fd1696, %fd1699;
	setp.lt.f64 	%p228, %fd1700, 0d0000000000000000;
	add.f64 	%fd1701, %fd1700, 0d41EFFFF4D7600000;
	selp.f64 	%fd1702, %fd1701, %fd1700, %p228;
	mul.f64 	%fd1703, %fd1685, %fd1441;
	div.rn.f64 	%fd1704, %fd1703, 0d41EFFFF4D7600000;
	cvt.rmi.f64.f64 	%fd1705, %fd1704;
	mul.f64 	%fd1706, %fd1705, 0d41EFFFF4D7600000;
	sub.f64 	%fd1707, %fd1703, %fd1706;
	setp.lt.f64 	%p229, %fd1707, 0d0000000000000000;
	add.f64 	%fd1708, %fd1707, 0d41EFFFF4D7600000;
	selp.f64 	%fd1709, %fd1708, %fd1707, %p229;
	fma.rn.f64 	%fd1710, %fd1702, 0d4100000000000000, %fd1709;
	div.rn.f64 	%fd1711, %fd1710, 0d41EFFFF4D7600000;
	cvt.rmi.f64.f64 	%fd1712, %fd1711;
	mul.f64 	%fd1713, %fd1712, 0d41EFFFF4D7600000;
	sub.f64 	%fd1714, %fd1710, %fd1713;
	setp.lt.f64 	%p230, %fd1714, 0d0000000000000000;
	add.f64 	%fd1715, %fd1714, 0d41EFFFF4D7600000;
	selp.f64 	%fd1716, %fd1715, %fd1714, %p230;
	setp.lt.f64 	%p231, %fd1716, 0d0000000000000000;
	add.f64 	%fd1717, %fd1716, 0d41EFFFF4D7600000;
	selp.f64 	%fd1718, %fd1717, %fd1716, %p231;
	mul.f64 	%fd1719, %fd1688, %fd1465;
	div.rn.f64 	%fd1720, %fd1719, 0d41EFFFF4D7600000;
	cvt.rmi.f64.f64 	%fd1721, %fd1720;
	mul.f64 	%fd1722, %fd1721, 0d41EFFFF4D7600000;
	sub.f64 	%fd1723, %fd1719, %fd1722;
	setp.lt.f64 	%p232, %fd1723, 0d0000000000000000;
	add.f64 	%fd1724, %fd1723, 0d41EFFFF4D7600000;
	selp.f64 	%fd1725, %fd1724, %fd1723, %p232;
	mul.f64 	%fd1726, %fd1690, %fd1465;
	div.rn.f64 	%fd1727, %fd1726, 0d41EFFFF4D7600000;
	cvt.rmi.f64.f64 	%fd1728, %fd1727;
	mul.f64 	%fd1729, %fd1728, 0d41EFFFF4D7600000;
	sub.f64 	%fd1730, %fd1726, %fd1729;
	setp.lt.f64 	%p233, %fd1730, 0d0000000000000000;
	add.f64 	%fd1731, %fd1730, 0d41EFFFF4D7600000;
	selp.f64 	%fd1732, %fd1731, %fd1730, %p233;
	fma.rn.f64 	%fd1733, %fd1725, 0d4100000000000000, %fd1732;
	div.rn.f64 	%fd1734, %fd1733, 0d41EFFFF4D7600000;
	cvt.rmi.f64.f64 	%fd1735, %fd1734;
	mul.f64 	%fd1736, %fd1735, 0d41EFFFF4D7600000;
	sub.f64 	%fd1737, %fd1733, %fd1736;
	setp.lt.f64 	%p234, %fd1737, 0d0000000000000000;
	add.f64 	%fd1738, %fd1737, 0d41EFFFF4D7600000;
	selp.f64 	%fd1739, %fd1738, %fd1737, %p234;
	setp.lt.f64 	%p235, %fd1739, 0d0000000000000000;
	add.f64 	%fd1740, %fd1739, 0d41EFFFF4D7600000;
	selp.f64 	%fd1741, %fd1740, %fd1739, %p235;
	add.f64 	%fd1742, %fd1718, %fd1741;
	mul.f64 	%fd1743, %fd1693, %fd1490;
	div.rn.f64 	%fd1744, %fd1743, 0d41EFFFF4D7600000;
	cvt.rmi.f64.f64 	%fd1745, %fd1744;
	mul.f64 	%fd1746, %fd1745, 0d41EFFFF4D7600000;
	sub.f64 	%fd1747, %fd1743, %fd1746;
	setp.lt.f64 	%p236, %fd1747, 0d0000000000000000;
	add.f64 	%fd1748, %fd1747, 0d41EFFFF4D7600000;
	selp.f64 	%fd1749, %fd1748, %fd1747, %p236;
	mul.f64 	%fd1750, %fd1695, %fd1490;
	div.rn.f64 	%fd1751, %fd1750, 0d41EFFFF4D7600000;
	cvt.rmi.f64.f64 	%fd1752, %fd1751;
	mul.f64 	%fd1753, %fd1752, 0d41EFFFF4D7600000;
	sub.f64 	%fd1754, %fd1750, %fd1753;
	setp.lt.f64 	%p237, %fd1754, 0d0000000000000000;
	add.f64 	%fd1755, %fd1754, 0d41EFFFF4D7600000;
	selp.f64 	%fd1756, %fd1755, %fd1754, %p237;
	fma.rn.f64 	%fd1757, %fd1749, 0d4100000000000000, %fd1756;
	div.rn.f64 	%fd1758, %fd1757, 0d41EFFFF4D7600000;
	cvt.rmi.f64.f64 	%fd1759, %fd1758;
	mul.f64 	%fd1760, %fd1759, 0d41EFFFF4D7600000;
	sub.f64 	%fd1761, %fd1757, %fd1760;
	setp.lt.f64 	%p238, %fd1761, 0d0000000000000000;
	add.f64 	%fd1762, %fd1761, 0d41EFFFF4D7600000;
	selp.f64 	%fd1763, %fd1762, %fd1761, %p238;
	setp.lt.f64 	%p239, %fd1763, 0d0000000000000000;
	add.f64 	%fd1764, %fd1763, 0d41EFFFF4D7600000;
	selp.f64 	%fd1765, %fd1764, %fd1763, %p239;
	add.f64 	%fd1766, %fd1742, %fd1765;
	div.rn.f64 	%fd1767, %fd1766, 0d41EFFFF4D7600000;
	cvt.rmi.f64.f64 	%fd1768, %fd1767;
	mul.f64 	%fd1769, %fd1768, 0d41EFFFF4D7600000;
	sub.f64 	%fd1770, %fd1766, %fd1769;
	setp.lt.f64 	%p240, %fd1770, 0d0000000000000000;
	add.f64 	%fd1771, %fd1770, 0d41EFFFF4D7600000;
	selp.f64 	%fd1772, %fd1771, %fd1770, %p240;
	mul.f64 	%fd1773, %fd1683, %fd1521;
	div.rn.f64 	%fd1774, %fd1773, 0d41EFFFF4D7600000;
	cvt.rmi.f64.f64 	%fd1775, %fd1774;
	mul.f64 	%fd1776, %fd1775, 0d41EFFFF4D7600000;
	sub.f64 	%fd1777, %fd1773, %fd1776;
	setp.lt.f64 	%p241, %fd1777, 0d0000000000000000;
	add.f64 	%fd1778, %fd1777, 0d41EFFFF4D7600000;
	selp.f64 	%fd1779, %fd1778, %fd1777, %p241;
	mul.f64 	%fd1780, %fd1685, %fd1521;
	div.rn.f64 	%fd1781, %fd1780, 0d41EFFFF4D7600000;
	cvt.rmi.f64.f64 	%fd1782, %fd1781;
	mul.f64 	%fd1783, %fd1782, 0d41EFFFF4D7600000;
	sub.f64 	%fd1784, %fd1780, %fd1783;
	setp.lt.f64 	%p242, %fd1784, 0d0000000000000000;
	add.f64 	%fd1785, %fd1784, 0d41EFFFF4D7600000;
	selp.f64 	%fd1786, %fd1785, %fd1784, %p242;
	fma.rn.f64 	%fd1787, %fd1779, 0d4100000000000000, %fd1786;
	div.rn.f64 	%fd1788, %fd1787, 0d41EFFFF4D7600000;
	cvt.rmi.f64.f64 	%fd1789, %fd1788;
	mul.f64 	%fd1790, %fd1789, 0d41EFFFF4D7600000;
	sub.f64 	%fd1791, %fd1787, %fd1790;
	setp.lt.f64 	%p243, %fd1791, 0d0000000000000000;
	add.f64 	%fd1792, %fd1791, 0d41EFFFF4D7600000;
	selp.f64 	%fd1793, %fd1792, %fd1791, %p243;
	setp.lt.f64 	%p244, %fd1793, 0d0000000000000000;
	add.f64 	%fd1794, %fd1793, 0d41EFFFF4D7600000;
	selp.f64 	%fd1795, %fd1794, %fd1793, %p244;
	mul.f64 	%fd1796, %fd1688, %fd1545;
	div.rn.f64 	%fd1797, %fd1796, 0d41EFFFF4D7600000;
	cvt.rmi.f64.f64 	%fd1798, %fd1797;
	mul.f64 	%fd1799, %fd1798, 0d41EFFFF4D7600000;
	sub.f64 	%fd1800, %fd1796, %fd1799;
	setp.lt.f64 	%p245, %fd1800, 0d0000000000000000;
	add.f64 	%fd1801, %fd1800, 0d41EFFFF4D7600000;
	selp.f64 	%fd1802, %fd1801, %fd1800, %p245;
	mul.f64 	%fd1803, %fd1690, %fd1545;
	div.rn.f64 	%fd1804, %fd1803, 0d41EFFFF4D7600000;
	cvt.rmi.f64.f64 	%fd1805, %fd1804;
	mul.f64 	%fd1806, %fd1805, 0d41EFFFF4D7600000;
	sub.f64 	%fd1807, %fd1803, %fd1806;
	setp.lt.f64 	%p246, %fd1807, 0d0000000000000000;
	add.f64 	%fd1808, %fd1807, 0d41EFFFF4D7600000;
	selp.f64 	%fd1809, %fd1808, %fd1807, %p246;
	fma.rn.f64 	%fd1810, %fd1802, 0d4100000000000000, %fd1809;
	div.rn.f64 	%fd1811, %fd1810, 0d41EFFFF4D7600000;
	cvt.rmi.f64.f64 	%fd1812, %fd1811;
	mul.f64 	%fd1813, %fd1812, 0d41EFFFF4D7600000;
	sub.f64 	%fd1814, %fd1810, %fd1813;
	setp.lt.f64 	%p247, %fd1814, 0d0000000000000000;
	add.f64 	%fd1815, %fd1814, 0d41EFFFF4D7600000;
	selp.f64 	%fd1816, %fd1815, %fd1814, %p247;
	setp.lt.f64 	%p248, %fd1816, 0d0000000000000000;
	add.f64 	%fd1817, %fd1816, 0d41EFFFF4D7600000;
	selp.f64 	%fd1818, %fd1817, %fd1816, %p248;
	add.f64 	%fd1819, %fd1795, %fd1818;
	mul.f64 	%fd1820, %fd1693, %fd1570;
	div.rn.f64 	%fd1821, %fd1820, 0d41EFFFF4D7600000;
	cvt.rmi.f64.f64 	%fd1822, %fd1821;
	mul.f64 	%fd1823, %fd1822, 0d41EFFFF4D7600000;
	sub.f64 	%fd1824, %fd1820, %fd1823;
	setp.lt.f64 	%p249, %fd1824, 0d0000000000000000;
	add.f64 	%fd1825, %fd1824, 0d41EFFFF4D7600000;
	selp.f64 	%fd1826, %fd1825, %fd1824, %p249;
	mul.f64 	%fd1827, %fd1695, %fd1570;
	div.rn.f64 	%fd1828, %fd1827, 0d41EFFFF4D7600000;
	cvt.rmi.f64.f64 	%fd1829, %fd1828;
	mul.f64 	%fd1830, %fd1829, 0d41EFFFF4D7600000;
	sub.f64 	%fd1831, %fd1827, %fd1830;
	setp.lt.f64 	%p250, %fd1831, 0d0000000000000000;
	add.f64 	%fd1832, %fd1831, 0d41EFFFF4D7600000;
	selp.f64 	%fd1833, %fd1832, %fd1831, %p250;
	fma.rn.f64 	%fd1834, %fd1826, 0d4100000000000000, %fd1833;
	div.rn.f64 	%fd1835, %fd1834, 0d41EFFFF4D7600000;
	cvt.rmi.f64.f64 	%fd1836, %fd1835;
	mul.f64 	%fd1837, %fd1836, 0d41EFFFF4D7600000;
	sub.f64 	%fd1838, %fd1834, %fd1837;
	setp.lt.f64 	%p251, %fd1838, 0d0000000000000000;
	add.f64 	%fd1839, %fd1838, 0d41EFFFF4D7600000;
	selp.f64 	%fd1840, %fd1839, %fd1838, %p251;
	setp.lt.f64 	%p252, %fd1840, 0d0000000000000000;
	add.f64 	%fd1841, %fd1840, 0d41EFFFF4D7600000;
	selp.f64 	%fd1842, %fd1841, %fd1840, %p252;
	add.f64 	%fd1843, %fd1819, %fd1842;
	div.rn.f64 	%fd1844, %fd1843, 0d41EFFFF4D7600000;
	cvt.rmi.f64.f64 	%fd1845, %fd1844;
	mul.f64 	%fd1846, %fd1845, 0d41EFFFF4D7600000;
	sub.f64 	%fd1847, %fd1843, %fd1846;
	setp.lt.f64 	%p253, %fd1847, 0d0000000000000000;
	add.f64 	%fd1848, %fd1847, 0d41EFFFF4D7600000;
	selp.f64 	%fd1849, %fd1848, %fd1847, %p253;
	mul.f64 	%fd1850, %fd1683, %fd1601;
	div.rn.f64 	%fd1851, %fd1850, 0d41EFFFF4D7600000;
	cvt.rmi.f64.f64 	%fd1852, %fd1851;
	mul.f64 	%fd1853, %fd1852, 0d41EFFFF4D7600000;
	sub.f64 	%fd1854, %fd1850, %fd1853;
	setp.lt.f64 	%p254, %fd1854, 0d0000000000000000;
	add.f64 	%fd1855, %fd1854, 0d41EFFFF4D7600000;
	selp.f64 	%fd1856, %fd1855, %fd1854, %p254;
	mul.f64 	%fd1857, %fd1685, %fd1601;
	div.rn.f64 	%fd1858, %fd1857, 0d41EFFFF4D7600000;
	cvt.rmi.f64.f64 	%fd1859, %fd1858;
	mul.f64 	%fd1860, %fd1859, 0d41EFFFF4D7600000;
	sub.f64 	%fd1861, %fd1857, %fd1860;
	setp.lt.f64 	%p255, %fd1861, 0d0000000000000000;
	add.f64 	%fd1862, %fd1861, 0d41EFFFF4D7600000;
	selp.f64 	%fd1863, %fd1862, %fd1861, %p255;
	fma.rn.f64 	%fd1864, %fd1856, 0d4100000000000000, %fd1863;
	div.rn.f64 	%fd1865, %fd1864, 0d41EFFFF4D7600000;
	cvt.rmi.f64.f64 	%fd1866, %fd1865;
	mul.f64 	%fd1867, %fd1866, 0d41EFFFF4D7600000;
	sub.f64 	%fd1868, %fd1864, %fd1867;
	setp.lt.f64 	%p256, %fd1868, 0d0000000000000000;
	add.f64 	%fd1869, %fd1868, 0d41EFFFF4D7600000;
	selp.f64 	%fd1870, %fd1869, %fd1868, %p256;
	setp.lt.f64 	%p257, %fd1870, 0d0000000000000000;
	add.f64 	%fd1871, %fd1870, 0d41EFFFF4D7600000;
	selp.f64 	%fd1872, %fd1871, %fd1870, %p257;
	mul.f64 	%fd1873, %fd1688, %fd1625;
	div.rn.f64 	%fd1874, %fd1873, 0d41EFFFF4D7600000;
	cvt.rmi.f64.f64 	%fd1875, %fd1874;
	mul.f64 	%fd1876, %fd1875, 0d41EFFFF4D7600000;
	sub.f64 	%fd1877, %fd1873, %fd1876;
	setp.lt.f64 	%p258, %fd1877, 0d0000000000000000;
	add.f64 	%fd1878, %fd1877, 0d41EFFFF4D7600000;
	selp.f64 	%fd1879, %fd1878, %fd1877, %p258;
	mul.f64 	%fd1880, %fd1690, %fd1625;
	div.rn.f64 	%fd1881, %fd1880, 0d41EFFFF4D7600000;
	cvt.rmi.f64.f64 	%fd1882, %fd1881;
	mul.f64 	%fd1883, %fd1882, 0d41EFFFF4D7600000;
	sub.f64 	%fd1884, %fd1880, %fd1883;
	setp.lt.f64 	%p259, %fd1884, 0d0000000000000000;
	add.f64 	%fd1885, %fd1884, 0d41EFFFF4D7600000;
	selp.f64 	%fd1886, %fd1885, %fd1884, %p259;
	fma.rn.f64 	%fd1887, %fd1879, 0d4100000000000000, %fd1886;
	div.rn.f64 	%fd1888, %fd1887, 0d41EFFFF4D7600000;
	cvt.rmi.f64.f64 	%fd1889, %fd1888;
	mul.f64 	%fd1890, %fd1889, 0d41EFFFF4D7600000;
	sub.f64 	%fd1891, %fd1887, %fd1890;
	setp.lt.f64 	%p260, %fd1891, 0d0000000000000000;
	add.f64 	%fd1892, %fd1891, 0d41EFFFF4D7600000;
	selp.f64 	%fd1893, %fd1892, %fd1891, %p260;
	setp.lt.f64 	%p261, %fd1893, 0d0000000000000000;
	add.f64 	%fd1894, %fd1893, 0d41EFFFF4D7600000;
	selp.f64 	%fd1895, %fd1894, %fd1893, %p261;
	add.f64 	%fd1896, %fd1872, %fd1895;
	mul.f64 	%fd1897, %fd1693, %fd1650;
	div.rn.f64 	%fd1898, %fd1897, 0d41EFFFF4D7600000;
	cvt.rmi.f64.f64 	%fd1899, %fd1898;
	mul.f64 	%fd1900, %fd1899, 0d41EFFFF4D7600000;
	sub.f64 	%fd1901, %fd1897, %fd1900;
	setp.lt.f64 	%p262, %fd1901, 0d0000000000000000;
	add.f64 	%fd1902, %fd1901, 0d41EFFFF4D7600000;
	selp.f64 	%fd1903, %fd1902, %fd1901, %p262;
	mul.f64 	%fd1904, %fd1695, %fd1650;
	div.rn.f64 	%fd1905, %fd1904, 0d41EFFFF4D7600000;
	cvt.rmi.f64.f64 	%fd1906, %fd1905;
	mul.f64 	%fd1907, %fd1906, 0d41EFFFF4D7600000;
	sub.f64 	%fd1908, %fd1904, %fd1907;
	setp.lt.f64 	%p263, %fd1908, 0d0000000000000000;
	add.f64 	%fd1909, %fd1908, 0d41EFFFF4D7600000;
	selp.f64 	%fd1910, %fd1909, %fd1908, %p263;
	fma.rn.f64 	%fd1911, %fd1903, 0d4100000000000000, %fd1910;
	div.rn.f64 	%fd1912, %fd1911, 0d41EFFFF4D7600000;
	cvt.rmi.f64.f64 	%fd1913, %fd1912;
	mul.f64 	%fd1914, %fd1913, 0d41EFFFF4D7600000;
	sub.f64 	%fd1915, %fd1911, %fd1914;
	setp.lt.f64 	%p264, %fd1915, 0d0000000000000000;
	add.f64 	%fd1916, %fd1915, 0d41EFFFF4D7600000;
	selp.f64 	%fd1917, %fd1916, %fd1915, %p264;
	setp.lt.f64 	%p265, %fd1917, 0d0000000000000000;
	add.f64 	%fd1918, %fd1917, 0d41EFFFF4D7600000;
	selp.f64 	%fd1919, %fd1918, %fd1917, %p265;
	add.f64 	%fd1920, %fd1896, %fd1919;
	div.rn.f64 	%fd1921, %fd1920, 0d41EFFFF4D7600000;
	cvt.rmi.f64.f64 	%fd1922, %fd1921;
	mul.f64 	%fd1923, %fd1922, 0d41EFFFF4D7600000;
	sub.f64 	%fd1924, %fd1920, %fd1923;
	setp.lt.f64 	%p266, %fd1924, 0d0000000000000000;
	add.f64 	%fd1925, %fd1924, 0d41EFFFF4D7600000;
	selp.f64 	%fd1926, %fd1925, %fd1924, %p266;
	ld.global.u32 	%r304, [%rd34+24];
	cvt.rn.f64.u32 	%fd1927, %r304;
	mul.f64 	%fd1928, %fd1927, 0d3EE0000000000000;
	cvt.rmi.f64.f64 	%fd1929, %fd1928;
	mul.f64 	%fd1930, %fd1929, 0d4100000000000000;
	sub.f64 	%fd1931, %fd1927, %fd1930;
	ld.global.u32 	%r305, [%rd34+28];
	cvt.rn.f64.u32 	%fd1932, %r305;
	mul.f64 	%fd1933, %fd1932, 0d3EE0000000000000;
	cvt.rmi.f64.f64 	%fd1934, %fd1933;
	mul.f64 	%fd1935, %fd1934, 0d4100000000000000;
	sub.f64 	%fd1936, %fd1932, %fd1935;
	ld.global.u32 	%r306, [%rd34+32];
	cvt.rn.f64.u32 	%fd1937, %r306;
	mul.f64 	%fd1938, %fd1937, 0d3EE0000000000000;
	cvt.rmi.f64.f64 	%fd1939, %fd1938;
	mul.f64 	%fd1940, %fd1939, 0d4100000000000000;
	sub.f64 	%fd1941, %fd1937, %fd1940;
	mul.f64 	%fd1942, %fd1929, %fd1441;
	div.rn.f64 	%fd1943, %fd1942, 0d41EFFFF4D7600000;
	cvt.rmi.f64.f64 	%fd1944, %fd1943;
	mul.f64 	%fd1945, %fd1944, 0d41EFFFF4D7600000;
	sub.f64 	%fd1946, %fd1942, %fd1945;
	setp.lt.f64 	%p267, %fd1946, 0d0000000000000000;
	add.f64 	%fd1947, %fd1946, 0d41EFFFF4D7600000;
	selp.f64 	%fd1948, %fd1947, %fd1946, %p267;
	mul.f64 	%fd1949, %fd1931, %fd1441;
	div.rn.f64 	%fd1950, %fd1949, 0d41EFFFF4D7600000;
	cvt.rmi.f64.f64 	%fd1951, %fd1950;
	mul.f64 	%fd1952, %fd1951, 0d41EFFFF4D7600000;
	sub.f64 	%fd1953, %fd1949, %fd1952;
	setp.lt.f64 	%p268, %fd1953, 0d0000000000000000;
	add.f64 	%fd1954, %fd1953, 0d41EFFFF4D7600000;
	selp.f64 	%fd1955, %fd1954, %fd1953, %p268;
	fma.rn.f64 	%fd1956, %fd1948, 0d4100000000000000, %fd1955;
	div.rn.f64 	%fd1957, %fd1956, 0d41EFFFF4D7600000;
	cvt.rmi.f64.f64 	%fd1958, %fd1957;
	mul.f64 	%fd1959, %fd1958, 0d41EFFFF4D7600000;
	sub.f64 	%fd1960, %fd1956, %fd1959;
	setp.lt.f64 	%p269, %fd1960, 0d0000000000000000;
	add.f64 	%fd1961, %fd1960, 0d41EFFFF4D7600000;
	selp.f64 	%fd1962, %fd1961, %fd1960, %p269;
	setp.lt.f64 	%p270, %fd1962, 0d0000000000000000;
	add.f64 	%fd1963, %fd1962, 0d41EFFFF4D7600000;
	selp.f64 	%fd1964, %fd1963, %fd1962, %p270;
	mul.f64 	%fd1965, %fd1934, %fd1465;
	div.rn.f64 	%fd1966, %fd1965, 0d41EFFFF4D7600000;
	cvt.rmi.f64.f64 	%fd1967, %fd1966;
	mul.f64 	%fd1968, %fd1967, 0d41EFFFF4D7600000;
	sub.f64 	%fd1969, %fd1965, %fd1968;
	setp.lt.f64 	%p271, %fd1969, 0d0000000000000000;
	add.f64 	%fd1970, %fd1969, 0d41EFFFF4D7600000;
	selp.f64 	%fd1971, %fd1970, %fd1969, %p271;
	mul.f64 	%fd1972, %fd1936, %fd1465;
	div.rn.f64 	%fd1973, %fd1972, 0d41EFFFF4D7600000;
	cvt.rmi.f64.f64 	%fd1974, %fd1973;
	mul.f64 	%fd1975, %fd1974, 0d41EFFFF4D7600000;
	sub.f64 	%fd1976, %fd1972, %fd1975;
	setp.lt.f64 	%p272, %fd1976, 0d0000000000000000;
	add.f64 	%fd1977, %fd1976, 0d41EFFFF4D7600000;
	selp.f64 	%fd1978, %fd1977, %fd1976, %p272;
	fma.rn.f64 	%fd1979, %fd1971, 0d4100000000000000, %fd1978;
	div.rn.f64 	%fd1980, %fd1979, 0d41EFFFF4D7600000;
	cvt.rmi.f64.f64 	%fd1981, %fd1980;
	mul.f64 	%fd1982, %fd1981, 0d41EFFFF4D7600000;
	sub.f64 	%fd1983, %fd1979, %fd1982;
	setp.lt.f64 	%p273, %fd1983, 0d0000000000000000;
	add.f64 	%fd1984, %fd1983, 0d41EFFFF4D7600000;
	selp.f64 	%fd1985, %fd1984, %fd1983, %p273;
	setp.lt.f64 	%p274, %fd1985, 0d0000000000000000;
	add.f64 	%fd1986, %fd1985, 0d41EFFFF4D7600000;
	selp.f64 	%fd1987, %fd1986, %fd1985, %p274;
	add.f64 	%fd1988, %fd1964, %fd1987;
	mul.f64 	%fd1989, %fd1939, %fd1490;
	div.rn.f64 	%fd1990, %fd1989, 0d41EFFFF4D7600000;
	cvt.rmi.f64.f64 	%fd1991, %fd1990;
	mul.f64 	%fd1992, %fd1991, 0d41EFFFF4D7600000;
	sub.f64 	%fd1993, %fd1989, %fd1992;
	setp.lt.f64 	%p275, %fd1993, 0d0000000000000000;
	add.f64 	%fd1994, %fd1993, 0d41EFFFF4D7600000;
	selp.f64 	%fd1995, %fd1994, %fd1993, %p275;
	mul.f64 	%fd1996, %fd1941, %fd1490;
	div.rn.f64 	%fd1997, %fd1996, 0d41EFFFF4D7600000;
	cvt.rmi.f64.f64 	%fd1998, %fd1997;
	mul.f64 	%fd1999, %fd1998, 0d41EFFFF4D7600000;
	sub.f64 	%fd2000, %fd1996, %fd1999;
	setp.lt.f64 	%p276, %fd2000, 0d0000000000000000;
	add.f64 	%fd2001, %fd2000, 0d41EFFFF4D7600000;
	selp.f64 	%fd2002, %fd2001, %fd2000, %p276;
	fma.rn.f64 	%fd2003, %fd1995, 0d4100000000000000, %fd2002;
	div.rn.f64 	%fd2004, %fd2003, 0d41EFFFF4D7600000;
	cvt.rmi.f64.f64 	%fd2005, %fd2004;
	mul.f64 	%fd2006, %fd2005, 0d41EFFFF4D7600000;
	sub.f64 	%fd2007, %fd2003, %fd2006;
	setp.lt.f64 	%p277, %fd2007, 0d0000000000000000;
	add.f64 	%fd2008, %fd2007, 0d41EFFFF4D7600000;
	selp.f64 	%fd2009, %fd2008, %fd2007, %p277;
	setp.lt.f64 	%p278, %fd2009, 0d0000000000000000;
	add.f64 	%fd2010, %fd2009, 0d41EFFFF4D7600000;
	selp.f64 	%fd2011, %fd2010, %fd2009, %p278;
	add.f64 	%fd2012, %fd1988, %fd2011;
	div.rn.f64 	%fd2013, %fd2012, 0d41EFFFF4D7600000;
	cvt.rmi.f64.f64 	%fd2014, %fd2013;
	mul.f64 	%fd2015, %fd2014, 0d41EFFFF4D7600000;
	sub.f64 	%fd2016, %fd2012, %fd2015;
	setp.lt.f64 	%p279, %fd2016, 0d0000000000000000;
	add.f64 	%fd2017, %fd2016, 0d41EFFFF4D7600000;
	selp.f64 	%fd2018, %fd2017, %fd2016, %p279;
	mul.f64 	%fd2019, %fd1929, %fd1521;
	div.rn.f64 	%fd2020, %fd2019, 0d41EFFFF4D7600000;
	cvt.rmi.f64.f64 	%fd2021, %fd2020;
	mul.f64 	%fd2022, %fd2021, 0d41EFFFF4D7600000;
	sub.f64 	%fd2023, %fd2019, %fd2022;
	setp.lt.f64 	%p280, %fd2023, 0d0000000000000000;
	add.f64 	%fd2024, %fd2023, 0d41EFFFF4D7600000;
	selp.f64 	%fd2025, %fd2024, %fd2023, %p280;
	mul.f64 	%fd2026, %fd1931, %fd1521;
	div.rn.f64 	%fd2027, %fd2026, 0d41EFFFF4D7600000;
	cvt.rmi.f64.f64 	%fd2028, %fd2027;
	mul.f64 	%fd2029, %fd2028, 0d41EFFFF4D7600000;
	sub.f64 	%fd2030, %fd2026, %fd2029;
	setp.lt.f64 	%p281, %fd2030, 0d0000000000000000;
	add.f64 	%fd2031, %fd2030, 0d41EFFFF4D7600000;
	selp.f64 	%fd2032, %fd2031, %fd2030, %p281;
	fma.rn.f64 	%fd2033, %fd2025, 0d4100000000000000, %fd2032;
	div.rn.f64 	%fd2034, %fd2033, 0d41EFFFF4D7600000;
	cvt.rmi.f64.f64 	%fd2035, %fd2034;
	mul.f64 	%fd2036, %fd2035, 0d41EFFFF4D7600000;
	sub.f64 	%fd2037, %fd2033, %fd2036;
	setp.lt.f64 	%p282, %fd2037, 0d0000000000000000;
	add.f64 	%fd2038, %fd2037, 0d41EFFFF4D7600000;
	selp.f64 	%fd2039, %fd2038, %fd2037, %p282;
	setp.lt.f64 	%p283, %fd2039, 0d0000000000000000;
	add.f64 	%fd2040, %fd2039, 0d41EFFFF4D7600000;
	selp.f64 	%fd2041, %fd2040, %fd2039, %p283;
	mul.f64 	%fd2042, %fd1934, %fd1545;
	div.rn.f64 	%fd2043, %fd2042, 0d41EFFFF4D7600000;
	cvt.rmi.f64.f64 	%fd2044, %fd2043;
	mul.f64 	%fd2045, %fd2044, 0d41EFFFF4D7600000;
	sub.f64 	%fd2046, %fd2042, %fd2045;
	setp.lt.f64 	%p284, %fd2046, 0d0000000000000000;
	add.f64 	%fd2047, %fd2046, 0d41EFFFF4D7600000;
	selp.f64 	%fd2048, %fd2047, %fd2046, %p284;
	mul.f64 	%fd2049, %fd1936, %fd1545;
	div.rn.f64 	%fd2050, %fd2049, 0d41EFFFF4D7600000;
	cvt.rmi.f64.f64 	%fd2051, %fd2050;
	mul.f64 	%fd2052, %fd2051, 0d41EFFFF4D7600000;
	sub.f64 	%fd2053, %fd2049, %fd2052;
	setp.lt.f64 	%p285, %fd2053, 0d0000000000000000;
	add.f64 	%fd2054, %fd2053, 0d41EFFFF4D7600000;
	selp.f64 	%fd2055, %fd2054, %fd2053, %p285;
	fma.rn.f64 	%fd2056, %fd2048, 0d4100000000000000, %fd2055;
	div.rn.f64 	%fd2057, %fd2056, 0d41EFFFF4D7600000;
	cvt.rmi.f64.f64 	%fd2058, %fd2057;
	mul.f64 	%fd2059, %fd2058, 0d41EFFFF4D7600000;
	sub.f64 	%fd2060, %fd2056, %fd2059;
	setp.lt.f64 	%p286, %fd2060, 0d0000000000000000;
	add.f64 	%fd2061, %fd2060, 0d41EFFFF4D7600000;
	selp.f64 	%fd2062, %fd2061, %fd2060, %p286;
	setp.lt.f64 	%p287, %fd2062, 0d0000000000000000;
	add.f64 	%fd2063, %fd2062, 0d41EFFFF4D7600000;
	selp.f64 	%fd2064, %fd2063, %fd2062, %p287;
	add.f64 	%fd2065, %fd2041, %fd2064;
	mul.f64 	%fd2066, %fd1939, %fd1570;
	div.rn.f64 	%fd2067, %fd2066, 0d41EFFFF4D7600000;
	cvt.rmi.f64.f64 	%fd2068, %fd2067;
	mul.f64 	%fd2069, %fd2068, 0d41EFFFF4D7600000;
	sub.f64 	%fd2070, %fd2066, %fd2069;
	setp.lt.f64 	%p288, %fd2070, 0d0000000000000000;
	add.f64 	%fd2071, %fd2070, 0d41EFFFF4D7600000;
	selp.f64 	%fd2072, %fd2071, %fd2070, %p288;
	mul.f64 	%fd2073, %fd1941, %fd1570;
	div.rn.f64 	%fd2074, %fd2073, 0d41EFFFF4D7600000;
	cvt.rmi.f64.f64 	%fd2075, %fd2074;
	mul.f64 	%fd2076, %fd2075, 0d41EFFFF4D7600000;
	sub.f64 	%fd2077, %fd2073, %fd2076;
	setp.lt.f64 	%p289, %fd2077, 0d0000000000000000;
	add.f64 	%fd2078, %fd2077, 0d41EFFFF4D7600000;
	selp.f64 	%fd2079, %fd2078, %fd2077, %p289;
	fma.rn.f64 	%fd2080, %fd2072, 0d4100000000000000, %fd2079;
	div.rn.f64 	%fd2081, %fd2080, 0d41EFFFF4D7600000;
	cvt.rmi.f64.f64 	%fd2082, %fd2081;
	mul.f64 	%fd2083, %fd2082, 0d41EFFFF4D7600000;
	sub.f64 	%fd2084, %fd2080, %fd2083;
	setp.lt.f64 	%p290, %fd2084, 0d0000000000000000;
	add.f64 	%fd2085, %fd2084, 0d41EFFFF4D7600000;
	selp.f64 	%fd2086, %fd2085, %fd2084, %p290;
	setp.lt.f64 	%p291, %fd2086, 0d0000000000000000;
	add.f64 	%fd2087, %fd2086, 0d41EFFFF4D7600000;
	selp.f64 	%fd2088, %fd2087, %fd2086, %p291;
	add.f64 	%fd2089, %fd2065, %fd2088;
	div.rn.f64 	%fd2090, %fd2089, 0d41EFFFF4D7600000;
	cvt.rmi.f64.f64 	%fd2091, %fd2090;
	mul.f64 	%fd2092, %fd2091, 0d41EFFFF4D7600000;
	sub.f64 	%fd2093, %fd2089, %fd2092;
	setp.lt.f64 	%p292, %fd2093, 0d0000000000000000;
	add.f64 	%fd2094, %fd2093, 0d41EFFFF4D7600000;
	selp.f64 	%fd2095, %fd2094, %fd2093, %p292;
	mul.f64 	%fd2096, %fd1929, %fd1601;
	div.rn.f64 	%fd2097, %fd2096, 0d41EFFFF4D7600000;
	cvt.rmi.f64.f64 	%fd2098, %fd2097;
	mul.f64 	%fd2099, %fd2098, 0d41EFFFF4D7600000;
	sub.f64 	%fd2100, %fd2096, %fd2099;
	setp.lt.f64 	%p293, %fd2100, 0d0000000000000000;
	add.f64 	%fd2101, %fd2100, 0d41EFFFF4D7600000;
	selp.f64 	%fd2102, %fd2101, %fd2100, %p293;
	mul.f64 	%fd2103, %fd1931, %fd1601;
	div.rn.f64 	%fd2104, %fd2103, 0d41EFFFF4D7600000;
	cvt.rmi.f64.f64 	%fd2105, %fd2104;
	mul.f64 	%fd2106, %fd2105, 0d41EFFFF4D7600000;
	sub.f64 	%fd2107, %fd2103, %fd2106;
	setp.lt.f64 	%p294, %fd2107, 0d0000000000000000;
	add.f64 	%fd2108, %fd2107, 0d41EFFFF4D7600000;
	selp.f64 	%fd2109, %fd2108, %fd2107, %p294;
	fma.rn.f64 	%fd2110, %fd2102, 0d4100000000000000, %fd2109;
	div.rn.f64 	%fd2111, %fd2110, 0d41EFFFF4D7600000;
	cvt.rmi.f64.f64 	%fd2112, %fd2111;
	mul.f64 	%fd2113, %fd2112, 0d41EFFFF4D7600000;
	sub.f64 	%fd2114, %fd2110, %fd2113;
	setp.lt.f64 	%p295, %fd2114, 0d0000000000000000;
	add.f64 	%fd2115, %fd2114, 0d41EFFFF4D7600000;
	selp.f64 	%fd2116, %fd2115, %fd2114, %p295;
	setp.lt.f64 	%p296, %fd2116, 0d0000000000000000;
	add.f64 	%fd2117, %fd2116, 0d41EFFFF4D7600000;
	selp.f64 	%fd2118, %fd2117, %fd2116, %p296;
	mul.f64 	%fd2119, %fd1934, %fd1625;
	div.rn.f64 	%fd2120, %fd2119, 0d41EFFFF4D7600000;
	cvt.rmi.f64.f64 	%fd2121, %fd2120;
	mul.f64 	%fd2122, %fd2121, 0d41EFFFF4D7600000;
	sub.f64 	%fd2123, %fd2119, %fd2122;
	setp.lt.f64 	%p297, %fd2123, 0d0000000000000000;
	add.f64 	%fd2124, %fd2123, 0d41EFFFF4D7600000;
	selp.f64 	%fd2125, %fd2124, %fd2123, %p297;
	mul.f64 	%fd2126, %fd1936, %fd1625;
	div.rn.f64 	%fd2127, %fd2126, 0d41EFFFF4D7600000;
	cvt.rmi.f64.f64 	%fd2128, %fd2127;
	mul.f64 	%fd2129, %fd2128, 0d41EFFFF4D7600000;
	sub.f64 	%fd2130, %fd2126, %fd2129;
	setp.lt.f64 	%p298, %fd2130, 0d0000000000000000;
	add.f64 	%fd2131, %fd2130, 0d41EFFFF4D7600000;
	selp.f64 	%fd2132, %fd2131, %fd2130, %p298;
	fma.rn.f64 	%fd2133, %fd2125, 0d4100000000000000, %fd2132;
	div.rn.f64 	%fd2134, %fd2133, 0d41EFFFF4D7600000;
	cvt.rmi.f64.f64 	%fd2135, %fd2134;
	mul.f64 	%fd2136, %fd2135, 0d41EFFFF4D7600000;
	sub.f64 	%fd2137, %fd2133, %fd2136;
	setp.lt.f64 	%p299, %fd2137, 0d0000000000000000;
	add.f64 	%fd2138, %fd2137, 0d41EFFFF4D7600000;
	selp.f64 	%fd2139, %fd2138, %fd2137, %p299;
	setp.lt.f64 	%p300, %fd2139, 0d0000000000000000;
	add.f64 	%fd2140, %fd2139, 0d41EFFFF4D7600000;
	selp.f64 	%fd2141, %fd2140, %fd2139, %p300;
	add.f64 	%fd2142, %fd2118, %fd2141;
	mul.f64 	%fd2143, %fd1939, %fd1650;
	div.rn.f64 	%fd2144, %fd2143, 0d41EFFFF4D7600000;
	cvt.rmi.f64.f64 	%fd2145, %fd2144;
	mul.f64 	%fd2146, %fd2145, 0d41EFFFF4D7600000;
	sub.f64 	%fd2147, %fd2143, %fd2146;
	setp.lt.f64 	%p301, %fd2147, 0d0000000000000000;
	add.f64 	%fd2148, %fd2147, 0d41EFFFF4D7600000;
	selp.f64 	%fd2149, %fd2148, %fd2147, %p301;
	mul.f64 	%fd2150, %fd1941, %fd1650;
	div.rn.f64 	%fd2151, %fd2150, 0d41EFFFF4D7600000;
	cvt.rmi.f64.f64 	%fd2152, %fd2151;
	mul.f64 	%fd2153, %fd2152, 0d41EFFFF4D7600000;
	sub.f64 	%fd2154, %fd2150, %fd2153;
	setp.lt.f64 	%p302, %fd2154, 0d0000000000000000;
	add.f64 	%fd2155, %fd2154, 0d41EFFFF4D7600000;
	selp.f64 	%fd2156, %fd2155, %fd2154, %p302;
	fma.rn.f64 	%fd2157, %fd2149, 0d4100000000000000, %fd2156;
	div.rn.f64 	%fd2158, %fd2157, 0d41EFFFF4D7600000;
	cvt.rmi.f64.f64 	%fd2159, %fd2158;
	mul.f64 	%fd2160, %fd2159, 0d41EFFFF4D7600000;
	sub.f64 	%fd2161, %fd2157, %fd2160;
	setp.lt.f64 	%p303, %fd2161, 0d0000000000000000;
	add.f64 	%fd2162, %fd2161, 0d41EFFFF4D7600000;
	selp.f64 	%fd2163, %fd2162, %fd2161, %p303;
	setp.lt.f64 	%p304, %fd2163, 0d0000000000000000;
	add.f64 	%fd2164, %fd2163, 0d41EFFFF4D7600000;
	selp.f64 	%fd2165, %fd2164, %fd2163, %p304;
	add.f64 	%fd2166, %fd2142, %fd2165;
	div.rn.f64 	%fd2167, %fd2166, 0d41EFFFF4D7600000;
	cvt.rmi.f64.f64 	%fd2168, %fd2167;
	mul.f64 	%fd2169, %fd2168, 0d41EFFFF4D7600000;
	sub.f64 	%fd2170, %fd2166, %fd2169;
	setp.lt.f64 	%p305, %fd2170, 0d0000000000000000;
	add.f64 	%fd2171, %fd2170, 0d41EFFFF4D7600000;
	selp.f64 	%fd2172, %fd2171, %fd2170, %p305;
	cvt.rzi.u32.f64 	%r650, %fd1520;
	cvt.rzi.u32.f64 	%r649, %fd1600;
	cvt.rzi.u32.f64 	%r648, %fd1680;
	cvt.rzi.u32.f64 	%r647, %fd1772;
	cvt.rzi.u32.f64 	%r646, %fd1849;
	cvt.rzi.u32.f64 	%r645, %fd1926;
	cvt.rzi.u32.f64 	%r644, %fd2018;
	cvt.rzi.u32.f64 	%r643, %fd2095;
	cvt.rzi.u32.f64 	%r642, %fd2172;
$L__BB0_26:
	add.s32 	%r641, %r641, 1;
	shr.u64 	%rd11, %rd208, 1;
	setp.gt.u64 	%p306, %rd208, 1;
	mov.u64 	%rd208, %rd11;
	@%p306 bra 	$L__BB0_24;
	cvt.rn.f64.u32 	%fd5372, %r650;
	cvt.rn.f64.u32 	%fd5371, %r649;
	cvt.rn.f64.u32 	%fd5370, %r648;
	cvt.rn.f64.u32 	%fd5369, %r647;
	cvt.rn.f64.u32 	%fd5368, %r646;
	cvt.rn.f64.u32 	%fd5367, %r645;
	cvt.rn.f64.u32 	%fd5366, %r644;
	cvt.rn.f64.u32 	%fd5365, %r643;
	cvt.rn.f64.u32 	%fd5364, %r642;
$L__BB0_28:
	ld.param.u32 	%r599, [_Z30calcContinusBitErrorRateKernelPiid_param_1];
	mul.f64 	%fd2175, %fd5372, 0d3EE0000000000000;
	cvt.rmi.f64.f64 	%fd2176, %fd2175;
	mul.f64 	%fd2177, %fd2176, 0d4100000000000000;
	sub.f64 	%fd2178, %fd5372, %fd2177;
	mul.f64 	%fd2179, %fd2176, %fd5351;
	div.rn.f64 	%fd2180, %fd2179, 0d41EFFFF4D7600000;
	cvt.rmi.f64.f64 	%fd2181, %fd2180;
	mul.f64 	%fd2182, %fd2181, 0d41EFFFF4D7600000;
	sub.f64 	%fd2183, %fd2179, %fd2182;
	setp.lt.f64 	%p307, %fd2183, 0d0000000000000000;
	add.f64 	%fd2184, %fd2183, 0d41EFFFF4D7600000;
	selp.f64 	%fd2185, %fd2184, %fd2183, %p307;
	mul.f64 	%fd2186, %fd2178, %fd5351;
	div.rn.f64 	%fd2187, %fd2186, 0d41EFFFF4D7600000;
	cvt.rmi.f64.f64 	%fd2188, %fd2187;
	mul.f64 	%fd2189, %fd2188, 0d41EFFFF4D7600000;
	sub.f64 	%fd2190, %fd2186, %fd2189;
	setp.lt.f64 	%p308, %fd2190, 0d0000000000000000;
	add.f64 	%fd2191, %fd2190, 0d41EFFFF4D7600000;
	selp.f64 	%fd2192, %fd2191, %fd2190, %p308;
	fma.rn.f64 	%fd2193, %fd2185, 0d4100000000000000, %fd2192;
	div.rn.f64 	%fd2194, %fd2193, 0d41EFFFF4D7600000;
	cvt.rmi.f64.f64 	%fd2195, %fd2194;
	mul.f64 	%fd2196, %fd2195, 0d41EFFFF4D7600000;
	sub.f64 	%fd2197, %fd2193, %fd2196;
	setp.lt.f64 	%p309, %fd2197, 0d0000000000000000;
	add.f64 	%fd2198, %fd2197, 0d41EFFFF4D7600000;
	selp.f64 	%fd2199, %fd2198, %fd2197, %p309;
	setp.lt.f64 	%p310, %fd2199, 0d0000000000000000;
	add.f64 	%fd2200, %fd2199, 0d41EFFFF4D7600000;
	selp.f64 	%fd2201, %fd2200, %fd2199, %p310;
	mul.f64 	%fd2202, %fd5371, 0d3EE0000000000000;
	cvt.rmi.f64.f64 	%fd2203, %fd2202;
	mul.f64 	%fd2204, %fd2203, 0d4100000000000000;
	sub.f64 	%fd2205, %fd5371, %fd2204;
	mul.f64 	%fd2206, %fd2203, %fd5352;
	div.rn.f64 	%fd2207, %fd2206, 0d41EFFFF4D7600000;
	cvt.rmi.f64.f64 	%fd2208, %fd2207;
	mul.f64 	%fd2209, %fd2208, 0d41EFFFF4D7600000;
	sub.f64 	%fd2210, %fd2206, %fd2209;
	setp.lt.f64 	%p311, %fd2210, 0d0000000000000000;
	add.f64 	%fd2211, %fd2210, 0d41EFFFF4D7600000;
	selp.f64 	%fd2212, %fd2211, %fd2210, %p311;
	mul.f64 	%fd2213, %fd2205, %fd5352;
	div.rn.f64 	%fd2214, %fd2213, 0d41EFFFF4D7600000;
	cvt.rmi.f64.f64 	%fd2215, %fd2214;
	mul.f64 	%fd2216, %fd2215, 0d41EFFFF4D7600000;
	sub.f64 	%fd2217, %fd2213, %fd2216;
	setp.lt.f64 	%p312, %fd2217, 0d0000000000000000;
	add.f64 	%fd2218, %fd2217, 0d41EFFFF4D7600000;
	selp.f64 	%fd2219, %fd2218, %fd2217, %p312;
	fma.rn.f64 	%fd2220, %fd2212, 0d4100000000000000, %fd2219;
	div.rn.f64 	%fd2221, %fd2220, 0d41EFFFF4D7600000;
	cvt.rmi.f64.f64 	%fd2222, %fd2221;
	mul.f64 	%fd2223, %fd2222, 0d41EFFFF4D7600000;
	sub.f64 	%fd2224, %fd2220, %fd2223;
	setp.lt.f64 	%p313, %fd2224, 0d0000000000000000;
	add.f64 	%fd2225, %fd2224, 0d41EFFFF4D7600000;
	selp.f64 	%fd2226, %fd2225, %fd2224, %p313;
	setp.lt.f64 	%p314, %fd2226, 0d0000000000000000;
	add.f64 	%fd2227, %fd2226, 0d41EFFFF4D7600000;
	selp.f64 	%fd2228, %fd2227, %fd2226, %p314;
	add.f64 	%fd2229, %fd2201, %fd2228;
	mul.f64 	%fd2230, %fd5370, 0d3EE0000000000000;
	cvt.rmi.f64.f64 	%fd2231, %fd2230;
	mul.f64 	%fd2232, %fd2231, 0d4100000000000000;
	sub.f64 	%fd2233, %fd5370, %fd2232;
	mul.f64 	%fd2234, %fd2231, %fd5351;
	div.rn.f64 	%fd2235, %fd2234, 0d41EFFFF4D7600000;
	cvt.rmi.f64.f64 	%fd2236, %fd2235;
	mul.f64 	%fd2237, %fd2236, 0d41EFFFF4D7600000;
	sub.f64 	%fd2238, %fd2234, %fd2237;
	setp.lt.f64 	%p315, %fd2238, 0d0000000000000000;
	add.f64 	%fd2239, %fd2238, 0d41EFFFF4D7600000;
	selp.f64 	%fd2240, %fd2239, %fd2238, %p315;
	mul.f64 	%fd2241, %fd2233, %fd5351;
	div.rn.f64 	%fd2242, %fd2241, 0d41EFFFF4D7600000;
	cvt.rmi.f64.f64 	%fd2243, %fd2242;
	mul.f64 	%fd2244, %fd2243, 0d41EFFFF4D7600000;
	sub.f64 	%fd2245, %fd2241, %fd2244;
	setp.lt.f64 	%p316, %fd2245, 0d0000000000000000;
	add.f64 	%fd2246, %fd2245, 0d41EFFFF4D7600000;
	selp.f64 	%fd2247, %fd2246, %fd2245, %p316;
	fma.rn.f64 	%fd2248, %fd2240, 0d4100000000000000, %fd2247;
	div.rn.f64 	%fd2249, %fd2248, 0d41EFFFF4D7600000;
	cvt.rmi.f64.f64 	%fd2250, %fd2249;
	mul.f64 	%fd2251, %fd2250, 0d41EFFFF4D7600000;
	sub.f64 	%fd2252, %fd2248, %fd2251;
	setp.lt.f64 	%p317, %fd2252, 0d0000000000000000;
	add.f64 	%fd2253, %fd2252, 0d41EFFFF4D7600000;
	selp.f64 	%fd2254, %fd2253, %fd2252, %p317;
	setp.lt.f64 	%p318, %fd2254, 0d0000000000000000;
	add.f64 	%fd2255, %fd2254, 0d41EFFFF4D7600000;
	selp.f64 	%fd2256, %fd2255, %fd2254, %p318;
	add.f64 	%fd2257, %fd2229, %fd2256;
	div.rn.f64 	%fd2258, %fd2257, 0d41EFFFF4D7600000;
	cvt.rmi.f64.f64 	%fd2259, %fd2258;
	mul.f64 	%fd2260, %fd2259, 0d41EFFFF4D7600000;
	sub.f64 	%fd2261, %fd2257, %fd2260;
	setp.lt.f64 	%p319, %fd2261, 0d0000000000000000;
	add.f64 	%fd2262, %fd2261, 0d41EFFFF4D7600000;
	selp.f64 	%fd2263, %fd2262, %fd2261, %p319;
	mul.f64 	%fd2264, %fd5369, 0d3EE0000000000000;
	cvt.rmi.f64.f64 	%fd2265, %fd2264;
	mul.f64 	%fd2266, %fd2265, 0d4100000000000000;
	sub.f64 	%fd2267, %fd5369, %fd2266;
	mul.f64 	%fd2268, %fd2265, %fd5351;
	div.rn.f64 	%fd2269, %fd2268, 0d41EFFFF4D7600000;
	cvt.rmi.f64.f64 	%fd2270, %fd2269;
	mul.f64 	%fd2271, %fd2270, 0d41EFFFF4D7600000;
	sub.f64 	%fd2272, %fd2268, %fd2271;
	setp.lt.f64 	%p320, %fd2272, 0d0000000000000000;
	add.f64 	%fd2273, %fd2272, 0d41EFFFF4D7600000;
	selp.f64 	%fd2274, %fd2273, %fd2272, %p320;
	mul.f64 	%fd2275, %fd2267, %fd5351;
	div.rn.f64 	%fd2276, %fd2275, 0d41EFFFF4D7600000;
	cvt.rmi.f64.f64 	%fd2277, %fd2276;
	mul.f64 	%fd2278, %fd2277, 0d41EFFFF4D7600000;
	sub.f64 	%fd2279, %fd2275, %fd2278;
	setp.lt.f64 	%p321, %fd2279, 0d0000000000000000;
	add.f64 	%fd2280, %fd2279, 0d41EFFFF4D7600000;
	selp.f64 	%fd2281, %fd2280, %fd2279, %p321;
	fma.rn.f64 	%fd2282, %fd2274, 0d4100000000000000, %fd2281;
	div.rn.f64 	%fd2283, %fd2282, 0d41EFFFF4D7600000;
	cvt.rmi.f64.f64 	%fd2284, %fd2283;
	mul.f64 	%fd2285, %fd2284, 0d41EFFFF4D7600000;
	sub.f64 	%fd2286, %fd2282, %fd2285;
	setp.lt.f64 	%p322, %fd2286, 0d0000000000000000;
	add.f64 	%fd2287, %fd2286, 0d41EFFFF4D7600000;
	selp.f64 	%fd2288, %fd2287, %fd2286, %p322;
	setp.lt.f64 	%p323, %fd2288, 0d0000000000000000;
	add.f64 	%fd2289, %fd2288, 0d41EFFFF4D7600000;
	selp.f64 	%fd2290, %fd2289, %fd2288, %p323;
	mul.f64 	%fd2291, %fd5368, 0d3EE0000000000000;
	cvt.rmi.f64.f64 	%fd2292, %fd2291;
	mul.f64 	%fd2293, %fd2292, 0d4100000000000000;
	sub.f64 	%fd2294, %fd5368, %fd2293;
	mul.f64 	%fd2295, %fd2292, %fd5352;
	div.rn.f64 	%fd2296, %fd2295, 0d41EFFFF4D7600000;
	cvt.rmi.f64.f64 	%fd2297, %fd2296;
	mul.f64 	%fd2298, %fd2297, 0d41EFFFF4D7600000;
	sub.f64 	%fd2299, %fd2295, %fd2298;
	setp.lt.f64 	%p324, %fd2299, 0d0000000000000000;
	add.f64 	%fd2300, %fd2299, 0d41EFFFF4D7600000;
	selp.f64 	%fd2301, %fd2300, %fd2299, %p324;
	mul.f64 	%fd2302, %fd2294, %fd5352;
	div.rn.f64 	%fd2303, %fd2302, 0d41EFFFF4D7600000;
	cvt.rmi.f64.f64 	%fd2304, %fd2303;
	mul.f64 	%fd2305, %fd2304, 0d41EFFFF4D7600000;
	sub.f64 	%fd2306, %fd2302, %fd2305;
	setp.lt.f64 	%p325, %fd2306, 0d0000000000000000;
	add.f64 	%fd2307, %fd2306, 0d41EFFFF4D7600000;
	selp.f64 	%fd2308, %fd2307, %fd2306, %p325;
	fma.rn.f64 	%fd2309, %fd2301, 0d4100000000000000, %fd2308;
	div.rn.f64 	%fd2310, %fd2309, 0d41EFFFF4D7600000;
	cvt.rmi.f64.f64 	%fd2311, %fd2310;
	mul.f64 	%fd2312, %fd2311, 0d41EFFFF4D7600000;
	sub.f64 	%fd2313, %fd2309, %fd2312;
	setp.lt.f64 	%p326, %fd2313, 0d0000000000000000;
	add.f64 	%fd2314, %fd2313, 0d41EFFFF4D7600000;
	selp.f64 	%fd2315, %fd2314, %fd2313, %p326;
	setp.lt.f64 	%p327, %fd2315, 0d0000000000000000;
	add.f64 	%fd2316, %fd2315, 0d41EFFFF4D7600000;
	selp.f64 	%fd2317, %fd2316, %fd2315, %p327;
	add.f64 	%fd2318, %fd2290, %fd2317;
	mul.f64 	%fd2319, %fd5367, 0d3EE0000000000000;
	cvt.rmi.f64.f64 	%fd2320, %fd2319;
	mul.f64 	%fd2321, %fd2320, 0d4100000000000000;
	sub.f64 	%fd2322, %fd5367, %fd2321;
	mul.f64 	%fd2323, %fd2320, %fd5351;
	div.rn.f64 	%fd2324, %fd2323, 0d41EFFFF4D7600000;
	cvt.rmi.f64.f64 	%fd2325, %fd2324;
	mul.f64 	%fd2326, %fd2325, 0d41EFFFF4D7600000;
	sub.f64 	%fd2327, %fd2323, %fd2326;
	setp.lt.f64 	%p328, %fd2327, 0d0000000000000000;
	add.f64 	%fd2328, %fd2327, 0d41EFFFF4D7600000;
	selp.f64 	%fd2329, %fd2328, %fd2327, %p328;
	mul.f64 	%fd2330, %fd2322, %fd5351;
	div.rn.f64 	%fd2331, %fd2330, 0d41EFFFF4D7600000;
	cvt.rmi.f64.f64 	%fd2332, %fd2331;
	mul.f64 	%fd2333, %fd2332, 0d41EFFFF4D7600000;
	sub.f64 	%fd2334, %fd2330, %fd2333;
	setp.lt.f64 	%p329, %fd2334, 0d0000000000000000;
	add.f64 	%fd2335, %fd2334, 0d41EFFFF4D7600000;
	selp.f64 	%fd2336, %fd2335, %fd2334, %p329;
	fma.rn.f64 	%fd2337, %fd2329, 0d4100000000000000, %fd2336;
	div.rn.f64 	%fd2338, %fd2337, 0d41EFFFF4D7600000;
	cvt.rmi.f64.f64 	%fd2339, %fd2338;
	mul.f64 	%fd2340, %fd2339, 0d41EFFFF4D7600000;
	sub.f64 	%fd2341, %fd2337, %fd2340;
	setp.lt.f64 	%p330, %fd2341, 0d0000000000000000;
	add.f64 	%fd2342, %fd2341, 0d41EFFFF4D7600000;
	selp.f64 	%fd2343, %fd2342, %fd2341, %p330;
	setp.lt.f64 	%p331, %fd2343, 0d0000000000000000;
	add.f64 	%fd2344, %fd2343, 0d41EFFFF4D7600000;
	selp.f64 	%fd2345, %fd2344, %fd2343, %p331;
	add.f64 	%fd2346, %fd2318, %fd2345;
	div.rn.f64 	%fd2347, %fd2346, 0d41EFFFF4D7600000;
	cvt.rmi.f64.f64 	%fd2348, %fd2347;
	mul.f64 	%fd2349, %fd2348, 0d41EFFFF4D7600000;
	sub.f64 	%fd2350, %fd2346, %fd2349;
	setp.lt.f64 	%p332, %fd2350, 0d0000000000000000;
	add.f64 	%fd2351, %fd2350, 0d41EFFFF4D7600000;
	selp.f64 	%fd2352, %fd2351, %fd2350, %p332;
	mul.f64 	%fd2353, %fd5366, 0d3EE0000000000000;
	cvt.rmi.f64.f64 	%fd2354, %fd2353;
	mul.f64 	%fd2355, %fd2354, 0d4100000000000000;
	sub.f64 	%fd2356, %fd5366, %fd2355;
	mul.f64 	%fd2357, %fd2354, %fd5351;
	div.rn.f64 	%fd2358, %fd2357, 0d41EFFFF4D7600000;
	cvt.rmi.f64.f64 	%fd2359, %fd2358;
	mul.f64 	%fd2360, %fd2359, 0d41EFFFF4D7600000;
	sub.f64 	%fd2361, %fd2357, %fd2360;
	setp.lt.f64 	%p333, %fd2361, 0d0000000000000000;
	add.f64 	%fd2362, %fd2361, 0d41EFFFF4D7600000;
	selp.f64 	%fd2363, %fd2362, %fd2361, %p333;
	mul.f64 	%fd2364, %fd2356, %fd5351;
	div.rn.f64 	%fd2365, %fd2364, 0d41EFFFF4D7600000;
	cvt.rmi.f64.f64 	%fd2366, %fd2365;
	mul.f64 	%fd2367, %fd2366, 0d41EFFFF4D7600000;
	sub.f64 	%fd2368, %fd2364, %fd2367;
	setp.lt.f64 	%p334, %fd2368, 0d0000000000000000;
	add.f64 	%fd2369, %fd2368, 0d41EFFFF4D7600000;
	selp.f64 	%fd2370, %fd2369, %fd2368, %p334;
	fma.rn.f64 	%fd2371, %fd2363, 0d4100000000000000, %fd2370;
	div.rn.f64 	%fd2372, %fd2371, 0d41EFFFF4D7600000;
	cvt.rmi.f64.f64 	%fd2373, %fd2372;
	mul.f64 	%fd2374, %fd2373, 0d41EFFFF4D7600000;
	sub.f64 	%fd2375, %fd2371, %fd2374;
	setp.lt.f64 	%p335, %fd2375, 0d0000000000000000;
	add.f64 	%fd2376, %fd2375, 0d41EFFFF4D7600000;
	selp.f64 	%fd2377, %fd2376, %fd2375, %p335;
	setp.lt.f64 	%p336, %fd2377, 0d0000000000000000;
	add.f64 	%fd2378, %fd2377, 0d41EFFFF4D7600000;
	selp.f64 	%fd2379, %fd2378, %fd2377, %p336;
	mul.f64 	%fd2380, %fd5365, 0d3EE0000000000000;
	cvt.rmi.f64.f64 	%fd2381, %fd2380;
	mul.f64 	%fd2382, %fd2381, 0d4100000000000000;
	sub.f64 	%fd2383, %fd5365, %fd2382;
	mul.f64 	%fd2384, %fd2381, %fd5352;
	div.rn.f64 	%fd2385, %fd2384, 0d41EFFFF4D7600000;
	cvt.rmi.f64.f64 	%fd2386, %fd2385;
	mul.f64 	%fd2387, %fd2386, 0d41EFFFF4D7600000;
	sub.f64 	%fd2388, %fd2384, %fd2387;
	setp.lt.f64 	%p337, %fd2388, 0d0000000000000000;
	add.f64 	%fd2389, %fd2388, 0d41EFFFF4D7600000;
	selp.f64 	%fd2390, %fd2389, %fd2388, %p337;
	mul.f64 	%fd2391, %fd2383, %fd5352;
	div.rn.f64 	%fd2392, %fd2391, 0d41EFFFF4D7600000;
	cvt.rmi.f64.f64 	%fd2393, %fd2392;
	mul.f64 	%fd2394, %fd2393, 0d41EFFFF4D7600000;
	sub.f64 	%fd2395, %fd2391, %fd2394;
	setp.lt.f64 	%p338, %fd2395, 0d0000000000000000;
	add.f64 	%fd2396, %fd2395, 0d41EFFFF4D7600000;
	selp.f64 	%fd2397, %fd2396, %fd2395, %p338;
	fma.rn.f64 	%fd2398, %fd2390, 0d4100000000000000, %fd2397;
	div.rn.f64 	%fd2399, %fd2398, 0d41EFFFF4D7600000;
	cvt.rmi.f64.f64 	%fd2400, %fd2399;
	mul.f64 	%fd2401, %fd2400, 0d41EFFFF4D7600000;
	sub.f64 	%fd2402, %fd2398, %fd2401;
	setp.lt.f64 	%p339, %fd2402, 0d0000000000000000;
	add.f64 	%fd2403, %fd2402, 0d41EFFFF4D7600000;
	selp.f64 	%fd2404, %fd2403, %fd2402, %p339;
	setp.lt.f64 	%p340, %fd2404, 0d0000000000000000;
	add.f64 	%fd2405, %fd2404, 0d41EFFFF4D7600000;
	selp.f64 	%fd2406, %fd2405, %fd2404, %p340;
	add.f64 	%fd2407, %fd2379, %fd2406;
	mul.f64 	%fd2408, %fd5364, 0d3EE0000000000000;
	cvt.rmi.f64.f64 	%fd2409, %fd2408;
	mul.f64 	%fd2410, %fd2409, 0d4100000000000000;
	sub.f64 	%fd2411, %fd5364, %fd2410;
	mul.f64 	%fd2412, %fd2409, %fd5351;
	div.rn.f64 	%fd2413, %fd2412, 0d41EFFFF4D7600000;
	cvt.rmi.f64.f64 	%fd2414, %fd2413;
	mul.f64 	%fd2415, %fd2414, 0d41EFFFF4D7600000;
	sub.f64 	%fd2416, %fd2412, %fd2415;
	setp.lt.f64 	%p341, %fd2416, 0d0000000000000000;
	add.f64 	%fd2417, %fd2416, 0d41EFFFF4D7600000;
	selp.f64 	%fd2418, %fd2417, %fd2416, %p341;
	mul.f64 	%fd2419, %fd2411, %fd5351;
	div.rn.f64 	%fd2420, %fd2419, 0d41EFFFF4D7600000;
	cvt.rmi.f64.f64 	%fd2421, %fd2420;
	mul.f64 	%fd2422, %fd2421, 0d41EFFFF4D7600000;
	sub.f64 	%fd2423, %fd2419, %fd2422;
	setp.lt.f64 	%p342, %fd2423, 0d0000000000000000;
	add.f64 	%fd2424, %fd2423, 0d41EFFFF4D7600000;
	selp.f64 	%fd2425, %fd2424, %fd2423, %p342;
	fma.rn.f64 	%fd2426, %fd2418, 0d4100000000000000, %fd2425;
	div.rn.f64 	%fd2427, %fd2426, 0d41EFFFF4D7600000;
	cvt.rmi.f64.f64 	%fd2428, %fd2427;
	mul.f64 	%fd2429, %fd2428, 0d41EFFFF4D7600000;
	sub.f64 	%fd2430, %fd2426, %fd2429;
	setp.lt.f64 	%p343, %fd2430, 0d0000000000000000;
	add.f64 	%fd2431, %fd2430, 0d41EFFFF4D7600000;
	selp.f64 	%fd2432, %fd2431, %fd2430, %p343;
	setp.lt.f64 	%p344, %fd2432, 0d0000000000000000;
	add.f64 	%fd2433, %fd2432, 0d41EFFFF4D7600000;
	selp.f64 	%fd2434, %fd2433, %fd2432, %p344;
	add.f64 	%fd2435, %fd2407, %fd2434;
	div.rn.f64 	%fd2436, %fd2435, 0d41EFFFF4D7600000;
	cvt.rmi.f64.f64 	%fd2437, %fd2436;
	mul.f64 	%fd2438, %fd2437, 0d41EFFFF4D7600000;
	sub.f64 	%fd2439, %fd2435, %fd2438;
	setp.lt.f64 	%p345, %fd2439, 0d0000000000000000;
	add.f64 	%fd2440, %fd2439, 0d41EFFFF4D7600000;
	selp.f64 	%fd2441, %fd2440, %fd2439, %p345;
	cvt.rzi.u32.f64 	%r83, %fd2263;
	cvt.rzi.u32.f64 	%r84, %fd2352;
	cvt.rzi.u32.f64 	%r85, %fd2441;
	setp.eq.s32 	%p346, %r599, 0;
	mov.f64 	%fd5374, 0d0000000000000000;
	mov.f64 	%fd5373, 0d3FF0000000000000;
	mov.f64 	%fd5375, %fd5374;
	mov.f64 	%fd5376, %fd5374;
	mov.f64 	%fd5377, %fd5373;
	mov.f64 	%fd5378, %fd5374;
	mov.f64 	%fd5379, %fd5374;
	mov.f64 	%fd5380, %fd5374;
	mov.f64 	%fd5381, %fd5373;
	@%p346 bra 	$L__BB0_34;
	ld.param.u32 	%r600, [_Z30calcContinusBitErrorRateKernelPiid_param_1];
	shl.b32 	%r309, %r600, 2;
	cvt.s64.s32 	%rd209, %r309;
	mov.b32 	%r662, 0;
	mov.b32 	%r661, 1;
	mov.u64 	%rd37, mrg32k3aM1;
	mov.u32 	%r663, %r662;
	mov.u32 	%r664, %r662;
	mov.u32 	%r665, %r661;
	mov.u32 	%r666, %r662;
	mov.u32 	%r667, %r662;
	mov.u32 	%r668, %r662;
	mov.u32 	%r669, %r661;
	mov.u32 	%r660, %r662;
$L__BB0_30:
	and.b64  	%rd35, %rd209, 1;
	setp.eq.b64 	%p347, %rd35, 1;
	not.pred 	%p348, %p347;
	@%p348 bra 	$L__BB0_32;
	mul.wide.u32 	%rd36, %r660, 36;
	add.s64 	%rd38, %rd37, %rd36;
	ld.global.u32 	%r310, [%rd38];
	cvt.rn.f64.u32 	%fd2442, %r310;
	mul.f64 	%fd2443, %fd2442, 0d3EE0000000000000;
	cvt.rmi.f64.f64 	%fd2444, %fd2443;
	mul.f64 	%fd2445, %fd2444, 0d4100000000000000;
	sub.f64 	%fd2446, %fd2442, %fd2445;
	ld.global.u32 	%r311, [%rd38+4];
	cvt.rn.f64.u32 	%fd2447, %r311;
	mul.f64 	%fd2448, %fd2447, 0d3EE0000000000000;
	cvt.rmi.f64.f64 	%fd2449, %fd2448;
	mul.f64 	%fd2450, %fd2449, 0d4100000000000000;
	sub.f64 	%fd2451, %fd2447, %fd2450;
	ld.global.u32 	%r312, [%rd38+8];
	cvt.rn.f64.u32 	%fd2452, %r312;
	mul.f64 	%fd2453, %fd2452, 0d3EE0000000000000;
	cvt.rmi.f64.f64 	%fd2454, %fd2453;
	mul.f64 	%fd2455, %fd2454, 0d4100000000000000;
	sub.f64 	%fd2456, %fd2452, %fd2455;
	cvt.rn.f64.u32 	%fd2457, %r661;
	mul.f64 	%fd2458, %fd2444, %fd2457;
	div.rn.f64 	%fd2459, %fd2458, 0d41EFFFFFE5E00000;
	cvt.rmi.f64.f64 	%fd2460, %fd2459;
	mul.f64 	%fd2461, %fd2460, 0d41EFFFFFE5E00000;
	sub.f64 	%fd2462, %fd2458, %fd2461;
	setp.lt.f64 	%p349, %fd2462, 0d0000000000000000;
	add.f64 	%fd2463, %fd2462, 0d41EFFFFFE5E00000;
	selp.f64 	%fd2464, %fd2463, %fd2462, %p349;
	mul.f64 	%fd2465, %fd2446, %fd2457;
	div.rn.f64 	%fd2466, %fd2465, 0d41EFFFFFE5E00000;
	cvt.rmi.f64.f64 	%fd2467, %fd2466;
	mul.f64 	%fd2468, %fd2467, 0d41EFFFFFE5E00000;
	sub.f64 	%fd2469, %fd2465, %fd2468;
	setp.lt.f64 	%p350, %fd2469, 0d0000000000000000;
	add.f64 	%fd2470, %fd2469, 0d41EFFFFFE5E00000;
	selp.f64 	%fd2471, %fd2470, %fd2469, %p350;
	fma.rn.f64 	%fd2472, %fd2464, 0d4100000000000000, %fd2471;
	div.rn.f64 	%fd2473, %fd2472, 0d41EFFFFFE5E00000;
	cvt.rmi.f64.f64 	%fd2474, %fd2473;
	mul.f64 	%fd2475, %fd2474, 0d41EFFFFFE5E00000;
	sub.f64 	%fd2476, %fd2472, %fd2475;
	setp.lt.f64 	%p351, %fd2476, 0d0000000000000000;
	add.f64 	%fd2477, %fd2476, 0d41EFFFFFE5E00000;
	selp.f64 	%fd2478, %fd2477, %fd2476, %p351;
	setp.lt.f64 	%p352, %fd2478, 0d0000000000000000;
	add.f64 	%fd2479, %fd2478, 0d41EFFFFFE5E00000;
	selp.f64 	%fd2480, %fd2479, %fd2478, %p352;
	cvt.rn.f64.u32 	%fd2481, %r664;
	mul.f64 	%fd2482, %fd2449, %fd2481;
	div.rn.f64 	%fd2483, %fd2482, 0d41EFFFFFE5E00000;
	cvt.rmi.f64.f64 	%fd2484, %fd2483;
	mul.f64 	%fd2485, %fd2484, 0d41EFFFFFE5E00000;
	sub.f64 	%fd2486, %fd2482, %fd2485;
	setp.lt.f64 	%p353, %fd2486, 0d0000000000000000;
	add.f64 	%fd2487, %fd2486, 0d41EFFFFFE5E00000;
	selp.f64 	%fd2488, %fd2487, %fd2486, %p353;
	mul.f64 	%fd2489, %fd2451, %fd2481;
	div.rn.f64 	%fd2490, %fd2489, 0d41EFFFFFE5E00000;
	cvt.rmi.f64.f64 	%fd2491, %fd2490;
	mul.f64 	%fd2492, %fd2491, 0d41EFFFFFE5E00000;
	sub.f64 	%fd2493, %fd2489, %fd2492;
	setp.lt.f64 	%p354, %fd2493, 0d0000000000000000;
	add.f64 	%fd2494, %fd2493, 0d41EFFFFFE5E00000;
	selp.f64 	%fd2495, %fd2494, %fd2493, %p354;
	fma.rn.f64 	%fd2496, %fd2488, 0d4100000000000000, %fd2495;
	div.rn.f64 	%fd2497, %fd2496, 0d41EFFFFFE5E00000;
	cvt.rmi.f64.f64 	%fd2498, %fd2497;
	mul.f64 	%fd2499, %fd2498, 0d41EFFFFFE5E00000;
	sub.f64 	%fd2500, %fd2496, %fd2499;
	setp.lt.f64 	%p355, %fd2500, 0d0000000000000000;
	add.f64 	%fd2501, %fd2500, 0d41EFFFFFE5E00000;
	selp.f64 	%fd2502, %fd2501, %fd2500, %p355;
	setp.lt.f64 	%p356, %fd2502, 0d0000000000000000;
	add.f64 	%fd2503, %fd2502, 0d41EFFFFFE5E00000;
	selp.f64 	%fd2504, %fd2503, %fd2502, %p356;
	add.f64 	%fd2505, %fd2480, %fd2504;
	cvt.rn.f64.u32 	%fd2506, %r667;
	mul.f64 	%fd2507, %fd2454, %fd2506;
	div.rn.f64 	%fd2508, %fd2507, 0d41EFFFFFE5E00000;
	cvt.rmi.f64.f64 	%fd2509, %fd2508;
	mul.f64 	%fd2510, %fd2509, 0d41EFFFFFE5E00000;
	sub.f64 	%fd2511, %fd2507, %fd2510;
	setp.lt.f64 	%p357, %fd2511, 0d0000000000000000;
	add.f64 	%fd2512, %fd2511, 0d41EFFFFFE5E00000;
	selp.f64 	%fd2513, %fd2512, %fd2511, %p357;
	mul.f64 	%fd2514, %fd2456, %fd2506;
	div.rn.f64 	%fd2515, %fd2514, 0d41EFFFFFE5E00000;
	cvt.rmi.f64.f64 	%fd2516, %fd2515;
	mul.f64 	%fd2517, %fd2516, 0d41EFFFFFE5E00000;
	sub.f64 	%fd2518, %fd2514, %fd2517;
	setp.lt.f64 	%p358, %fd2518, 0d0000000000000000;
	add.f64 	%fd2519, %fd2518, 0d41EFFFFFE5E00000;
	selp.f64 	%fd2520, %fd2519, %fd2518, %p358;
	fma.rn.f64 	%fd2521, %fd2513, 0d4100000000000000, %fd2520;
	div.rn.f64 	%fd2522, %fd2521, 0d41EFFFFFE5E00000;
	cvt.rmi.f64.f64 	%fd2523, %fd2522;
	mul.f64 	%fd2524, %fd2523, 0d41EFFFFFE5E00000;
	sub.f64 	%fd2525, %fd2521, %fd2524;
	setp.lt.f64 	%p359, %fd2525, 0d0000000000000000;
	add.f64 	%fd2526, %fd2525, 0d41EFFFFFE5E00000;
	selp.f64 	%fd2527, %fd2526, %fd2525, %p359;
	setp.lt.f64 	%p360, %fd2527, 0d0000000000000000;
	add.f64 	%fd2528, %fd2527, 0d41EFFFFFE5E00000;
	selp.f64 	%fd2529, %fd2528, %fd2527, %p360;
	add.f64 	%fd2530, %fd2505, %fd2529;
	div.rn.f64 	%fd2531, %fd2530, 0d41EFFFFFE5E00000;
	cvt.rmi.f64.f64 	%fd2532, %fd2531;
	mul.f64 	%fd2533, %fd2532, 0d41EFFFFFE5E00000;
	sub.f64 	%fd2534, %fd2530, %fd2533;
	setp.lt.f64 	%p361, %fd2534, 0d0000000000000000;
	add.f64 	%fd2535, %fd2534, 0d41EFFFFFE5E00000;
	selp.f64 	%fd2536, %fd2535, %fd2534, %p361;
	cvt.rn.f64.u32 	%fd2537, %r662;
	mul.f64 	%fd2538, %fd2444, %fd2537;
	div.rn.f64 	%fd2539, %fd2538, 0d41EFFFFFE5E00000;
	cvt.rmi.f64.f64 	%fd2540, %fd2539;
	mul.f64 	%fd2541, %fd2540, 0d41EFFFFFE5E00000;
	sub.f64 	%fd2542, %fd2538, %fd2541;
	setp.lt.f64 	%p362, %fd2542, 0d0000000000000000;
	add.f64 	%fd2543, %fd2542, 0d41EFFFFFE5E00000;
	selp.f64 	%fd2544, %fd2543, %fd2542, %p362;
	mul.f64 	%fd2545, %fd2446, %fd2537;
	div.rn.f64 	%fd2546, %fd2545, 0d41EFFFFFE5E00000;
	cvt.rmi.f64.f64 	%fd2547, %fd2546;
	mul.f64 	%fd2548, %fd2547, 0d41EFFFFFE5E00000;
	sub.f64 	%fd2549, %fd2545, %fd2548;
	setp.lt.f64 	%p363, %fd2549, 0d0000000000000000;
	add.f64 	%fd2550, %fd2549, 0d41EFFFFFE5E00000;
	selp.f64 	%fd2551, %fd2550, %fd2549, %p363;
	fma.rn.f64 	%fd2552, %fd2544, 0d4100000000000000, %fd2551;
	div.rn.f64 	%fd2553, %fd2552, 0d41EFFFFFE5E00000;
	cvt.rmi.f64.f64 	%fd2554, %fd2553;
	mul.f64 	%fd2555, %fd2554, 0d41EFFFFFE5E00000;
	sub.f64 	%fd2556, %fd2552, %fd2555;
	setp.lt.f64 	%p364, %fd2556, 0d0000000000000000;
	add.f64 	%fd2557, %fd2556, 0d41EFFFFFE5E00000;
	selp.f64 	%fd2558, %fd2557, %fd2556, %p364;
	setp.lt.f64 	%p365, %fd2558, 0d0000000000000000;
	add.f64 	%fd2559, %fd2558, 0d41EFFFFFE5E00000;
	selp.f64 	%fd2560, %fd2559, %fd2558, %p365;
	cvt.rn.f64.u32 	%fd2561, %r665;
	mul.f64 	%fd2562, %fd2449, %fd2561;
	div.rn.f64 	%fd2563, %fd2562, 0d41EFFFFFE5E00000;
	cvt.rmi.f64.f64 	%fd2564, %fd2563;
	mul.f64 	%fd2565, %fd2564, 0d41EFFFFFE5E00000;
	sub.f64 	%fd2566, %fd2562, %fd2565;
	setp.lt.f64 	%p366, %fd2566, 0d0000000000000000;
	add.f64 	%fd2567, %fd2566, 0d41EFFFFFE5E00000;
	selp.f64 	%fd2568, %fd2567, %fd2566, %p366;
	mul.f64 	%fd2569, %fd2451, %fd2561;
	div.rn.f64 	%fd2570, %fd2569, 0d41EFFFFFE5E00000;
	cvt.rmi.f64.f64 	%fd2571, %fd2570;
	mul.f64 	%fd2572, %fd2571, 0d41EFFFFFE5E00000;
	sub.f64 	%fd2573, %fd2569, %fd2572;
	setp.lt.f64 	%p367, %fd2573, 0d0000000000000000;
	add.f64 	%fd2574, %fd2573, 0d41EFFFFFE5E00000;
	selp.f64 	%fd2575, %fd2574, %fd2573, %p367;
	fma.rn.f64 	%fd2576, %fd2568, 0d4100000000000000, %fd2575;
	div.rn.f64 	%fd2577, %fd2576, 0d41EFFFFFE5E00000;
	cvt.rmi.f64.f64 	%fd2578, %fd2577;
	mul.f64 	%fd2579, %fd2578, 0d41EFFFFFE5E00000;
	sub.f64 	%fd2580, %fd2576, %fd2579;
	setp.lt.f64 	%p368, %fd2580, 0d0000000000000000;
	add.f64 	%fd2581, %fd2580, 0d41EFFFFFE5E00000;
	selp.f64 	%fd2582, %fd2581, %fd2580, %p368;
	setp.lt.f64 	%p369, %fd2582, 0d0000000000000000;
	add.f64 	%fd2583, %fd2582, 0d41EFFFFFE5E00000;
	selp.f64 	%fd2584, %fd2583, %fd2582, %p369;
	add.f64 	%fd2585, %fd2560, %fd2584;
	cvt.rn.f64.u32 	%fd2586, %r668;
	mul.f64 	%fd2587, %fd2454, %fd2586;
	div.rn.f64 	%fd2588, %fd2587, 0d41EFFFFFE5E00000;
	cvt.rmi.f64.f64 	%fd2589, %fd2588;
	mul.f64 	%fd2590, %fd2589, 0d41EFFFFFE5E00000;
	sub.f64 	%fd2591, %fd2587, %fd2590;
	setp.lt.f64 	%p370, %fd2591, 0d0000000000000000;
	add.f64 	%fd2592, %fd2591, 0d41EFFFFFE5E00000;
	selp.f64 	%fd2593, %fd2592, %fd2591, %p370;
	mul.f64 	%fd2594, %fd2456, %fd2586;
	div.rn.f64 	%fd2595, %fd2594, 0d41EFFFFFE5E00000;
	cvt.rmi.f64.f64 	%fd2596, %fd2595;
	mul.f64 	%fd2597, %fd2596, 0d41EFFFFFE5E00000;
	sub.f64 	%fd2598, %fd2594, %fd2597;
	setp.lt.f64 	%p371, %fd2598, 0d0000000000000000;
	add.f64 	%fd2599, %fd2598, 0d41EFFFFFE5E00000;
	selp.f64 	%fd2600, %fd2599, %fd2598, %p371;
	fma.rn.f64 	%fd2601, %fd2593, 0d4100000000000000, %fd2600;
	div.rn.f64 	%fd2602, %fd2601, 0d41EFFFFFE5E00000;
	cvt.rmi.f64.f64 	%fd2603, %fd2602;
	mul.f64 	%fd2604, %fd2603, 0d41EFFFFFE5E00000;
	sub.f64 	%fd2605, %fd2601, %fd2604;
	setp.lt.f64 	%p372, %fd2605, 0d0000000000000000;
	add.f64 	%fd2606, %fd2605, 0d41EFFFFFE5E00000;
	selp.f64 	%fd2607, %fd2606, %fd2605, %p372;
	setp.lt.f64 	%p373, %fd2607, 0d0000000000000000;
	add.f64 	%fd2608, %fd2607, 0d41EFFFFFE5E00000;
	selp.f64 	%fd2609, %fd2608, %fd2607, %p373;
	add.f64 	%fd2610, %fd2585, %fd2609;
	div.rn.f64 	%fd2611, %fd2610, 0d41EFFFFFE5E00000;
	cvt.rmi.f64.f64 	%fd2612, %fd2611;
	mul.f64 	%fd2613, %fd2612, 0d41EFFFFFE5E00000;
	sub.f64 	%fd2614, %fd2610, %fd2613;
	setp.lt.f64 	%p374, %fd2614, 0d0000000000000000;
	add.f64 	%fd2615, %fd2614, 0d41EFFFFFE5E00000;
	selp.f64 	%fd2616, %fd2615, %fd2614, %p374;
	cvt.rn.f64.u32 	%fd2617, %r663;
	mul.f64 	%fd2618, %fd2444, %fd2617;
	div.rn.f64 	%fd2619, %fd2618, 0d41EFFFFFE5E00000;
	cvt.rmi.f64.f64 	%fd2620, %fd2619;
	mul.f64 	%fd2621, %fd2620, 0d41EFFFFFE5E00000;
	sub.f64 	%fd2622, %fd2618, %fd2621;
	setp.lt.f64 	%p375, %fd2622, 0d0000000000000000;
	add.f64 	%fd2623, %fd2622, 0d41EFFFFFE5E00000;
	selp.f64 	%fd2624, %fd2623, %fd2622, %p375;
	mul.f64 	%fd2625, %fd2446, %fd2617;
	div.rn.f64 	%fd2626, %fd2625, 0d41EFFFFFE5E00000;
	cvt.rmi.f64.f64 	%fd2627, %fd2626;
	mul.f64 	%fd2628, %fd2627, 0d41EFFFFFE5E00000;
	sub.f64 	%fd2629, %fd2625, %fd2628;
	setp.lt.f64 	%p376, %fd2629, 0d0000000000000000;
	add.f64 	%fd2630, %fd2629, 0d41EFFFFFE5E00000;
	selp.f64 	%fd2631, %fd2630, %fd2629, %p376;
	fma.rn.f64 	%fd2632, %fd2624, 0d4100000000000000, %fd2631;
	div.rn.f64 	%fd2633, %fd2632, 0d41EFFFFFE5E00000;
	cvt.rmi.f64.f64 	%fd2634, %fd2633;
	mul.f64 	%fd2635, %fd2634, 0d41EFFFFFE5E00000;
	sub.f64 	%fd2636, %fd2632, %fd2635;
	setp.lt.f64 	%p377, %fd2636, 0d0000000000000000;
	add.f64 	%fd2637, %fd2636, 0d41EFFFFFE5E00000;
	selp.f64 	%fd2638, %fd2637, %fd2636, %p377;
	setp.lt.f64 	%p378, %fd2638, 0d0000000000000000;
	add.f64 	%fd2639, %fd2638, 0d41EFFFFFE5E00000;
	selp.f64 	%fd2640, %fd2639, %fd2638, %p378;
	cvt.rn.f64.u32 	%fd2641, %r666;
	mul.f64 	%fd2642, %fd2449, %fd2641;
	div.rn.f64 	%fd2643, %fd2642, 0d41EFFFFFE5E00000;
	cvt.rmi.f64.f64 	%fd2644, %fd2643;
	mul.f64 	%fd2645, %fd2644, 0d41EFFFFFE5E00000;
	sub.f64 	%fd2646, %fd2642, %fd2645;
	setp.lt.f64 	%p379, %fd2646, 0d0000000000000000;
	add.f64 	%fd2647, %fd2646, 0d41EFFFFFE5E00000;
	selp.f64 	%fd2648, %fd2647, %fd2646, %p379;
	mul.f64 	%fd2649, %fd2451, %fd2641;
	div.rn.f64 	%fd2650, %fd2649, 0d41EFFFFFE5E00000;
	cvt.rmi.f64.f64 	%fd2651, %fd2650;
	mul.f64 	%fd2652, %fd2651, 0d41EFFFFFE5E00000;
	sub.f64 	%fd2653, %fd2649, %fd2652;
	setp.lt.f64 	%p380, %fd2653, 0d0000000000000000;
	add.f64 	%fd2654, %fd2653, 0d41EFFFFFE5E00000;
	selp.f64 	%fd2655, %fd2654, %fd2653, %p380;
	fma.rn.f64 	%fd2656, %fd2648, 0d4100000000000000, %fd2655;
	div.rn.f64 	%fd2657, %fd2656, 0d41EFFFFFE5E00000;
	cvt.rmi.f64.f64 	%fd2658, %fd2657;
	mul.f64 	%fd2659, %fd2658, 0d41EFFFFFE5E00000;
	sub.f64 	%fd2660, %fd2656, %fd2659;
	setp.lt.f64 	%p381, %fd2660, 0d0000000000000000;
	add.f64 	%fd2661, %fd2660, 0d41EFFFFFE5E00000;
	selp.f64 	%fd2662, %fd2661, %fd2660, %p381;
	setp.lt.f64 	%p382, %fd2662, 0d0000000000000000;
	add.f64 	%fd2663, %fd2662, 0d41EFFFFFE5E00000;
	selp.f64 	%fd2664, %fd2663, %fd2662, %p382;
	add.f64 	%fd2665, %fd2640, %fd2664;
	cvt.rn.f64.u32 	%fd2666, %r669;
	mul.f64 	%fd2667, %fd2454, %fd2666;
	div.rn.f64 	%fd2668, %fd2667, 0d41EFFFFFE5E00000;
	cvt.rmi.f64.f64 	%fd2669, %fd2668;
	mul.f64 	%fd2670, %fd2669, 0d41EFFFFFE5E00000;
	sub.f64 	%fd2671, %fd2667, %fd2670;
	setp.lt.f64 	%p383, %fd2671, 0d0000000000000000;
	add.f64 	%fd2672, %fd2671, 0d41EFFFFFE5E00000;
	selp.f64 	%fd2673, %fd2672, %fd2671, %p383;
	mul.f64 	%fd2674, %fd2456, %fd2666;
	div.rn.f64 	%fd2675, %fd2674, 0d41EFFFFFE5E00000;
	cvt.rmi.f64.f64 	%fd2676, %fd2675;
	mul.f64 	%fd2677, %fd2676, 0d41EFFFFFE5E00000;
	sub.f64 	%fd2678, %fd2674, %fd2677;
	setp.lt.f64 	%p384, %fd2678, 0d0000000000000000;
	add.f64 	%fd2679, %fd2678, 0d41EFFFFFE5E00000;
	selp.f64 	%fd2680, %fd2679, %fd2678, %p384;
	fma.rn.f64 	%fd2681, %fd2673, 0d4100000000000000, %fd2680;
	div.rn.f64 	%fd2682, %fd2681, 0d41EFFFFFE5E00000;
	cvt.rmi.f64.f64 	%fd2683, %fd2682;
	mul.f64 	%fd2684, %fd2683, 0d41EFFFFFE5E00000;
	sub.f64 	%fd2685, %fd2681, %fd2684;
	setp.lt.f64 	%p385, %fd2685, 0d0000000000000000;
	add.f64 	%fd2686, %fd2685, 0d41EFFFFFE5E00000;
	selp.f64 	%fd2687, %fd2686, %fd2685, %p385;
	setp.lt.f64 	%p386, %fd2687, 0d0000000000000000;
	add.f64 	%fd2688, %fd2687, 0d41EFFFFFE5E00000;
	selp.f64 	%fd2689, %fd2688, %fd2687, %p386;
	add.f64 	%fd2690, %fd2665, %fd2689;
	div.rn.f64 	%fd2691, %fd2690, 0d41EFFFFFE5E00000;
	cvt.rmi.f64.f64 	%fd2692, %fd2691;
	mul.f64 	%fd2693, %fd2692, 0d41EFFFFFE5E00000;
	sub.f64 	%fd2694, %fd2690, %fd2693;
	setp.lt.f64 	%p387, %fd2694, 0d0000000000000000;
	add.f64 	%fd2695, %fd2694, 0d41EFFFFFE5E00000;
	selp.f64 	%fd2696, %fd2695, %fd2694, %p387;
	ld.global.u32 	%r313, [%rd38+12];
	cvt.rn.f64.u32 	%fd2697, %r313;
	mul.f64 	%fd2698, %fd2697, 0d3EE0000000000000;
	cvt.rmi.f64.f64 	%fd2699, %fd2698;
	mul.f64 	%fd2700, %fd2699, 0d4100000000000000;
	sub.f64 	%fd2701, %fd2697, %fd2700;
	ld.global.u32 	%r314, [%rd38+16];
	cvt.rn.f64.u32 	%fd2702, %r314;
	mul.f64 	%fd2703, %fd2702, 0d3EE0000000000000;
	cvt.rmi.f64.f64 	%fd2704, %fd2703;
	mul.f64 	%fd2705, %fd2704, 0d4100000000000000;
	sub.f64 	%fd2706, %fd2702, %fd2705;
	ld.global.u32 	%r315, [%rd38+20];
	cvt.rn.f64.u32 	%fd2707, %r315;
	mul.f64 	%fd2708, %fd2707, 0d3EE0000000000000;
	cvt.rmi.f64.f64 	%fd2709, %fd2708;
	mul.f64 	%fd2710, %fd2709, 0d4100000000000000;
	sub.f64 	%fd2711, %fd2707, %fd2710;
	mul.f64 	%fd2712, %fd2699, %fd2457;
	div.rn.f64 	%fd2713, %fd2712, 0d41EFFFFFE5E00000;
	cvt.rmi.f64.f64 	%fd2714, %fd2713;
	mul.f64 	%fd2715, %fd2714, 0d41EFFFFFE5E00000;
	sub.f64 	%fd2716, %fd2712, %fd2715;
	setp.lt.f64 	%p388, %fd2716, 0d0000000000000000;
	add.f64 	%fd2717, %fd2716, 0d41EFFFFFE5E00000;
	selp.f64 	%fd2718, %fd2717, %fd2716, %p388;
	mul.f64 	%fd2719, %fd2701, %fd2457;
	div.rn.f64 	%fd2720, %fd2719, 0d41EFFFFFE5E00000;
	cvt.rmi.f64.f64 	%fd2721, %fd2720;
	mul.f64 	%fd2722, %fd2721, 0d41EFFFFFE5E00000;
	sub.f64 	%fd2723, %fd2719, %fd2722;
	setp.lt.f64 	%p389, %fd2723, 0d0000000000000000;
	add.f64 	%fd2724, %fd2723, 0d41EFFFFFE5E00000;
	selp.f64 	%fd2725, %fd2724, %fd2723, %p389;
	fma.rn.f64 	%fd2726, %fd2718, 0d4100000000000000, %fd2725;
	div.rn.f64 	%fd2727, %fd2726, 0d41EFFFFFE5E00000;
	cvt.rmi.f64.f64 	%fd2728, %fd2727;
	mul.f64 	%fd2729, %fd2728, 0d41EFFFFFE5E00000;
	sub.f64 	%fd2730, %fd2726, %fd2729;
	setp.lt.f64 	%p390, %fd2730, 0d0000000000000000;
	add.f64 	%fd2731, %fd2730, 0d41EFFFFFE5E00000;
	selp.f64 	%fd2732, %fd2731, %fd2730, %p390;
	setp.lt.f64 	%p391, %fd2732, 0d0000000000000000;
	add.f64 	%fd2733, %fd2732, 0d41EFFFFFE5E00000;
	selp.f64 	%fd2734, %fd2733, %fd2732, %p391;
	mul.f64 	%fd2735, %fd2704, %fd2481;
	div.rn.f64 	%fd2736, %fd2735, 0d41EFFFFFE5E00000;
	cvt.rmi.f64.f64 	%fd2737, %fd2736;
	mul.f64 	%fd2738, %fd2737, 0d41EFFFFFE5E00000;
	sub.f64 	%fd2739, %fd2735, %fd2738;
	setp.lt.f64 	%p392, %fd2739, 0d0000000000000000;
	add.f64 	%fd2740, %fd2739, 0d41EFFFFFE5E00000;
	selp.f64 	%fd2741, %fd2740, %fd2739, %p392;
	mul.f64 	%fd2742, %fd2706, %fd2481;
	div.rn.f64 	%fd2743, %fd2742, 0d41EFFFFFE5E00000;
	cvt.rmi.f64.f64 	%fd2744, %fd2743;
	mul.f64 	%fd2745, %fd2744, 0d41EFFFFFE5E00000;
	sub.f64 	%fd2746, %fd2742, %fd2745;
	setp.lt.f64 	%p393, %fd2746, 0d0000000000000000;
	add.f64 	%fd2747, %fd2746, 0d41EFFFFFE5E00000;
	selp.f64 	%fd2748, %fd2747, %fd2746, %p393;
	fma.rn.f64 	%fd2749, %fd2741, 0d4100000000000000, %fd2748;
	div.rn.f64 	%fd2750, %fd2749, 0d41EFFFFFE5E00000;
	cvt.rmi.f64.f64 	%fd2751, %fd2750;
	mul.f64 	%fd2752, %fd2751, 0d41EFFFFFE5E00000;
	sub.f64 	%fd2753, %fd2749, %fd2752;
	setp.lt.f64 	%p394, %fd2753, 0d0000000000000000;
	add.f64 	%fd2754, %fd2753, 0d41EFFFFFE5E00000;
	selp.f64 	%fd2755, %fd2754, %fd2753, %p394;
	setp.lt.f64 	%p395, %fd2755, 0d0000000000000000;
	add.f64 	%fd2756, %fd2755, 0d41EFFFFFE5E00000;
	selp.f64 	%fd2757, %fd2756, %fd2755, %p395;
	add.f64 	%fd2758, %fd2734, %fd2757;
	mul.f64 	%fd2759, %fd2709, %fd2506;
	div.rn.f64 	%fd2760, %fd2759, 0d41EFFFFFE5E00000;
	cvt.rmi.f64.f64 	%fd2761, %fd2760;
	mul.f64 	%fd2762, %fd2761, 0d41EFFFFFE5E00000;
	sub.f64 	%fd2763, %fd2759, %fd2762;
	setp.lt.f64 	%p396, %fd2763, 0d0000000000000000;
	add.f64 	%fd2764, %fd2763, 0d41EFFFFFE5E00000;
	selp.f64 	%fd2765, %fd2764, %fd2763, %p396;
	mul.f64 	%fd2766, %fd2711, %fd2506;
	div.rn.f64 	%fd2767, %fd2766, 0d41EFFFFFE5E00000;
	cvt.rmi.f64.f64 	%fd2768, %fd2767;
	mul.f64 	%fd2769, %fd2768, 0d41EFFFFFE5E00000;
	sub.f64 	%fd2770, %fd2766, %fd2769;
	setp.lt.f64 	%p397, %fd2770, 0d0000000000000000;
	add.f64 	%fd2771, %fd2770, 0d41EFFFFFE5E00000;
	selp.f64 	%fd2772, %fd2771, %fd2770, %p397;
	fma.rn.f64 	%fd2773, %fd2765, 0d4100000000000000, %fd2772;
	div.rn.f64 	%fd2774, %fd2773, 0d41EFFFFFE5E00000;
	cvt.rmi.f64.f64 	%fd2775, %fd2774;
	mul.f64 	%fd2776, %fd2775, 0d41EFFFFFE5E00000;
	sub.f64 	%fd2777, %fd2773, %fd2776;
	setp.lt.f64 	%p398, %fd2777, 0d0000000000000000;
	add.f64 	%fd2778, %fd2777, 0d41EFFFFFE5E00000;
	selp.f64 	%fd2779, %fd2778, %fd2777, %p398;
	setp.lt.f64 	%p399, %fd2779, 0d0000000000000000;
	add.f64 	%fd2780, %fd2779, 0d41EFFFFFE5E00000;
	selp.f64 	%fd2781, %fd2780, %fd2779, %p399;
	add.f64 	%fd2782, %fd2758, %fd2781;
	div.rn.f64 	%fd2783, %fd2782, 0d41EFFFFFE5E00000;
	cvt.rmi.f64.f64 	%fd2784, %fd2783;
	mul.f64 	%fd2785, %fd2784, 0d41EFFFFFE5E00000;
	sub.f64 	%fd2786, %fd2782, %fd2785;
	setp.lt.f64 	%p400, %fd2786, 0d0000000000000000;
	add.f64 	%fd2787, %fd2786, 0d41EFFFFFE5E00000;
	selp.f64 	%fd2788, %fd2787, %fd2786, %p400;
	mul.f64 	%fd2789, %fd2699, %fd2537;
	div.rn.f64 	%fd2790, %fd2789, 0d41EFFFFFE5E00000;
	cvt.rmi.f64.f64 	%fd2791, %fd2790;
	mul.f64 	%fd2792, %fd2791, 0d41EFFFFFE5E00000;
	sub.f64 	%fd2793, %fd2789, %fd2792;
	setp.lt.f64 	%p401, %fd2793, 0d0000000000000000;
	add.f64 	%fd2794, %fd2793, 0d41EFFFFFE5E00000;
	selp.f64 	%fd2795, %fd2794, %fd2793, %p401;
	mul.f64 	%fd2796, %fd2701, %fd2537;
	div.rn.f64 	%fd2797, %fd2796, 0d41EFFFFFE5E00000;
	cvt.rmi.f64.f64 	%fd2798, %fd2797;
	mul.f64 	%fd2799, %fd2798, 0d41EFFFFFE5E00000;
	sub.f64 	%fd2800, %fd2796, %fd2799;
	setp.lt.f64 	%p402, %fd2800, 0d0000000000000000;
	add.f64 	%fd2801, %fd2800, 0d41EFFFFFE5E00000;
	selp.f64 	%fd2802, %fd2801, %fd2800, %p402;
	fma.rn.f64 	%fd2803, %fd2795, 0d4100000000000000, %fd2802;
	div.rn.f64 	%fd2804, %fd2803, 0d41EFFFFFE5E00000;
	cvt.rmi.f64.f64 	%fd2805, %fd2804;
	mul.f64 	%fd2806, %fd2805, 0d41EFFFFFE5E00000;
	sub.f64 	%fd2807, %fd2803, %fd2806;
	setp.lt.f64 	%p403, %fd2807, 0d0000000000000000;
	add.f64 	%fd2808, %fd2807, 0d41EFFFFFE5E00000;
	selp.f64 	%fd2809, %fd2808, %fd2807, %p403;
	setp.lt.f64 	%p404, %fd2809, 0d0000000000000000;
	add.f64 	%fd2810, %fd2809, 0d41EFFFFFE5E00000;
	selp.f64 	%fd2811, %fd2810, %fd2809, %p404;
	mul.f64 	%fd2812, %fd2704, %fd2561;
	div.rn.f64 	%fd2813, %fd2812, 0d41EFFFFFE5E00000;
	cvt.rmi.f64.f64 	%fd2814, %fd2813;
	mul.f64 	%fd2815, %fd2814, 0d41EFFFFFE5E00000;
	sub.f64 	%fd2816, %fd2812, %fd2815;
	setp.lt.f64 	%p405, %fd2816, 0d0000000000000000;
	add.f64 	%fd2817, %fd2816, 0d41EFFFFFE5E00000;
	selp.f64 	%fd2818, %fd2817, %fd2816, %p405;
	mul.f64 	%fd2819, %fd2706, %fd2561;
	div.rn.f64 	%fd2820, %fd2819, 0d41EFFFFFE5E00000;
	cvt.rmi.f64.f64 	%fd2821, %fd2820;
	mul.f64 	%fd2822, %fd2821, 0d41EFFFFFE5E00000;
	sub.f64 	%fd2823, %fd2819, %fd2822;
	setp.lt.f64 	%p406, %fd2823, 0d0000000000000000;
	add.f64 	%fd2824, %fd2823, 0d41EFFFFFE5E00000;
	selp.f64 	%fd2825, %fd2824, %fd2823, %p406;
	fma.rn.f64 	%fd2826, %fd2818, 0d4100000000000000, %fd2825;
	div.rn.f64 	%fd2827, %fd2826, 0d41EFFFFFE5E00000;
	cvt.rmi.f64.f64 	%fd2828, %fd2827;
	mul.f64 	%fd2829, %fd2828, 0d41EFFFFFE5E00000;
	sub.f64 	%fd2830, %fd2826, %fd2829;
	setp.lt.f64 	%p407, %fd2830, 0d0000000000000000;
	add.f64 	%fd2831, %fd2830, 0d41EFFFFFE5E00000;
	selp.f64 	%fd2832, %fd2831, %fd2830, %p407;
	setp.lt.f64 	%p408, %fd2832, 0d0000000000000000;
	add.f64 	%fd2833, %fd2832, 0d41EFFFFFE5E00000;
	selp.f64 	%fd2834, %fd2833, %fd2832, %p408;
	add.f64 	%fd2835, %fd2811, %fd2834;
	mul.f64 	%fd2836, %fd2709, %fd2586;
	div.rn.f64 	%fd2837, %fd2836, 0d41EFFFFFE5E00000;
	cvt.rmi.f64.f64 	%fd2838, %fd2837;
	mul.f64 	%fd2839, %fd2838, 0d41EFFFFFE5E00000;
	sub.f64 	%fd2840, %fd2836, %fd2839;
	setp.lt.f64 	%p409, %fd2840, 0d0000000000000000;
	add.f64 	%fd2841, %fd2840, 0d41EFFFFFE5E00000;
	selp.f64 	%fd2842, %fd2841, %fd2840, %p409;
	mul.f64 	%fd2843, %fd2711, %fd2586;
	div.rn.f64 	%fd2844, %fd2843, 0d41EFFFFFE5E00000;
	cvt.rmi.f64.f64 	%fd2845, %fd2844;
	mul.f64 	%fd2846, %fd2845, 0d41EFFFFFE5E00000;
	sub.f64 	%fd2847, %fd2843, %fd2846;
	setp.lt.f64 	%p410, %fd2847, 0d0000000000000000;
	add.f64 	%fd2848, %fd2847, 0d41EFFFFFE5E00000;
	selp.f64 	%fd2849, %fd2848, %fd2847, %p410;
	fma.rn.f64 	%fd2850, %fd2842, 0d4100000000000000, %fd2849;
	div.rn.f64 	%fd2851, %fd2850, 0d41EFFFFFE5E00000;
	cvt.rmi.f64.f64 	%fd2852, %fd2851;
	mul.f64 	%fd2853, %fd2852, 0d41EFFFFFE5E00000;
	sub.f64 	%fd2854, %fd2850, %fd2853;
	setp.lt.f64 	%p411, %fd2854, 0d0000000000000000;
	add.f64 	%fd2855, %fd2854, 0d41EFFFFFE5E00000;
	selp.f64 	%fd2856, %fd2855, %fd2854, %p411;
	setp.lt.f64 	%p412, %fd2856, 0d0000000000000000;
	add.f64 	%fd2857, %fd2856, 0d41EFFFFFE5E00000;
	selp.f64 	%fd2858, %fd2857, %fd2856, %p412;
	add.f64 	%fd2859, %fd2835, %fd2858;
	div.rn.f64 	%fd2860, %fd2859, 0d41EFFFFFE5E00000;
	cvt.rmi.f64.f64 	%fd2861, %fd2860;
	mul.f64 	%fd2862, %fd2861, 0d41EFFFFFE5E00000;
	sub.f64 	%fd2863, %fd2859, %fd2862;
	setp.lt.f64 	%p413, %fd2863, 0d0000000000000000;
	add.f64 	%fd2864, %fd2863, 0d41EFFFFFE5E00000;
	selp.f64 	%fd2865, %fd2864, %fd2863, %p413;
	mul.f64 	%fd2866, %fd2699, %fd2617;
	div.rn.f64 	%fd2867, %fd2866, 0d41EFFFFFE5E00000;
	cvt.rmi.f64.f64 	%fd2868, %fd2867;
	mul.f64 	%fd2869, %fd2868, 0d41EFFFFFE5E00000;
	sub.f64 	%fd2870, %fd2866, %fd2869;
	setp.lt.f64 	%p414, %fd2870, 0d0000000000000000;
	add.f64 	%fd2871, %fd2870, 0d41EFFFFFE5E00000;
	selp.f64 	%fd2872, %fd2871, %fd2870, %p414;
	mul.f64 	%fd2873, %fd2701, %fd2617;
	div.rn.f64 	%fd2874, %fd2873, 0d41EFFFFFE5E00000;
	cvt.rmi.f64.f64 	%fd2875, %fd2874;
	mul.f64 	%fd2876, %fd2875, 0d41EFFFFFE5E00000;
	sub.f64 	%fd2877, %fd2873, %fd2876;
	setp.lt.f64 	%p415, %fd2877, 0d0000000000000000;
	add.f64 	%fd2878, %fd2877, 0d41EFFFFFE5E00000;
	selp.f64 	%fd2879, %fd2878, %fd2877, %p415;
	fma.rn.f64 	%fd2880, %fd2872, 0d4100000000000000, %fd2879;
	div.rn.f64 	%fd2881, %fd2880, 0d41EFFFFFE5E00000;
	cvt.rmi.f64.f64 	%fd2882, %fd2881;
	mul.f64 	%fd2883, %fd2882, 0d41EFFFFFE5E00000;
	sub.f64 	%fd2884, %fd2880, %fd2883;
	setp.lt.f64 	%p416, %fd2884, 0d0000000000000000;
	add.f64 	%fd2885, %fd2884, 0d41EFFFFFE5E00000;
	selp.f64 	%fd2886, %fd2885, %fd2884, %p416;
	setp.lt.f64 	%p417, %fd2886, 0d0000000000000000;
	add.f64 	%fd2887, %fd2886, 0d41EFFFFFE5E00000;
	selp.f64 	%fd2888, %fd2887, %fd2886, %p417;
	mul.f64 	%fd2889, %fd2704, %fd2641;
	div.rn.f64 	%fd2890, %fd2889, 0d41EFFFFFE5E00000;
	cvt.rmi.f64.f64 	%fd2891, %fd2890;
	mul.f64 	%fd2892, %fd2891, 0d41EFFFFFE5E00000;
	sub.f64 	%fd2893, %fd2889, %fd2892;
	setp.lt.f64 	%p418, %fd2893, 0d0000000000000000;
	add.f64 	%fd2894, %fd2893, 0d41EFFFFFE5E00000;
	selp.f64 	%fd2895, %fd2894, %fd2893, %p418;
	mul.f64 	%fd2896, %fd2706, %fd2641;
	div.rn.f64 	%fd2897, %fd2896, 0d41EFFFFFE5E00000;
	cvt.rmi.f64.f64 	%fd2898, %fd2897;
	mul.f64 	%fd2899, %fd2898, 0d41EFFFFFE5E00000;
	sub.f64 	%fd2900, %fd2896, %fd2899;
	setp.lt.f64 	%p419, %fd2900, 0d0000000000000000;
	add.f64 	%fd2901, %fd2900, 0d41EFFFFFE5E00000;
	selp.f64 	%fd2902, %fd2901, %fd2900, %p419;
	fma.rn.f64 	%fd2903, %fd2895, 0d4100000000000000, %fd2902;
	div.rn.f64 	%fd2904, %fd2903, 0d41EFFFFFE5E00000;
	cvt.rmi.f64.f64 	%fd2905, %fd2904;
	mul.f64 	%fd2906, %fd2905, 0d41EFFFFFE5E00000;
	sub.f64 	%fd2907, %fd2903, %fd2906;
	setp.lt.f64 	%p420, %fd2907, 0d0000000000000000;
	add.f64 	%fd2908, %fd2907, 0d41EFFFFFE5E00000;
	selp.f64 	%fd2909, %fd2908, %fd2907, %p420;
	setp.lt.f64 	%p421, %fd2909, 0d0000000000000000;
	add.f64 	%fd2910, %fd2909, 0d41EFFFFFE5E00000;
	selp.f64 	%fd2911, %fd2910, %fd2909, %p421;
	add.f64 	%fd2912, %fd2888, %fd2911;
	mul.f64 	%fd2913, %fd2709, %fd2666;
	div.rn.f64 	%fd2914, %fd2913, 0d41EFFFFFE5E00000;
	cvt.rmi.f64.f64 	%fd2915, %fd2914;
	mul.f64 	%fd2916, %fd2915, 0d41EFFFFFE5E00000;
	sub.f64 	%fd2917, %fd2913, %fd2916;
	setp.lt.f64 	%p422, %fd2917, 0d0000000000000000;
	add.f64 	%fd2918, %fd2917, 0d41EFFFFFE5E00000;
	selp.f64 	%fd2919, %fd2918, %fd2917, %p422;
	mul.f64 	%fd2920, %fd2711, %fd2666;
	div.rn.f64 	%fd2921, %fd2920, 0d41EFFFFFE5E00000;
	cvt.rmi.f64.f64 	%fd2922, %fd2921;
	mul.f64 	%fd2923, %fd2922, 0d41EFFFFFE5E00000;
	sub.f64 	%fd2924, %fd2920, %fd2923;
	setp.lt.f64 	%p423, %fd2924, 0d0000000000000000;
	add.f64 	%fd2925, %fd2924, 0d41EFFFFFE5E00000;
	selp.f64 	%fd2926, %fd2925, %fd2924, %p423;
	fma.rn.f64 	%fd2927, %fd2919, 0d4100000000000000, %fd2926;
	div.rn.f64 	%fd2928, %fd2927, 0d41EFFFFFE5E00000;
	cvt.rmi.f64.f64 	%fd2929, %fd2928;
	mul.f64 	%fd2930, %fd2929, 0d41EFFFFFE5E00000;
	sub.f64 	%fd2931, %fd2927, %fd2930;
	setp.lt.f64 	%p424, %fd2931, 0d0000000000000000;
	add.f64 	%fd2932, %fd2931, 0d41EFFFFFE5E00000;
	selp.f64 	%fd2933, %fd2932, %fd2931, %p424;
	setp.lt.f64 	%p425, %fd2933, 0d0000000000000000;
	add.f64 	%fd2934, %fd2933, 0d41EFFFFFE5E00000;
	selp.f64 	%fd2935, %fd2934, %fd2933, %p425;
	add.f64 	%fd2936, %fd2912, %fd2935;
	div.rn.f64 	%fd2937, %fd2936, 0d41EFFFFFE5E00000;
	cvt.rmi.f64.f64 	%fd2938, %fd2937;
	mul.f64 	%fd2939, %fd2938, 0d41EFFFFFE5E00000;
	sub.f64 	%fd2940, %fd2936, %fd2939;
	setp.lt.f64 	%p426, %fd2940, 0d0000000000000000;
	add.f64 	%fd2941, %fd2940, 0d41EFFFFFE5E00000;
	selp.f64 	%fd2942, %fd2941, %fd2940, %p426;
	ld.global.u32 	%r316, [%rd38+24];
	cvt.rn.f64.u32 	%fd2943, %r316;
	mul.f64 	%fd2944, %fd2943, 0d3EE0000000000000;
	cvt.rmi.f64.f64 	%fd2945, %fd2944;
	mul.f64 	%fd2946, %fd2945, 0d4100000000000000;
	sub.f64 	%fd2947, %fd2943, %fd2946;
	ld.global.u32 	%r317, [%rd38+28];
	cvt.rn.f64.u32 	%fd2948, %r317;
	mul.f64 	%fd2949, %fd2948, 0d3EE0000000000000;
	cvt.rmi.f64.f64 	%fd2950, %fd2949;
	mul.f64 	%fd2951, %fd2950, 0d4100000000000000;
	sub.f64 	%fd2952, %fd2948, %fd2951;
	ld.global.u32 	%r318, [%rd38+32];
	cvt.rn.f64.u32 	%fd2953, %r318;
	mul.f64 	%fd2954, %fd2953, 0d3EE0000000000000;
	cvt.rmi.f64.f64 	%fd2955, %fd2954;
	mul.f64 	%fd2956, %fd2955, 0d4100000000000000;
	sub.f64 	%fd2957, %fd2953, %fd2956;
	mul.f64 	%fd2958, %fd2945, %fd2457;
	div.rn.f64 	%fd2959, %fd2958, 0d41EFFFFFE5E00000;
	cvt.rmi.f64.f64 	%fd2960, %fd2959;
	mul.f64 	%fd2961, %fd2960, 0d41EFFFFFE5E00000;
	sub.f64 	%fd2962, %fd2958, %fd2961;
	setp.lt.f64 	%p427, %fd2962, 0d0000000000000000;
	add.f64 	%fd2963, %fd2962, 0d41EFFFFFE5E00000;
	selp.f64 	%fd2964, %fd2963, %fd2962, %p427;
	mul.f64 	%fd2965, %fd2947, %fd2457;
	div.rn.f64 	%fd2966, %fd2965, 0d41EFFFFFE5E00000;
	cvt.rmi.f64.f64 	%fd2967, %fd2966;
	mul.f64 	%fd2968, %fd2967, 0d41EFFFFFE5E00000;
	sub.f64 	%fd2969, %fd2965, %fd2968;
	setp.lt.f64 	%p428, %fd2969, 0d0000000000000000;
	add.f64 	%fd2970, %fd2969, 0d41EFFFFFE5E00000;
	selp.f64 	%fd2971, %fd2970, %fd2969, %p428;
	fma.rn.f64 	%fd2972, %fd2964, 0d4100000000000000, %fd2971;
	div.rn.f64 	%fd2973, %fd2972, 0d41EFFFFFE5E00000;
	cvt.rmi.f64.f64 	%fd2974, %fd2973;
	mul.f64 	%fd2975, %fd2974, 0d41EFFFFFE5E00000;
	sub.f64 	%fd2976, %fd2972, %fd2975;
	setp.lt.f64 	%p429, %fd2976, 0d0000000000000000;
	add.f64 	%fd2977, %fd2976, 0d41EFFFFFE5E00000;
	selp.f64 	%fd2978, %fd2977, %fd2976, %p429;
	setp.lt.f64 	%p430, %fd2978, 0d0000000000000000;
	add.f64 	%fd2979, %fd2978, 0d41EFFFFFE5E00000;
	selp.f64 	%fd2980, %fd2979, %fd2978, %p430;
	mul.f64 	%fd2981, %fd2950, %fd2481;
	div.rn.f64 	%fd2982, %fd2981, 0d41EFFFFFE5E00000;
	cvt.rmi.f64.f64 	%fd2983, %fd2982;
	mul.f64 	%fd2984, %fd2983, 0d41EFFFFFE5E00000;
	sub.f64 	%fd2985, %fd2981, %fd2984;
	setp.lt.f64 	%p431, %fd2985, 0d0000000000000000;
	add.f64 	%fd2986, %fd2985, 0d41EFFFFFE5E00000;
	selp.f64 	%fd2987, %fd2986, %fd2985, %p431;
	mul.f64 	%fd2988, %fd2952, %fd2481;
	div.rn.f64 	%fd2989, %fd2988, 0d41EFFFFFE5E00000;
	cvt.rmi.f64.f64 	%fd2990, %fd2989;
	mul.f64 	%fd2991, %fd2990, 0d41EFFFFFE5E00000;
	sub.f64 	%fd2992, %fd2988, %fd2991;
	setp.lt.f64 	%p432, %fd2992, 0d0000000000000000;
	add.f64 	%fd2993, %fd2992, 0d41EFFFFFE5E00000;
	selp.f64 	%fd2994, %fd2993, %fd2992, %p432;
	fma.rn.f64 	%fd2995, %fd2987, 0d4100000000000000, %fd2994;
	div.rn.f64 	%fd2996, %fd2995, 0d41EFFFFFE5E00000;
	cvt.rmi.f64.f64 	%fd2997, %fd2996;
	mul.f64 	%fd2998, %fd2997, 0d41EFFFFFE5E00000;
	sub.f64 	%fd2999, %fd2995, %fd2998;
	setp.lt.f64 	%p433, %fd2999, 0d0000000000000000;
	add.f64 	%fd3000, %fd2999, 0d41EFFFFFE5E00000;
	selp.f64 	%fd3001, %fd3000, %fd2999, %p433;
	setp.lt.f64 	%p434, %fd3001, 0d0000000000000000;
	add.f64 	%fd3002, %fd3001, 0d41EFFFFFE5E00000;
	selp.f64 	%fd3003, %fd3002, %fd3001, %p434;
	add.f64 	%fd3004, %fd2980, %fd3003;
	mul.f64 	%fd3005, %fd2955, %fd2506;
	div.rn.f64 	%fd3006, %fd3005, 0d41EFFFFFE5E00000;
	cvt.rmi.f64.f64 	%fd3007, %fd3006;
	mul.f64 	%fd3008, %fd3007, 0d41EFFFFFE5E00000;
	sub.f64 	%fd3009, %fd3005, %fd3008;
	setp.lt.f64 	%p435, %fd3009, 0d0000000000000000;
	add.f64 	%fd3010, %fd3009, 0d41EFFFFFE5E00000;
	selp.f64 	%fd3011, %fd3010, %fd3009, %p435;
	mul.f64 	%fd3012, %fd2957, %fd2506;
	div.rn.f64 	%fd3013, %fd3012, 0d41EFFFFFE5E00000;
	cvt.rmi.f64.f64 	%fd3014, %fd3013;
	mul.f64 	%fd3015, %fd3014, 0d41EFFFFFE5E00000;
	sub.f64 	%fd3016, %fd3012, %fd3015;
	setp.lt.f64 	%p436, %fd3016, 0d0000000000000000;
	add.f64 	%fd3017, %fd3016, 0d41EFFFFFE5E00000;
	selp.f64 	%fd3018, %fd3017, %fd3016, %p436;
	fma.rn.f64 	%fd3019, %fd3011, 0d4100000000000000, %fd3018;
	div.rn.f64 	%fd3020, %fd3019, 0d41EFFFFFE5E00000;
	cvt.rmi.f64.f64 	%fd3021, %fd3020;
	mul.f64 	%fd3022, %fd3021, 0d41EFFFFFE5E00000;
	sub.f64 	%fd3023, %fd3019, %fd3022;
	setp.lt.f64 	%p437, %fd3023, 0d0000000000000000;
	add.f64 	%fd3024, %fd3023, 0d41EFFFFFE5E00000;
	selp.f64 	%fd3025, %fd3024, %fd3023, %p437;
	setp.lt.f64 	%p438, %fd3025, 0d0000000000000000;
	add.f64 	%fd3026, %fd3025, 0d41EFFFFFE5E00000;
	selp.f64 	%fd3027, %fd3026, %fd3025, %p438;
	add.f64 	%fd3028, %fd3004, %fd3027;
	div.rn.f64 	%fd3029, %fd3028, 0d41EFFFFFE5E00000;
	cvt.rmi.f64.f64 	%fd3030, %fd3029;
	mul.f64 	%fd3031, %fd3030, 0d41EFFFFFE5E00000;
	sub.f64 	%fd3032, %fd3028, %fd3031;
	setp.lt.f64 	%p439, %fd3032, 0d0000000000000000;
	add.f64 	%fd3033, %fd3032, 0d41EFFFFFE5E00000;
	selp.f64 	%fd3034, %fd3033, %fd3032, %p439;
	mul.f64 	%fd3035, %fd2945, %fd2537;
	div.rn.f64 	%fd3036, %fd3035, 0d41EFFFFFE5E00000;
	cvt.rmi.f64.f64 	%fd3037, %fd3036;
	mul.f64 	%fd3038, %fd3037, 0d41EFFFFFE5E00000;
	sub.f64 	%fd3039, %fd3035, %fd3038;
	setp.lt.f64 	%p440, %fd3039, 0d0000000000000000;
	add.f64 	%fd3040, %fd3039, 0d41EFFFFFE5E00000;
	selp.f64 	%fd3041, %fd3040, %fd3039, %p440;
	mul.f64 	%fd3042, %fd2947, %fd2537;
	div.rn.f64 	%fd3043, %fd3042, 0d41EFFFFFE5E00000;
	cvt.rmi.f64.f64 	%fd3044, %fd3043;
	mul.f64 	%fd3045, %fd3044, 0d41EFFFFFE5E00000;
	sub.f64 	%fd3046, %fd3042, %fd3045;
	setp.lt.f64 	%p441, %fd3046, 0d0000000000000000;
	add.f64 	%fd3047, %fd3046, 0d41EFFFFFE5E00000;
	selp.f64 	%fd3048, %fd3047, %fd3046, %p441;
	fma.rn.f64 	%fd3049, %fd3041, 0d4100000000000000, %fd3048;
	div.rn.f64 	%fd3050, %fd3049, 0d41EFFFFFE5E00000;
	cvt.rmi.f64.f64 	%fd3051, %fd3050;
	mul.f64 	%fd3052, %fd3051, 0d41EFFFFFE5E00000;
	sub.f64 	%fd3053, %fd3049, %fd3052;
	setp.lt.f64 	%p442, %fd3053, 0d0000000000000000;
	add.f64 	%fd3054, %fd3053, 0d41EFFFFFE5E00000;
	selp.f64 	%fd3055, %fd3054, %fd3053, %p442;
	setp.lt.f64 	%p443, %fd3055, 0d0000000000000000;
	add.f64 	%fd3056, %fd3055, 0d41EFFFFFE5E00000;
	selp.f64 	%fd3057, %fd3056, %fd3055, %p443;
	mul.f64 	%fd3058, %fd2950, %fd2561;
	div.rn.f64 	%fd3059, %fd3058, 0d41EFFFFFE5E00000;
	cvt.rmi.f64.f64 	%fd3060, %fd3059;
	mul.f64 	%fd3061, %fd3060, 0d41EFFFFFE5E00000;
	sub.f64 	%fd3062, %fd3058, %fd3061;
	setp.lt.f64 	%p444, %fd3062, 0d0000000000000000;
	add.f64 	%fd3063, %fd3062, 0d41EFFFFFE5E00000;
	selp.f64 	%fd3064, %fd3063, %fd3062, %p444;
	mul.f64 	%fd3065, %fd2952, %fd2561;
	div.rn.f64 	%fd3066, %fd3065, 0d41EFFFFFE5E00000;
	cvt.rmi.f64.f64 	%fd3067, %fd3066;
	mul.f64 	%fd3068, %fd3067, 0d41EFFFFFE5E00000;
	sub.f64 	%fd3069, %fd3065, %fd3068;
	setp.lt.f64 	%p445, %fd3069, 0d0000000000000000;
	add.f64 	%fd3070, %fd3069, 0d41EFFFFFE5E00000;
	selp.f64 	%fd3071, %fd3070, %fd3069, %p445;
	fma.rn.f64 	%fd3072, %fd3064, 0d4100000000000000, %fd3071;
	div.rn.f64 	%fd3073, %fd3072, 0d41EFFFFFE5E00000;
	cvt.rmi.f64.f64 	%fd3074, %fd3073;
	mul.f64 	%fd3075, %fd3074, 0d41EFFFFFE5E00000;
	sub.f64 	%fd3076, %fd3072, %fd3075;
	setp.lt.f64 	%p446, %fd3076, 0d0000000000000000;
	add.f64 	%fd3077, %fd3076, 0d41EFFFFFE5E00000;
	selp.f64 	%fd3078, %fd3077, %fd3076, %p446;
	setp.lt.f64 	%p447, %fd3078, 0d0000000000000000;
	add.f64 	%fd3079, %fd3078, 0d41EFFFFFE5E00000;
	selp.f64 	%fd3080, %fd3079, %fd3078, %p447;
	add.f64 	%fd3081, %fd3057, %fd3080;
	mul.f64 	%fd3082, %fd2955, %fd2586;
	div.rn.f64 	%fd3083, %fd3082, 0d41EFFFFFE5E00000;
	cvt.rmi.f64.f64 	%fd3084, %fd3083;
	mul.f64 	%fd3085, %fd3084, 0d41EFFFFFE5E00000;
	sub.f64 	%fd3086, %fd3082, %fd3085;
	setp.lt.f64 	%p448, %fd3086, 0d0000000000000000;
	add.f64 	%fd3087, %fd3086, 0d41EFFFFFE5E00000;
	selp.f64 	%fd3088, %fd3087, %fd3086, %p448;
	mul.f64 	%fd3089, %fd2957, %fd2586;
	div.rn.f64 	%fd3090, %fd3089, 0d41EFFFFFE5E00000;
	cvt.rmi.f64.f64 	%fd3091, %fd3090;
	mul.f64 	%fd3092, %fd3091, 0d41EFFFFFE5E00000;
	sub.f64 	%fd3093, %fd3089, %fd3092;
	setp.lt.f64 	%p449, %fd3093, 0d0000000000000000;
	add.f64 	%fd3094, %fd3093, 0d41EFFFFFE5E00000;
	selp.f64 	%fd3095, %fd3094, %fd3093, %p449;
	fma.rn.f64 	%fd3096, %fd3088, 0d4100000000000000, %fd3095;
	div.rn.f64 	%fd3097, %fd3096, 0d41EFFFFFE5E00000;
	cvt.rmi.f64.f64 	%fd3098, %fd3097;
	mul.f64 	%fd3099, %fd3098, 0d41EFFFFFE5E00000;
	sub.f64 	%fd3100, %fd3096, %fd3099;
	setp.lt.f64 	%p450, %fd3100, 0d0000000000000000;
	add.f64 	%fd3101, %fd3100, 0d41EFFFFFE5E00000;
	selp.f64 	%fd3102, %fd3101, %fd3100, %p450;
	setp.lt.f64 	%p451, %fd3102, 0d0000000000000000;
	add.f64 	%fd3103, %fd3102, 0d41EFFFFFE5E00000;
	selp.f64 	%fd3104, %fd3103, %fd3102, %p451;
	add.f64 	%fd3105, %fd3081, %fd3104;
	div.rn.f64 	%fd3106, %fd3105, 0d41EFFFFFE5E00000;
	cvt.rmi.f64.f64 	%fd3107, %fd3106;
	mul.f64 	%fd3108, %fd3107, 0d41EFFFFFE5E00000;
	sub.f64 	%fd3109, %fd3105, %fd3108;
	setp.lt.f64 	%p452, %fd3109, 0d0000000000000000;
	add.f64 	%fd3110, %fd3109, 0d41EFFFFFE5E00000;
	selp.f64 	%fd3111, %fd3110, %fd3109, %p452;
	mul.f64 	%fd3112, %fd2945, %fd2617;
	div.rn.f64 	%fd3113, %fd3112, 0d41EFFFFFE5E00000;
	cvt.rmi.f64.f64 	%fd3114, %fd3113;
	mul.f64 	%fd3115, %fd3114, 0d41EFFFFFE5E00000;
	sub.f64 	%fd3116, %fd3112, %fd3115;
	setp.lt.f64 	%p453, %fd3116, 0d0000000000000000;
	add.f64 	%fd3117, %fd3116, 0d41EFFFFFE5E00000;
	selp.f64 	%fd3118, %fd3117, %fd3116, %p453;
	mul.f64 	%fd3119, %fd2947, %fd2617;
	div.rn.f64 	%fd3120, %fd3119, 0d41EFFFFFE5E00000;
	cvt.rmi.f64.f64 	%fd3121, %fd3120;
	mul.f64 	%fd3122, %fd3121, 0d41EFFFFFE5E00000;
	sub.f64 	%fd3123, %fd3119, %fd3122;
	setp.lt.f64 	%p454, %fd3123, 0d0000000000000000;
	add.f64 	%fd3124, %fd3123, 0d41EFFFFFE5E00000;
	selp.f64 	%fd3125, %fd3124, %fd3123, %p454;
	fma.rn.f64 	%fd3126, %fd3118, 0d4100000000000000, %fd3125;
	div.rn.f64 	%fd3127, %fd3126, 0d41EFFFFFE5E00000;
	cvt.rmi.f64.f64 	%fd3128, %fd3127;
	mul.f64 	%fd3129, %fd3128, 0d41EFFFFFE5E00000;
	sub.f64 	%fd3130, %fd3126, %fd3129;
	setp.lt.f64 	%p455, %fd3130, 0d0000000000000000;
	add.f64 	%fd3131, %fd3130, 0d41EFFFFFE5E00000;
	selp.f64 	%fd3132, %fd3131, %fd3130, %p455;
	setp.lt.f64 	%p456, %fd3132, 0d0000000000000000;
	add.f64 	%fd3133, %fd3132, 0d41EFFFFFE5E00000;
	selp.f64 	%fd3134, %fd3133, %fd3132, %p456;
	mul.f64 	%fd3135, %fd2950, %fd2641;
	div.rn.f64 	%fd3136, %fd3135, 0d41EFFFFFE5E00000;
	cvt.rmi.f64.f64 	%fd3137, %fd3136;
	mul.f64 	%fd3138, %fd3137, 0d41EFFFFFE5E00000;
	sub.f64 	%fd3139, %fd3135, %fd3138;
	setp.lt.f64 	%p457, %fd3139, 0d0000000000000000;
	add.f64 	%fd3140, %fd3139, 0d41EFFFFFE5E00000;
	selp.f64 	%fd3141, %fd3140, %fd3139, %p457;
	mul.f64 	%fd3142, %fd2952, %fd2641;
	div.rn.f64 	%fd3143, %fd3142, 0d41EFFFFFE5E00000;
	cvt.rmi.f64.f64 	%fd3144, %fd3143;
	mul.f64 	%fd3145, %fd3144, 0d41EFFFFFE5E00000;
	sub.f64 	%fd3146, %fd3142, %fd3145;
	setp.lt.f64 	%p458, %fd3146, 0d0000000000000000;
	add.f64 	%fd3147, %fd3146, 0d41EFFFFFE5E00000;
	selp.f64 	%fd3148, %fd3147, %fd3146, %p458;
	fma.rn.f64 	%fd3149, %fd3141, 0d4100000000000000, %fd3148;
	div.rn.f64 	%fd3150, %fd3149, 0d41EFFFFFE5E00000;
	cvt.rmi.f64.f64 	%fd3151, %fd3150;
	mul.f64 	%fd3152, %fd3151, 0d41EFFFFFE5E00000;
	sub.f64 	%fd3153, %fd3149, %fd3152;
	setp.lt.f64 	%p459, %fd3153, 0d0000000000000000;
	add.f64 	%fd3154, %fd3153, 0d41EFFFFFE5E00000;
	selp.f64 	%fd3155, %fd3154, %fd3153, %p459;
	setp.lt.f64 	%p460, %fd3155, 0d0000000000000000;
	add.f64 	%fd3156, %fd3155, 0d41EFFFFFE5E00000;
	selp.f64 	%fd3157, %fd3156, %fd3155, %p460;
	add.f64 	%fd3158, %fd3134, %fd3157;
	mul.f64 	%fd3159, %fd2955, %fd2666;
	div.rn.f64 	%fd3160, %fd3159, 0d41EFFFFFE5E00000;
	cvt.rmi.f64.f64 	%fd3161, %fd3160;
	mul.f64 	%fd3162, %fd3161, 0d41EFFFFFE5E00000;
	sub.f64 	%fd3163, %fd3159, %fd3162;
	setp.lt.f64 	%p461, %fd3163, 0d0000000000000000;
	add.f64 	%fd3164, %fd3163, 0d41EFFFFFE5E00000;
	selp.f64 	%fd3165, %fd3164, %fd3163, %p461;
	mul.f64 	%fd3166, %fd2957, %fd2666;
	div.rn.f64 	%fd3167, %fd3166, 0d41EFFFFFE5E00000;
	cvt.rmi.f64.f64 	%fd3168, %fd3167;
	mul.f64 	%fd3169, %fd3168, 0d41EFFFFFE5E00000;
	sub.f64 	%fd3170, %fd3166, %fd3169;
	setp.lt.f64 	%p462, %fd3170, 0d0000000000000000;
	add.f64 	%fd3171, %fd3170, 0d41EFFFFFE5E00000;
	selp.f64 	%fd3172, %fd3171, %fd3170, %p462;
	fma.rn.f64 	%fd3173, %fd3165, 0d4100000000000000, %fd3172;
	div.rn.f64 	%fd3174, %fd3173, 0d41EFFFFFE5E00000;
	cvt.rmi.f64.f64 	%fd3175, %fd3174;
	mul.f64 	%fd3176, %fd3175, 0d41EFFFFFE5E00000;
	sub.f64 	%fd3177, %fd3173, %fd3176;
	setp.lt.f64 	%p463, %fd3177, 0d0000000000000000;
	add.f64 	%fd3178, %fd3177, 0d41EFFFFFE5E00000;
	selp.f64 	%fd3179, %fd3178, %fd3177, %p463;
	setp.lt.f64 	%p464, %fd3179, 0d0000000000000000;
	add.f64 	%fd3180, %fd3179, 0d41EFFFFFE5E00000;
	selp.f64 	%fd3181, %fd3180, %fd3179, %p464;
	add.f64 	%fd3182, %fd3158, %fd3181;
	div.rn.f64 	%fd3183, %fd3182, 0d41EFFFFFE5E00000;
	cvt.rmi.f64.f64 	%fd3184, %fd3183;
	mul.f64 	%fd3185, %fd3184, 0d41EFFFFFE5E00000;
	sub.f64 	%fd3186, %fd3182, %fd3185;
	setp.lt.f64 	%p465, %fd3186, 0d0000000000000000;
	add.f64 	%fd3187, %fd3186, 0d41EFFFFFE5E00000;
	selp.f64 	%fd3188, %fd3187, %fd3186, %p465;
	cvt.rzi.u32.f64 	%r661, %fd2536;
	cvt.rzi.u32.f64 	%r662, %fd2616;
	cvt.rzi.u32.f64 	%r663, %fd2696;
	cvt.rzi.u32.f64 	%r664, %fd2788;
	cvt.rzi.u32.f64 	%r665, %fd2865;
	cvt.rzi.u32.f64 	%r666, %fd2942;
	cvt.rzi.u32.f64 	%r667, %fd3034;
	cvt.rzi.u32.f64 	%r668, %fd3111;
	cvt.rzi.u32.f64 	%r669, %fd3188;
$L__BB0_32:
	add.s32 	%r660, %r660, 1;
	shr.u64 	%rd14, %rd209, 1;
	setp.gt.u64 	%p466, %rd209, 1;
	mov.u64 	%rd209, %rd14;
	@%p466 bra 	$L__BB0_30;
	cvt.rn.f64.u32 	%fd5373, %r661;
	cvt.rn.f64.u32 	%fd5374, %r662;
	cvt.rn.f64.u32 	%fd5375, %r663;
	cvt.rn.f64.u32 	%fd5376, %r664;
	cvt.rn.f64.u32 	%fd5377, %r665;
	cvt.rn.f64.u32 	%fd5378, %r666;
	cvt.rn.f64.u32 	%fd5379, %r667;
	cvt.rn.f64.u32 	%fd5380, %r668;
	cvt.rn.f64.u32 	%fd5381, %r669;
$L__BB0_34:
	ld.param.u32 	%r601, [_Z30calcContinusBitErrorRateKernelPiid_param_1];
	setp.eq.s32 	%p467, %r601, 0;
	cvt.rn.f64.u32 	%fd3191, %r53;
	cvt.rn.f64.u32 	%fd3192, %r52;
	cvt.rn.f64.u32 	%fd3193, %r51;
	mul.f64 	%fd3194, %fd5373, 0d3EE0000000000000;
	cvt.rmi.f64.f64 	%fd3195, %fd3194;
	mul.f64 	%fd3196, %fd3195, 0d4100000000000000;
	sub.f64 	%fd3197, %fd5373, %fd3196;
	mul.f64 	%fd3198, %fd3195, %fd3193;
	div.rn.f64 	%fd3199, %fd3198, 0d41EFFFFFE5E00000;
	cvt.rmi.f64.f64 	%fd3200, %fd3199;
	mul.f64 	%fd3201, %fd3200, 0d41EFFFFFE5E00000;
	sub.f64 	%fd3202, %fd3198, %fd3201;
	setp.lt.f64 	%p468, %fd3202, 0d0000000000000000;
	add.f64 	%fd3203, %fd3202, 0d41EFFFFFE5E00000;
	selp.f64 	%fd3204, %fd3203, %fd3202, %p468;
	mul.f64 	%fd3205, %fd3197, %fd3193;
	div.rn.f64 	%fd3206, %fd3205, 0d41EFFFFFE5E00000;
	cvt.rmi.f64.f64 	%fd3207, %fd3206;
	mul.f64 	%fd3208, %fd3207, 0d41EFFFFFE5E00000;
	sub.f64 	%fd3209, %fd3205, %fd3208;
	setp.lt.f64 	%p469, %fd3209, 0d0000000000000000;
	add.f64 	%fd3210, %fd3209, 0d41EFFFFFE5E00000;
	selp.f64 	%fd3211, %fd3210, %fd3209, %p469;
	fma.rn.f64 	%fd3212, %fd3204, 0d4100000000000000, %fd3211;
	div.rn.f64 	%fd3213, %fd3212, 0d41EFFFFFE5E00000;
	cvt.rmi.f64.f64 	%fd3214, %fd3213;
	mul.f64 	%fd3215, %fd3214, 0d41EFFFFFE5E00000;
	sub.f64 	%fd3216, %fd3212, %fd3215;
	setp.lt.f64 	%p470, %fd3216, 0d0000000000000000;
	add.f64 	%fd3217, %fd3216, 0d41EFFFFFE5E00000;
	selp.f64 	%fd3218, %fd3217, %fd3216, %p470;
	setp.lt.f64 	%p471, %fd3218, 0d0000000000000000;
	add.f64 	%fd3219, %fd3218, 0d41EFFFFFE5E00000;
	selp.f64 	%fd3220, %fd3219, %fd3218, %p471;
	mul.f64 	%fd3221, %fd5374, 0d3EE0000000000000;
	cvt.rmi.f64.f64 	%fd3222, %fd3221;
	mul.f64 	%fd3223, %fd3222, 0d4100000000000000;
	sub.f64 	%fd3224, %fd5374, %fd3223;
	mul.f64 	%fd3225, %fd3222, %fd3192;
	div.rn.f64 	%fd3226, %fd3225, 0d41EFFFFFE5E00000;
	cvt.rmi.f64.f64 	%fd3227, %fd3226;
	mul.f64 	%fd3228, %fd3227, 0d41EFFFFFE5E00000;
	sub.f64 	%fd3229, %fd3225, %fd3228;
	setp.lt.f64 	%p472, %fd3229, 0d0000000000000000;
	add.f64 	%fd3230, %fd3229, 0d41EFFFFFE5E00000;
	selp.f64 	%fd3231, %fd3230, %fd3229, %p472;
	mul.f64 	%fd3232, %fd3224, %fd3192;
	div.rn.f64 	%fd3233, %fd3232, 0d41EFFFFFE5E00000;
	cvt.rmi.f64.f64 	%fd3234, %fd3233;
	mul.f64 	%fd3235, %fd3234, 0d41EFFFFFE5E00000;
	sub.f64 	%fd3236, %fd3232, %fd3235;
	setp.lt.f64 	%p473, %fd3236, 0d0000000000000000;
	add.f64 	%fd3237, %fd3236, 0d41EFFFFFE5E00000;
	selp.f64 	%fd3238, %fd3237, %fd3236, %p473;
	fma.rn.f64 	%fd3239, %fd3231, 0d4100000000000000, %fd3238;
	div.rn.f64 	%fd3240, %fd3239, 0d41EFFFFFE5E00000;
	cvt.rmi.f64.f64 	%fd3241, %fd3240;
	mul.f64 	%fd3242, %fd3241, 0d41EFFFFFE5E00000;
	sub.f64 	%fd3243, %fd3239, %fd3242;
	setp.lt.f64 	%p474, %fd3243, 0d0000000000000000;
	add.f64 	%fd3244, %fd3243, 0d41EFFFFFE5E00000;
	selp.f64 	%fd3245, %fd3244, %fd3243, %p474;
	setp.lt.f64 	%p475, %fd3245, 0d0000000000000000;
	add.f64 	%fd3246, %fd3245, 0d41EFFFFFE5E00000;
	selp.f64 	%fd3247, %fd3246, %fd3245, %p475;
	add.f64 	%fd3248, %fd3220, %fd3247;
	mul.f64 	%fd3249, %fd5375, 0d3EE0000000000000;
	cvt.rmi.f64.f64 	%fd3250, %fd3249;
	mul.f64 	%fd3251, %fd3250, 0d4100000000000000;
	sub.f64 	%fd3252, %fd5375, %fd3251;
	mul.f64 	%fd3253, %fd3250, %fd3191;
	div.rn.f64 	%fd3254, %fd3253, 0d41EFFFFFE5E00000;
	cvt.rmi.f64.f64 	%fd3255, %fd3254;
	mul.f64 	%fd3256, %fd3255, 0d41EFFFFFE5E00000;
	sub.f64 	%fd3257, %fd3253, %fd3256;
	setp.lt.f64 	%p476, %fd3257, 0d0000000000000000;
	add.f64 	%fd3258, %fd3257, 0d41EFFFFFE5E00000;
	selp.f64 	%fd3259, %fd3258, %fd3257, %p476;
	mul.f64 	%fd3260, %fd3252, %fd3191;
	div.rn.f64 	%fd3261, %fd3260, 0d41EFFFFFE5E00000;
	cvt.rmi.f64.f64 	%fd3262, %fd3261;
	mul.f64 	%fd3263, %fd3262, 0d41EFFFFFE5E00000;
	sub.f64 	%fd3264, %fd3260, %fd3263;
	setp.lt.f64 	%p477, %fd3264, 0d0000000000000000;
	add.f64 	%fd3265, %fd3264, 0d41EFFFFFE5E00000;
	selp.f64 	%fd3266, %fd3265, %fd3264, %p477;
	fma.rn.f64 	%fd3267, %fd3259, 0d4100000000000000, %fd3266;
	div.rn.f64 	%fd3268, %fd3267, 0d41EFFFFFE5E00000;
	cvt.rmi.f64.f64 	%fd3269, %fd3268;
	mul.f64 	%fd3270, %fd3269, 0d41EFFFFFE5E00000;
	sub.f64 	%fd3271, %fd3267, %fd3270;
	setp.lt.f64 	%p478, %fd3271, 0d0000000000000000;
	add.f64 	%fd3272, %fd3271, 0d41EFFFFFE5E00000;
	selp.f64 	%fd3273, %fd3272, %fd3271, %p478;
	setp.lt.f64 	%p479, %fd3273, 0d0000000000000000;
	add.f64 	%fd3274, %fd3273, 0d41EFFFFFE5E00000;
	selp.f64 	%fd3275, %fd3274, %fd3273, %p479;
	add.f64 	%fd3276, %fd3248, %fd3275;
	div.rn.f64 	%fd3277, %fd3276, 0d41EFFFFFE5E00000;
	cvt.rmi.f64.f64 	%fd3278, %fd3277;
	mul.f64 	%fd3279, %fd3278, 0d41EFFFFFE5E00000;
	sub.f64 	%fd3280, %fd3276, %fd3279;
	setp.lt.f64 	%p480, %fd3280, 0d0000000000000000;
	add.f64 	%fd3281, %fd3280, 0d41EFFFFFE5E00000;
	selp.f64 	%fd3282, %fd3281, %fd3280, %p480;
	mul.f64 	%fd3283, %fd5376, 0d3EE0000000000000;
	cvt.rmi.f64.f64 	%fd3284, %fd3283;
	mul.f64 	%fd3285, %fd3284, 0d4100000000000000;
	sub.f64 	%fd3286, %fd5376, %fd3285;
	mul.f64 	%fd3287, %fd3284, %fd3193;
	div.rn.f64 	%fd3288, %fd3287, 0d41EFFFFFE5E00000;
	cvt.rmi.f64.f64 	%fd3289, %fd3288;
	mul.f64 	%fd3290, %fd3289, 0d41EFFFFFE5E00000;
	sub.f64 	%fd3291, %fd3287, %fd3290;
	setp.lt.f64 	%p481, %fd3291, 0d0000000000000000;
	add.f64 	%fd3292, %fd3291, 0d41EFFFFFE5E00000;
	selp.f64 	%fd3293, %fd3292, %fd3291, %p481;
	mul.f64 	%fd3294, %fd3286, %fd3193;
	div.rn.f64 	%fd3295, %fd3294, 0d41EFFFFFE5E00000;
	cvt.rmi.f64.f64 	%fd3296, %fd3295;
	mul.f64 	%fd3297, %fd3296, 0d41EFFFFFE5E00000;
	sub.f64 	%fd3298, %fd3294, %fd3297;
	setp.lt.f64 	%p482, %fd3298, 0d0000000000000000;
	add.f64 	%fd3299, %fd3298, 0d41EFFFFFE5E00000;
	selp.f64 	%fd3300, %fd3299, %fd3298, %p482;
	fma.rn.f64 	%fd3301, %fd3293, 0d4100000000000000, %fd3300;
	div.rn.f64 	%fd3302, %fd3301, 0d41EFFFFFE5E00000;
	cvt.rmi.f64.f64 	%fd3303, %fd3302;
	mul.f64 	%fd3304, %fd3303, 0d41EFFFFFE5E00000;
	sub.f64 	%fd3305, %fd3301, %fd3304;
	setp.lt.f64 	%p483, %fd3305, 0d0000000000000000;
	add.f64 	%fd3306, %fd3305, 0d41EFFFFFE5E00000;
	selp.f64 	%fd3307, %fd3306, %fd3305, %p483;
	setp.lt.f64 	%p484, %fd3307, 0d0000000000000000;
	add.f64 	%fd3308, %fd3307, 0d41EFFFFFE5E00000;
	selp.f64 	%fd3309, %fd3308, %fd3307, %p484;
	mul.f64 	%fd3310, %fd5377, 0d3EE0000000000000;
	cvt.rmi.f64.f64 	%fd3311, %fd3310;
	mul.f64 	%fd3312, %fd3311, 0d4100000000000000;
	sub.f64 	%fd3313, %fd5377, %fd3312;
	mul.f64 	%fd3314, %fd3311, %fd3192;
	div.rn.f64 	%fd3315, %fd3314, 0d41EFFFFFE5E00000;
	cvt.rmi.f64.f64 	%fd3316, %fd3315;
	mul.f64 	%fd3317, %fd3316, 0d41EFFFFFE5E00000;
	sub.f64 	%fd3318, %fd3314, %fd3317;
	setp.lt.f64 	%p485, %fd3318, 0d0000000000000000;
	add.f64 	%fd3319, %fd3318, 0d41EFFFFFE5E00000;
	selp.f64 	%fd3320, %fd3319, %fd3318, %p485;
	mul.f64 	%fd3321, %fd3313, %fd3192;
	div.rn.f64 	%fd3322, %fd3321, 0d41EFFFFFE5E00000;
	cvt.rmi.f64.f64 	%fd3323, %fd3322;
	mul.f64 	%fd3324, %fd3323, 0d41EFFFFFE5E00000;
	sub.f64 	%fd3325, %fd3321, %fd3324;
	setp.lt.f64 	%p486, %fd3325, 0d0000000000000000;
	add.f64 	%fd3326, %fd3325, 0d41EFFFFFE5E00000;
	selp.f64 	%fd3327, %fd3326, %fd3325, %p486;
	fma.rn.f64 	%fd3328, %fd3320, 0d4100000000000000, %fd3327;
	div.rn.f64 	%fd3329, %fd3328, 0d41EFFFFFE5E00000;
	cvt.rmi.f64.f64 	%fd3330, %fd3329;
	mul.f64 	%fd3331, %fd3330, 0d41EFFFFFE5E00000;
	sub.f64 	%fd3332, %fd3328, %fd3331;
	setp.lt.f64 	%p487, %fd3332, 0d0000000000000000;
	add.f64 	%fd3333, %fd3332, 0d41EFFFFFE5E00000;
	selp.f64 	%fd3334, %fd3333, %fd3332, %p487;
	setp.lt.f64 	%p488, %fd3334, 0d0000000000000000;
	add.f64 	%fd3335, %fd3334, 0d41EFFFFFE5E00000;
	selp.f64 	%fd3336, %fd3335, %fd3334, %p488;
	add.f64 	%fd3337, %fd3309, %fd3336;
	mul.f64 	%fd3338, %fd5378, 0d3EE0000000000000;
	cvt.rmi.f64.f64 	%fd3339, %fd3338;
	mul.f64 	%fd3340, %fd3339, 0d4100000000000000;
	sub.f64 	%fd3341, %fd5378, %fd3340;
	mul.f64 	%fd3342, %fd3339, %fd3191;
	div.rn.f64 	%fd3343, %fd3342, 0d41EFFFFFE5E00000;
	cvt.rmi.f64.f64 	%fd3344, %fd3343;
	mul.f64 	%fd3345, %fd3344, 0d41EFFFFFE5E00000;
	sub.f64 	%fd3346, %fd3342, %fd3345;
	setp.lt.f64 	%p489, %fd3346, 0d0000000000000000;
	add.f64 	%fd3347, %fd3346, 0d41EFFFFFE5E00000;
	selp.f64 	%fd3348, %fd3347, %fd3346, %p489;
	mul.f64 	%fd3349, %fd3341, %fd3191;
	div.rn.f64 	%fd3350, %fd3349, 0d41EFFFFFE5E00000;
	cvt.rmi.f64.f64 	%fd3351, %fd3350;
	mul.f64 	%fd3352, %fd3351, 0d41EFFFFFE5E00000;
	sub.f64 	%fd3353, %fd3349, %fd3352;
	setp.lt.f64 	%p490, %fd3353, 0d0000000000000000;
	add.f64 	%fd3354, %fd3353, 0d41EFFFFFE5E00000;
	selp.f64 	%fd3355, %fd3354, %fd3353, %p490;
	fma.rn.f64 	%fd3356, %fd3348, 0d4100000000000000, %fd3355;
	div.rn.f64 	%fd3357, %fd3356, 0d41EFFFFFE5E00000;
	cvt.rmi.f64.f64 	%fd3358, %fd3357;
	mul.f64 	%fd3359, %fd3358, 0d41EFFFFFE5E00000;
	sub.f64 	%fd3360, %fd3356, %fd3359;
	setp.lt.f64 	%p491, %fd3360, 0d0000000000000000;
	add.f64 	%fd3361, %fd3360, 0d41EFFFFFE5E00000;
	selp.f64 	%fd3362, %fd3361, %fd3360, %p491;
	setp.lt.f64 	%p492, %fd3362, 0d0000000000000000;
	add.f64 	%fd3363, %fd3362, 0d41EFFFFFE5E00000;
	selp.f64 	%fd3364, %fd3363, %fd3362, %p492;
	add.f64 	%fd3365, %fd3337, %fd3364;
	div.rn.f64 	%fd3366, %fd3365, 0d41EFFFFFE5E00000;
	cvt.rmi.f64.f64 	%fd3367, %fd3366;
	mul.f64 	%fd3368, %fd3367, 0d41EFFFFFE5E00000;
	sub.f64 	%fd3369, %fd3365, %fd3368;
	setp.lt.f64 	%p493, %fd3369, 0d0000000000000000;
	add.f64 	%fd3370, %fd3369, 0d41EFFFFFE5E00000;
	selp.f64 	%fd3371, %fd3370, %fd3369, %p493;
	mul.f64 	%fd3372, %fd5379, 0d3EE0000000000000;
	cvt.rmi.f64.f64 	%fd3373, %fd3372;
	mul.f64 	%fd3374, %fd3373, 0d4100000000000000;
	sub.f64 	%fd3375, %fd5379, %fd3374;
	mul.f64 	%fd3376, %fd3373, %fd3193;
	div.rn.f64 	%fd3377, %fd3376, 0d41EFFFFFE5E00000;
	cvt.rmi.f64.f64 	%fd3378, %fd3377;
	mul.f64 	%fd3379, %fd3378, 0d41EFFFFFE5E00000;
	sub.f64 	%fd3380, %fd3376, %fd3379;
	setp.lt.f64 	%p494, %fd3380, 0d0000000000000000;
	add.f64 	%fd3381, %fd3380, 0d41EFFFFFE5E00000;
	selp.f64 	%fd3382, %fd3381, %fd3380, %p494;
	mul.f64 	%fd3383, %fd3375, %fd3193;
	div.rn.f64 	%fd3384, %fd3383, 0d41EFFFFFE5E00000;
	cvt.rmi.f64.f64 	%fd3385, %fd3384;
	mul.f64 	%fd3386, %fd3385, 0d41EFFFFFE5E00000;
	sub.f64 	%fd3387, %fd3383, %fd3386;
	setp.lt.f64 	%p495, %fd3387, 0d0000000000000000;
	add.f64 	%fd3388, %fd3387, 0d41EFFFFFE5E00000;
	selp.f64 	%fd3389, %fd3388, %fd3387, %p495;
	fma.rn.f64 	%fd3390, %fd3382, 0d4100000000000000, %fd3389;
	div.rn.f64 	%fd3391, %fd3390, 0d41EFFFFFE5E00000;
	cvt.rmi.f64.f64 	%fd3392, %fd3391;
	mul.f64 	%fd3393, %fd3392, 0d41EFFFFFE5E00000;
	sub.f64 	%fd3394, %fd3390, %fd3393;
	setp.lt.f64 	%p496, %fd3394, 0d0000000000000000;
	add.f64 	%fd3395, %fd3394, 0d41EFFFFFE5E00000;
	selp.f64 	%fd3396, %fd3395, %fd3394, %p496;
	setp.lt.f64 	%p497, %fd3396, 0d0000000000000000;
	add.f64 	%fd3397, %fd3396, 0d41EFFFFFE5E00000;
	selp.f64 	%fd3398, %fd3397, %fd3396, %p497;
	mul.f64 	%fd3399, %fd5380, 0d3EE0000000000000;
	cvt.rmi.f64.f64 	%fd3400, %fd3399;
	mul.f64 	%fd3401, %fd3400, 0d4100000000000000;
	sub.f64 	%fd3402, %fd5380, %fd3401;
	mul.f64 	%fd3403, %fd3400, %fd3192;
	div.rn.f64 	%fd3404, %fd3403, 0d41EFFFFFE5E00000;
	cvt.rmi.f64.f64 	%fd3405, %fd3404;
	mul.f64 	%fd3406, %fd3405, 0d41EFFFFFE5E00000;
	sub.f64 	%fd3407, %fd3403, %fd3406;
	setp.lt.f64 	%p498, %fd3407, 0d0000000000000000;
	add.f64 	%fd3408, %fd3407, 0d41EFFFFFE5E00000;
	selp.f64 	%fd3409, %fd3408, %fd3407, %p498;
	mul.f64 	%fd3410, %fd3402, %fd3192;
	div.rn.f64 	%fd3411, %fd3410, 0d41EFFFFFE5E00000;
	cvt.rmi.f64.f64 	%fd3412, %fd3411;
	mul.f64 	%fd3413, %fd3412, 0d41EFFFFFE5E00000;
	sub.f64 	%fd3414, %fd3410, %fd3413;
	setp.lt.f64 	%p499, %fd3414, 0d0000000000000000;
	add.f64 	%fd3415, %fd3414, 0d41EFFFFFE5E00000;
	selp.f64 	%fd3416, %fd3415, %fd3414, %p499;
	fma.rn.f64 	%fd3417, %fd3409, 0d4100000000000000, %fd3416;
	div.rn.f64 	%fd3418, %fd3417, 0d41EFFFFFE5E00000;
	cvt.rmi.f64.f64 	%fd3419, %fd3418;
	mul.f64 	%fd3420, %fd3419, 0d41EFFFFFE5E00000;
	sub.f64 	%fd3421, %fd3417, %fd3420;
	setp.lt.f64 	%p500, %fd3421, 0d0000000000000000;
	add.f64 	%fd3422, %fd3421, 0d41EFFFFFE5E00000;
	selp.f64 	%fd3423, %fd3422, %fd3421, %p500;
	setp.lt.f64 	%p501, %fd3423, 0d0000000000000000;
	add.f64 	%fd3424, %fd3423, 0d41EFFFFFE5E00000;
	selp.f64 	%fd3425, %fd3424, %fd3423, %p501;
	add.f64 	%fd3426, %fd3398, %fd3425;
	mul.f64 	%fd3427, %fd5381, 0d3EE0000000000000;
	cvt.rmi.f64.f64 	%fd3428, %fd3427;
	mul.f64 	%fd3429, %fd3428, 0d4100000000000000;
	sub.f64 	%fd3430, %fd5381, %fd3429;
	mul.f64 	%fd3431, %fd3428, %fd3191;
	div.rn.f64 	%fd3432, %fd3431, 0d41EFFFFFE5E00000;
	cvt.rmi.f64.f64 	%fd3433, %fd3432;
	mul.f64 	%fd3434, %fd3433, 0d41EFFFFFE5E00000;
	sub.f64 	%fd3435, %fd3431, %fd3434;
	setp.lt.f64 	%p502, %fd3435, 0d0000000000000000;
	add.f64 	%fd3436, %fd3435, 0d41EFFFFFE5E00000;
	selp.f64 	%fd3437, %fd3436, %fd3435, %p502;
	mul.f64 	%fd3438, %fd3430, %fd3191;
	div.rn.f64 	%fd3439, %fd3438, 0d41EFFFFFE5E00000;
	cvt.rmi.f64.f64 	%fd3440, %fd3439;
	mul.f64 	%fd3441, %fd3440, 0d41EFFFFFE5E00000;
	sub.f64 	%fd3442, %fd3438, %fd3441;
	setp.lt.f64 	%p503, %fd3442, 0d0000000000000000;
	add.f64 	%fd3443, %fd3442, 0d41EFFFFFE5E00000;
	selp.f64 	%fd3444, %fd3443, %fd3442, %p503;
	fma.rn.f64 	%fd3445, %fd3437, 0d4100000000000000, %fd3444;
	div.rn.f64 	%fd3446, %fd3445, 0d41EFFFFFE5E00000;
	cvt.rmi.f64.f64 	%fd3447, %fd3446;
	mul.f64 	%fd3448, %fd3447, 0d41EFFFFFE5E00000;
	sub.f64 	%fd3449, %fd3445, %fd3448;
	setp.lt.f64 	%p504, %fd3449, 0d0000000000000000;
	add.f64 	%fd3450, %fd3449, 0d41EFFFFFE5E00000;
	selp.f64 	%fd3451, %fd3450, %fd3449, %p504;
	setp.lt.f64 	%p505, %fd3451, 0d0000000000000000;
	add.f64 	%fd3452, %fd3451, 0d41EFFFFFE5E00000;
	selp.f64 	%fd3453, %fd3452, %fd3451, %p505;
	add.f64 	%fd3454, %fd3426, %fd3453;
	div.rn.f64 	%fd3455, %fd3454, 0d41EFFFFFE5E00000;
	cvt.rmi.f64.f64 	%fd3456, %fd3455;
	mul.f64 	%fd3457, %fd3456, 0d41EFFFFFE5E00000;
	sub.f64 	%fd3458, %fd3454, %fd3457;
	setp.lt.f64 	%p506, %fd3458, 0d0000000000000000;
	add.f64 	%fd3459, %fd3458, 0d41EFFFFFE5E00000;
	selp.f64 	%fd3460, %fd3459, %fd3458, %p506;
	cvt.rzi.u32.f64 	%r694, %fd3282;
	cvt.rzi.u32.f64 	%r693, %fd3371;
	cvt.rzi.u32.f64 	%r692, %fd3460;
	mov.f64 	%fd5383, 0d0000000000000000;
	mov.f64 	%fd5382, 0d3FF0000000000000;
	mov.f64 	%fd5384, %fd5383;
	mov.f64 	%fd5385, %fd5383;
	mov.f64 	%fd5386, %fd5382;
	mov.f64 	%fd5387, %fd5383;
	mov.f64 	%fd5388, %fd5383;
	mov.f64 	%fd5389, %fd5383;
	mov.f64 	%fd5390, %fd5382;
	@%p467 bra 	$L__BB0_40;
	ld.param.u32 	%r602, [_Z30calcContinusBitErrorRateKernelPiid_param_1];
	shl.b32 	%r321, %r602, 2;
	cvt.s64.s32 	%rd210, %r321;
	mov.b32 	%r681, 0;
	mov.b32 	%r680, 1;
	mov.u64 	%rd41, mrg32k3aM2;
	mov.u32 	%r682, %r681;
	mov.u32 	%r683, %r681;
	mov.u32 	%r684, %r680;
	mov.u32 	%r685, %r681;
	mov.u32 	%r686, %r681;
	mov.u32 	%r687, %r681;
	mov.u32 	%r688, %r680;
	mov.u32 	%r679, %r681;
$L__BB0_36:
	and.b64  	%rd39, %rd210, 1;
	setp.eq.b64 	%p507, %rd39, 1;
	not.pred 	%p508, %p507;
	@%p508 bra 	$L__BB0_38;
	mul.wide.u32 	%rd40, %r679, 36;
	add.s64 	%rd42, %rd41, %rd40;
	ld.global.u32 	%r322, [%rd42];
	cvt.rn.f64.u32 	%fd3461, %r322;
	mul.f64 	%fd3462, %fd3461, 0d3EE0000000000000;
	cvt.rmi.f64.f64 	%fd3463, %fd3462;
	mul.f64 	%fd3464, %fd3463, 0d4100000000000000;
	sub.f64 	%fd3465, %fd3461, %fd3464;
	ld.global.u32 	%r323, [%rd42+4];
	cvt.rn.f64.u32 	%fd3466, %r323;
	mul.f64 	%fd3467, %fd3466, 0d3EE0000000000000;
	cvt.rmi.f64.f64 	%fd3468, %fd3467;
	mul.f64 	%fd3469, %fd3468, 0d4100000000000000;
	sub.f64 	%fd3470, %fd3466, %fd3469;
	ld.global.u32 	%r324, [%rd42+8];
	cvt.rn.f64.u32 	%fd3471, %r324;
	mul.f64 	%fd3472, %fd3471, 0d3EE0000000000000;
	cvt.rmi.f64.f64 	%fd3473, %fd3472;
	mul.f64 	%fd3474, %fd3473, 0d4100000000000000;
	sub.f64 	%fd3475, %fd3471, %fd3474;
	cvt.rn.f64.u32 	%fd3476, %r680;
	mul.f64 	%fd3477, %fd3463, %fd3476;
	div.rn.f64 	%fd3478, %fd3477, 0d41EFFFF4D7600000;
	cvt.rmi.f64.f64 	%fd3479, %fd3478;
	mul.f64 	%fd3480, %fd3479, 0d41EFFFF4D7600000;
	sub.f64 	%fd3481, %fd3477, %fd3480;
	setp.lt.f64 	%p509, %fd3481, 0d0000000000000000;
	add.f64 	%fd3482, %fd3481, 0d41EFFFF4D7600000;
	selp.f64 	%fd3483, %fd3482, %fd3481, %p509;
	mul.f64 	%fd3484, %fd3465, %fd3476;
	div.rn.f64 	%fd3485, %fd3484, 0d41EFFFF4D7600000;
	cvt.rmi.f64.f64 	%fd3486, %fd3485;
	mul.f64 	%fd3487, %fd3486, 0d41EFFFF4D7600000;
	sub.f64 	%fd3488, %fd3484, %fd3487;
	setp.lt.f64 	%p510, %fd3488, 0d0000000000000000;
	add.f64 	%fd3489, %fd3488, 0d41EFFFF4D7600000;
	selp.f64 	%fd3490, %fd3489, %fd3488, %p510;
	fma.rn.f64 	%fd3491, %fd3483, 0d4100000000000000, %fd3490;
	div.rn.f64 	%fd3492, %fd3491, 0d41EFFFF4D7600000;
	cvt.rmi.f64.f64 	%fd3493, %fd3492;
	mul.f64 	%fd3494, %fd3493, 0d41EFFFF4D7600000;
	sub.f64 	%fd3495, %fd3491, %fd3494;
	setp.lt.f64 	%p511, %fd3495, 0d0000000000000000;
	add.f64 	%fd3496, %fd3495, 0d41EFFFF4D7600000;
	selp.f64 	%fd3497, %fd3496, %fd3495, %p511;
	setp.lt.f64 	%p512, %fd3497, 0d0000000000000000;
	add.f64 	%fd3498, %fd3497, 0d41EFFFF4D7600000;
	selp.f64 	%fd3499, %fd3498, %fd3497, %p512;
	cvt.rn.f64.u32 	%fd3500, %r683;
	mul.f64 	%fd3501, %fd3468, %fd3500;
	div.rn.f64 	%fd3502, %fd3501, 0d41EFFFF4D7600000;
	cvt.rmi.f64.f64 	%fd3503, %fd3502;
	mul.f64 	%fd3504, %fd3503, 0d41EFFFF4D7600000;
	sub.f64 	%fd3505, %fd3501, %fd3504;
	setp.lt.f64 	%p513, %fd3505, 0d0000000000000000;
	add.f64 	%fd3506, %fd3505, 0d41EFFFF4D7600000;
	selp.f64 	%fd3507, %fd3506, %fd3505, %p513;
	mul.f64 	%fd3508, %fd3470, %fd3500;
	div.rn.f64 	%fd3509, %fd3508, 0d41EFFFF4D7600000;
	cvt.rmi.f64.f64 	%fd3510, %fd3509;
	mul.f64 	%fd3511, %fd3510, 0d41EFFFF4D7600000;
	sub.f64 	%fd3512, %fd3508, %fd3511;
	setp.lt.f64 	%p514, %fd3512, 0d0000000000000000;
	add.f64 	%fd3513, %fd3512, 0d41EFFFF4D7600000;
	selp.f64 	%fd3514, %fd3513, %fd3512, %p514;
	fma.rn.f64 	%fd3515, %fd3507, 0d4100000000000000, %fd3514;
	div.rn.f64 	%fd3516, %fd3515, 0d41EFFFF4D7600000;
	cvt.rmi.f64.f64 	%fd3517, %fd3516;
	mul.f64 	%fd3518, %fd3517, 0d41EFFFF4D7600000;
	sub.f64 	%fd3519, %fd3515, %fd3518;
	setp.lt.f64 	%p515, %fd3519, 0d0000000000000000;
	add.f64 	%fd3520, %fd3519, 0d41EFFFF4D7600000;
	selp.f64 	%fd3521, %fd3520, %fd3519, %p515;
	setp.lt.f64 	%p516, %fd3521, 0d0000000000000000;
	add.f64 	%fd3522, %fd3521, 0d41EFFFF4D7600000;
	selp.f64 	%fd3523, %fd3522, %fd3521, %p516;
	add.f64 	%fd3524, %fd3499, %fd3523;
	cvt.rn.f64.u32 	%fd3525, %r686;
	mul.f64 	%fd3526, %fd3473, %fd3525;
	div.rn.f64 	%fd3527, %fd3526, 0d41EFFFF4D7600000;
	cvt.rmi.f64.f64 	%fd3528, %fd3527;
	mul.f64 	%fd3529, %fd3528, 0d41EFFFF4D7600000;
	sub.f64 	%fd3530, %fd3526, %fd3529;
	setp.lt.f64 	%p517, %fd3530, 0d0000000000000000;
	add.f64 	%fd3531, %fd3530, 0d41EFFFF4D7600000;
	selp.f64 	%fd3532, %fd3531, %fd3530, %p517;
	mul.f64 	%fd3533, %fd3475, %fd3525;
	div.rn.f64 	%fd3534, %fd3533, 0d41EFFFF4D7600000;
	cvt.rmi.f64.f64 	%fd3535, %fd3534;
	mul.f64 	%fd3536, %fd3535, 0d41EFFFF4D7600000;
	sub.f64 	%fd3537, %fd3533, %fd3536;
	setp.lt.f64 	%p518, %fd3537, 0d0000000000000000;
	add.f64 	%fd3538, %fd3537, 0d41EFFFF4D7600000;
	selp.f64 	%fd3539, %fd3538, %fd3537, %p518;
	fma.rn.f64 	%fd3540, %fd3532, 0d4100000000000000, %fd3539;
	div.rn.f64 	%fd3541, %fd3540, 0d41EFFFF4D7600000;
	cvt.rmi.f64.f64 	%fd3542, %fd3541;
	mul.f64 	%fd3543, %fd3542, 0d41EFFFF4D7600000;
	sub.f64 	%fd3544, %fd3540, %fd3543;
	setp.lt.f64 	%p519, %fd3544, 0d0000000000000000;
	add.f64 	%fd3545, %fd3544, 0d41EFFFF4D7600000;
	selp.f64 	%fd3546, %fd3545, %fd3544, %p519;
	setp.lt.f64 	%p520, %fd3546, 0d0000000000000000;
	add.f64 	%fd3547, %fd3546, 0d41EFFFF4D7600000;
	selp.f64 	%fd3548, %fd3547, %fd3546, %p520;
	add.f64 	%fd3549, %fd3524, %fd3548;
	div.rn.f64 	%fd3550, %fd3549, 0d41EFFFF4D7600000;
	cvt.rmi.f64.f64 	%fd3551, %fd3550;
	mul.f64 	%fd3552, %fd3551, 0d41EFFFF4D7600000;
	sub.f64 	%fd3553, %fd3549, %fd3552;
	setp.lt.f64 	%p521, %fd3553, 0d0000000000000000;
	add.f64 	%fd3554, %fd3553, 0d41EFFFF4D7600000;
	selp.f64 	%fd3555, %fd3554, %fd3553, %p521;
	cvt.rn.f64.u32 	%fd3556, %r681;
	mul.f64 	%fd3557, %fd3463, %fd3556;
	div.rn.f64 	%fd3558, %fd3557, 0d41EFFFF4D7600000;
	cvt.rmi.f64.f64 	%fd3559, %fd3558;
	mul.f64 	%fd3560, %fd3559, 0d41EFFFF4D7600000;
	sub.f64 	%fd3561, %fd3557, %fd3560;
	setp.lt.f64 	%p522, %fd3561, 0d0000000000000000;
	add.f64 	%fd3562, %fd3561, 0d41EFFFF4D7600000;
	selp.f64 	%fd3563, %fd3562, %fd3561, %p522;
	mul.f64 	%fd3564, %fd3465, %fd3556;
	div.rn.f64 	%fd3565, %fd3564, 0d41EFFFF4D7600000;
	cvt.rmi.f64.f64 	%fd3566, %fd3565;
	mul.f64 	%fd3567, %fd3566, 0d41EFFFF4D7600000;
	sub.f64 	%fd3568, %fd3564, %fd3567;
	setp.lt.f64 	%p523, %fd3568, 0d0000000000000000;
	add.f64 	%fd3569, %fd3568, 0d41EFFFF4D7600000;
	selp.f64 	%fd3570, %fd3569, %fd3568, %p523;
	fma.rn.f64 	%fd3571, %fd3563, 0d4100000000000000, %fd3570;
	div.rn.f64 	%fd3572, %fd3571, 0d41EFFFF4D7600000;
	cvt.rmi.f64.f64 	%fd3573, %fd3572;
	mul.f64 	%fd3574, %fd3573, 0d41EFFFF4D7600000;
	sub.f64 	%fd3575, %fd3571, %fd3574;
	setp.lt.f64 	%p524, %fd3575, 0d0000000000000000;
	add.f64 	%fd3576, %fd3575, 0d41EFFFF4D7600000;
	selp.f64 	%fd3577, %fd3576, %fd3575, %p524;
	setp.lt.f64 	%p525, %fd3577, 0d0000000000000000;
	add.f64 	%fd3578, %fd3577, 0d41EFFFF4D7600000;
	selp.f64 	%fd3579, %fd3578, %fd3577, %p525;
	cvt.rn.f64.u32 	%fd3580, %r684;
	mul.f64 	%fd3581, %fd3468, %fd3580;
	div.rn.f64 	%fd3582, %fd3581, 0d41EFFFF4D7600000;
	cvt.rmi.f64.f64 	%fd3583, %fd3582;
	mul.f64 	%fd3584, %fd3583, 0d41EFFFF4D7600000;
	sub.f64 	%fd3585, %fd3581, %fd3584;
	setp.lt.f64 	%p526, %fd3585, 0d0000000000000000;
	add.f64 	%fd3586, %fd3585, 0d41EFFFF4D7600000;
	selp.f64 	%fd3587, %fd3586, %fd3585, %p526;
	mul.f64 	%fd3588, %fd3470, %fd3580;
	div.rn.f64 	%fd3589, %fd3588, 0d41EFFFF4D7600000;
	cvt.rmi.f64.f64 	%fd3590, %fd3589;
	mul.f64 	%fd3591, %fd3590, 0d41EFFFF4D7600000;
	sub.f64 	%fd3592, %fd3588, %fd3591;
	setp.lt.f64 	%p527, %fd3592, 0d0000000000000000;
	add.f64 	%fd3593, %fd3592, 0d41EFFFF4D7600000;
	selp.f64 	%fd3594, %fd3593, %fd3592, %p527;
	fma.rn.f64 	%fd3595, %fd3587, 0d4100000000000000, %fd3594;
	div.rn.f64 	%fd3596, %fd3595, 0d41EFFFF4D7600000;
	cvt.rmi.f64.f64 	%fd3597, %fd3596;
	mul.f64 	%fd3598, %fd3597, 0d41EFFFF4D7600000;
	sub.f64 	%fd3599, %fd3595, %fd3598;
	setp.lt.f64 	%p528, %fd3599, 0d0000000000000000;
	add.f64 	%fd3600, %fd3599, 0d41EFFFF4D7600000;
	selp.f64 	%fd3601, %fd3600, %fd3599, %p528;
	setp.lt.f64 	%p529, %fd3601, 0d0000000000000000;
	add.f64 	%fd3602, %fd3601, 0d41EFFFF4D7600000;
	selp.f64 	%fd3603, %fd3602, %fd3601, %p529;
	add.f64 	%fd3604, %fd3579, %fd3603;
	cvt.rn.f64.u32 	%fd3605, %r687;
	mul.f64 	%fd3606, %fd3473, %fd3605;
	div.rn.f64 	%fd3607, %fd3606, 0d41EFFFF4D7600000;
	cvt.rmi.f64.f64 	%fd3608, %fd3607;
	mul.f64 	%fd3609, %fd3608, 0d41EFFFF4D7600000;
	sub.f64 	%fd3610, %fd3606, %fd3609;
	setp.lt.f64 	%p530, %fd3610, 0d0000000000000000;
	add.f64 	%fd3611, %fd3610, 0d41EFFFF4D7600000;
	selp.f64 	%fd3612, %fd3611, %fd3610, %p530;
	mul.f64 	%fd3613, %fd3475, %fd3605;
	div.rn.f64 	%fd3614, %fd3613, 0d41EFFFF4D7600000;
	cvt.rmi.f64.f64 	%fd3615, %fd3614;
	mul.f64 	%fd3616, %fd3615, 0d41EFFFF4D7600000;
	sub.f64 	%fd3617, %fd3613, %fd3616;
	setp.lt.f64 	%p531, %fd3617, 0d0000000000000000;
	add.f64 	%fd3618, %fd3617, 0d41EFFFF4D7600000;
	selp.f64 	%fd3619, %fd3618, %fd3617, %p531;
	fma.rn.f64 	%fd3620, %fd3612, 0d4100000000000000, %fd3619;
	div.rn.f64 	%fd3621, %fd3620, 0d41EFFFF4D7600000;
	cvt.rmi.f64.f64 	%fd3622, %fd3621;
	mul.f64 	%fd3623, %fd3622, 0d41EFFFF4D7600000;
	sub.f64 	%fd3624, %fd3620, %fd3623;
	setp.lt.f64 	%p532, %fd3624, 0d0000000000000000;
	add.f64 	%fd3625, %fd3624, 0d41EFFFF4D7600000;
	selp.f64 	%fd3626, %fd3625, %fd3624, %p532;
	setp.lt.f64 	%p533, %fd3626, 0d0000000000000000;
	add.f64 	%fd3627, %fd3626, 0d41EFFFF4D7600000;
	selp.f64 	%fd3628, %fd3627, %fd3626, %p533;
	add.f64 	%fd3629, %fd3604, %fd3628;
	div.rn.f64 	%fd3630, %fd3629, 0d41EFFFF4D7600000;
	cvt.rmi.f64.f64 	%fd3631, %fd3630;
	mul.f64 	%fd3632, %fd3631, 0d41EFFFF4D7600000;
	sub.f64 	%fd3633, %fd3629, %fd3632;
	setp.lt.f64 	%p534, %fd3633, 0d0000000000000000;
	add.f64 	%fd3634, %fd3633, 0d41EFFFF4D7600000;
	selp.f64 	%fd3635, %fd3634, %fd3633, %p534;
	cvt.rn.f64.u32 	%fd3636, %r682;
	mul.f64 	%fd3637, %fd3463, %fd3636;
	div.rn.f64 	%fd3638, %fd3637, 0d41EFFFF4D7600000;
	cvt.rmi.f64.f64 	%fd3639, %fd3638;
	mul.f64 	%fd3640, %fd3639, 0d41EFFFF4D7600000;
	sub.f64 	%fd3641, %fd3637, %fd3640;
	setp.lt.f64 	%p535, %fd3641, 0d0000000000000000;
	add.f64 	%fd3642, %fd3641, 0d41EFFFF4D7600000;
	selp.f64 	%fd3643, %fd3642, %fd3641, %p535;
	mul.f64 	%fd3644, %fd3465, %fd3636;
	div.rn.f64 	%fd3645, %fd3644, 0d41EFFFF4D7600000;
	cvt.rmi.f64.f64 	%fd3646, %fd3645;
	mul.f64 	%fd3647, %fd3646, 0d41EFFFF4D7600000;
	sub.f64 	%fd3648, %fd3644, %fd3647;
	setp.lt.f64 	%p536, %fd3648, 0d0000000000000000;
	add.f64 	%fd3649, %fd3648, 0d41EFFFF4D7600000;
	selp.f64 	%fd3650, %fd3649, %fd3648, %p536;
	fma.rn.f64 	%fd3651, %fd3643, 0d4100000000000000, %fd3650;
	div.rn.f64 	%fd3652, %fd3651, 0d41EFFFF4D7600000;
	cvt.rmi.f64.f64 	%fd3653, %fd3652;
	mul.f64 	%fd3654, %fd3653, 0d41EFFFF4D7600000;
	sub.f64 	%fd3655, %fd3651, %fd3654;
	setp.lt.f64 	%p537, %fd3655, 0d0000000000000000;
	add.f64 	%fd3656, %fd3655, 0d41EFFFF4D7600000;
	selp.f64 	%fd3657, %fd3656, %fd3655, %p537;
	setp.lt.f64 	%p538, %fd3657, 0d0000000000000000;
	add.f64 	%fd3658, %fd3657, 0d41EFFFF4D7600000;
	selp.f64 	%fd3659, %fd3658, %fd3657, %p538;
	cvt.rn.f64.u32 	%fd3660, %r685;
	mul.f64 	%fd3661, %fd3468, %fd3660;
	div.rn.f64 	%fd3662, %fd3661, 0d41EFFFF4D7600000;
	cvt.rmi.f64.f64 	%fd3663, %fd3662;
	mul.f64 	%fd3664, %fd3663, 0d41EFFFF4D7600000;
	sub.f64 	%fd3665, %fd3661, %fd3664;
	setp.lt.f64 	%p539, %fd3665, 0d0000000000000000;
	add.f64 	%fd3666, %fd3665, 0d41EFFFF4D7600000;
	selp.f64 	%fd3667, %fd3666, %fd3665, %p539;
	mul.f64 	%fd3668, %fd3470, %fd3660;
	div.rn.f64 	%fd3669, %fd3668, 0d41EFFFF4D7600000;
	cvt.rmi.f64.f64 	%fd3670, %fd3669;
	mul.f64 	%fd3671, %fd3670, 0d41EFFFF4D7600000;
	sub.f64 	%fd3672, %fd3668, %fd3671;
	setp.lt.f64 	%p540, %fd3672, 0d0000000000000000;
	add.f64 	%fd3673, %fd3672, 0d41EFFFF4D7600000;
	selp.f64 	%fd3674, %fd3673, %fd3672, %p540;
	fma.rn.f64 	%fd3675, %fd3667, 0d4100000000000000, %fd3674;
	div.rn.f64 	%fd3676, %fd3675, 0d41EFFFF4D7600000;
	cvt.rmi.f64.f64 	%fd3677, %fd3676;
	mul.f64 	%fd3678, %fd3677, 0d41EFFFF4D7600000;
	sub.f64 	%fd3679, %fd3675, %fd3678;
	setp.lt.f64 	%p541, %fd3679, 0d0000000000000000;
	add.f64 	%fd3680, %fd3679, 0d41EFFFF4D7600000;
	selp.f64 	%fd3681, %fd3680, %fd3679, %p541;
	setp.lt.f64 	%p542, %fd3681, 0d0000000000000000;
	add.f64 	%fd3682, %fd3681, 0d41EFFFF4D7600000;
	selp.f64 	%fd3683, %fd3682, %fd3681, %p542;
	add.f64 	%fd3684, %fd3659, %fd3683;
	cvt.rn.f64.u32 	%fd3685, %r688;
	mul.f64 	%fd3686, %fd3473, %fd3685;
	div.rn.f64 	%fd3687, %fd3686, 0d41EFFFF4D7600000;
	cvt.rmi.f64.f64 	%fd3688, %fd3687;
	mul.f64 	%fd3689, %fd3688, 0d41EFFFF4D7600000;
	sub.f64 	%fd3690, %fd3686, %fd3689;
	setp.lt.f64 	%p543, %fd3690, 0d0000000000000000;
	add.f64 	%fd3691, %fd3690, 0d41EFFFF4D7600000;
	selp.f64 	%fd3692, %fd3691, %fd3690, %p543;
	mul.f64 	%fd3693, %fd3475, %fd3685;
	div.rn.f64 	%fd3694, %fd3693, 0d41EFFFF4D7600000;
	cvt.rmi.f64.f64 	%fd3695, %fd3694;
	mul.f64 	%fd3696, %fd3695, 0d41EFFFF4D7600000;
	sub.f64 	%fd3697, %fd3693, %fd3696;
	setp.lt.f64 	%p544, %fd3697, 0d0000000000000000;
	add.f64 	%fd3698, %fd3697, 0d41EFFFF4D7600000;
	selp.f64 	%fd3699, %fd3698, %fd3697, %p544;
	fma.rn.f64 	%fd3700, %fd3692, 0d4100000000000000, %fd3699;
	div.rn.f64 	%fd3701, %fd3700, 0d41EFFFF4D7600000;
	cvt.rmi.f64.f64 	%fd3702, %fd3701;
	mul.f64 	%fd3703, %fd3702, 0d41EFFFF4D7600000;
	sub.f64 	%fd3704, %fd3700, %fd3703;
	setp.lt.f64 	%p545, %fd3704, 0d0000000000000000;
	add.f64 	%fd3705, %fd3704, 0d41EFFFF4D7600000;
	selp.f64 	%fd3706, %fd3705, %fd3704, %p545;
	setp.lt.f64 	%p546, %fd3706, 0d0000000000000000;
	add.f64 	%fd3707, %fd3706, 0d41EFFFF4D7600000;
	selp.f64 	%fd3708, %fd3707, %fd3706, %p546;
	add.f64 	%fd3709, %fd3684, %fd3708;
	div.rn.f64 	%fd3710, %fd3709, 0d41EFFFF4D7600000;
	cvt.rmi.f64.f64 	%fd3711, %fd3710;
	mul.f64 	%fd3712, %fd3711, 0d41EFFFF4D7600000;
	sub.f64 	%fd3713, %fd3709, %fd3712;
	setp.lt.f64 	%p547, %fd3713, 0d0000000000000000;
	add.f64 	%fd3714, %fd3713, 0d41EFFFF4D7600000;
	selp.f64 	%fd3715, %fd3714, %fd3713, %p547;
	ld.global.u32 	%r325, [%rd42+12];
	cvt.rn.f64.u32 	%fd3716, %r325;
	mul.f64 	%fd3717, %fd3716, 0d3EE0000000000000;
	cvt.rmi.f64.f64 	%fd3718, %fd3717;
	mul.f64 	%fd3719, %fd3718, 0d4100000000000000;
	sub.f64 	%fd3720, %fd3716, %fd3719;
	ld.global.u32 	%r326, [%rd42+16];
	cvt.rn.f64.u32 	%fd3721, %r326;
	mul.f64 	%fd3722, %fd3721, 0d3EE0000000000000;
	cvt.rmi.f64.f64 	%fd3723, %fd3722;
	mul.f64 	%fd3724, %fd3723, 0d4100000000000000;
	sub.f64 	%fd3725, %fd3721, %fd3724;
	ld.global.u32 	%r327, [%rd42+20];
	cvt.rn.f64.u32 	%fd3726, %r327;
	mul.f64 	%fd3727, %fd3726, 0d3EE0000000000000;
	cvt.rmi.f64.f64 	%fd3728, %fd3727;
	mul.f64 	%fd3729, %fd3728, 0d4100000000000000;
	sub.f64 	%fd3730, %fd3726, %fd3729;
	mul.f64 	%fd3731, %fd3718, %fd3476;
	div.rn.f64 	%fd3732, %fd3731, 0d41EFFFF4D7600000;
	cvt.rmi.f64.f64 	%fd3733, %fd3732;
	mul.f64 	%fd3734, %fd3733, 0d41EFFFF4D7600000;
	sub.f64 	%fd3735, %fd3731, %fd3734;
	setp.lt.f64 	%p548, %fd3735, 0d0000000000000000;
	add.f64 	%fd3736, %fd3735, 0d41EFFFF4D7600000;
	selp.f64 	%fd3737, %fd3736, %fd3735, %p548;
	mul.f64 	%fd3738, %fd3720, %fd3476;
	div.rn.f64 	%fd3739, %fd3738, 0d41EFFFF4D7600000;
	cvt.rmi.f64.f64 	%fd3740, %fd3739;
	mul.f64 	%fd3741, %fd3740, 0d41EFFFF4D7600000;
	sub.f64 	%fd3742, %fd3738, %fd3741;
	setp.lt.f64 	%p549, %fd3742, 0d0000000000000000;
	add.f64 	%fd3743, %fd3742, 0d41EFFFF4D7600000;
	selp.f64 	%fd3744, %fd3743, %fd3742, %p549;
	fma.rn.f64 	%fd3745, %fd3737, 0d4100000000000000, %fd3744;
	div.rn.f64 	%fd3746, %fd3745, 0d41EFFFF4D7600000;
	cvt.rmi.f64.f64 	%fd3747, %fd3746;
	mul.f64 	%fd3748, %fd3747, 0d41EFFFF4D7600000;
	sub.f64 	%fd3749, %fd3745, %fd3748;
	setp.lt.f64 	%p550, %fd3749, 0d0000000000000000;
	add.f64 	%fd3750, %fd3749, 0d41EFFFF4D7600000;
	selp.f64 	%fd3751, %fd3750, %fd3749, %p550;
	setp.lt.f64 	%p551, %fd3751, 0d0000000000000000;
	add.f64 	%fd3752, %fd3751, 0d41EFFFF4D7600000;
	selp.f64 	%fd3753, %fd3752, %fd3751, %p551;
	mul.f64 	%fd3754, %fd3723, %fd3500;
	div.rn.f64 	%fd3755, %fd3754, 0d41EFFFF4D7600000;
	cvt.rmi.f64.f64 	%fd3756, %fd3755;
	mul.f64 	%fd3757, %fd3756, 0d41EFFFF4D7600000;
	sub.f64 	%fd3758, %fd3754, %fd3757;
	setp.lt.f64 	%p552, %fd3758, 0d0000000000000000;
	add.f64 	%fd3759, %fd3758, 0d41EFFFF4D7600000;
	selp.f64 	%fd3760, %fd3759, %fd3758, %p552;
	mul.f64 	%fd3761, %fd3725, %fd3500;
	div.rn.f64 	%fd3762, %fd3761, 0d41EFFFF4D7600000;
	cvt.rmi.f64.f64 	%fd3763, %fd3762;
	mul.f64 	%fd3764, %fd3763, 0d41EFFFF4D7600000;
	sub.f64 	%fd3765, %fd3761, %fd3764;
	setp.lt.f64 	%p553, %fd3765, 0d0000000000000000;
	add.f64 	%fd3766, %fd3765, 0d41EFFFF4D7600000;
	selp.f64 	%fd3767, %fd3766, %fd3765, %p553;
	fma.rn.f64 	%fd3768, %fd3760, 0d4100000000000000, %fd3767;
	div.rn.f64 	%fd3769, %fd3768, 0d41EFFFF4D7600000;
	cvt.rmi.f64.f64 	%fd3770, %fd3769;
	mul.f64 	%fd3771, %fd3770, 0d41EFFFF4D7600000;
	sub.f64 	%fd3772, %fd3768, %fd3771;
	setp.lt.f64 	%p554, %fd3772, 0d0000000000000000;
	add.f64 	%fd3773, %fd3772, 0d41EFFFF4D7600000;
	selp.f64 	%fd3774, %fd3773, %fd3772, %p554;
	setp.lt.f64 	%p555, %fd3774, 0d0000000000000000;
	add.f64 	%fd3775, %fd3774, 0d41EFFFF4D7600000;
	selp.f64 	%fd3776, %fd3775, %fd3774, %p555;
	add.f64 	%fd3777, %fd3753, %fd3776;
	mul.f64 	%fd3778, %fd3728, %fd3525;
	div.rn.f64 	%fd3779, %fd3778, 0d41EFFFF4D7600000;
	cvt.rmi.f64.f64 	%fd3780, %fd3779;
	mul.f64 	%fd3781, %fd3780, 0d41EFFFF4D7600000;
	sub.f64 	%fd3782, %fd3778, %fd3781;
	setp.lt.f64 	%p556, %fd3782, 0d0000000000000000;
	add.f64 	%fd3783, %fd3782, 0d41EFFFF4D7600000;
	selp.f64 	%fd3784, %fd3783, %fd3782, %p556;
	mul.f64 	%fd3785, %fd3730, %fd3525;
	div.rn.f64 	%fd3786, %fd3785, 0d41EFFFF4D7600000;
	cvt.rmi.f64.f64 	%fd3787, %fd3786;
	mul.f64 	%fd3788, %fd3787, 0d41EFFFF4D7600000;
	sub.f64 	%fd3789, %fd3785, %fd3788;
	setp.lt.f64 	%p557, %fd3789, 0d0000000000000000;
	add.f64 	%fd3790, %fd3789, 0d41EFFFF4D7600000;
	selp.f64 	%fd3791, %fd3790, %fd3789, %p557;
	fma.rn.f64 	%fd3792, %fd3784, 0d4100000000000000, %fd3791;
	div.rn.f64 	%fd3793, %fd3792, 0d41EFFFF4D7600000;
	cvt.rmi.f64.f64 	%fd3794, %fd3793;
	mul.f64 	%fd3795, %fd3794, 0d41EFFFF4D7600000;
	sub.f64 	%fd3796, %fd3792, %fd3795;
	setp.lt.f64 	%p558, %fd3796, 0d0000000000000000;
	add.f64 	%fd3797, %fd3796, 0d41EFFFF4D7600000;
	selp.f64 	%fd3798, %fd3797, %fd3796, %p558;
	setp.lt.f64 	%p559, %fd3798, 0d0000000000000000;
	add.f64 	%fd3799, %fd3798, 0d41EFFFF4D7600000;
	selp.f64 	%fd3800, %fd3799, %fd3798, %p559;
	add.f64 	%fd3801, %fd3777, %fd3800;
	div.rn.f64 	%fd3802, %fd3801, 0d41EFFFF4D7600000;
	cvt.rmi.f64.f64 	%fd3803, %fd3802;
	mul.f64 	%fd3804, %fd3803, 0d41EFFFF4D7600000;
	sub.f64 	%fd3805, %fd3801, %fd3804;
	setp.lt.f64 	%p560, %fd3805, 0d0000000000000000;
	add.f64 	%fd3806, %fd3805, 0d41EFFFF4D7600000;
	selp.f64 	%fd3807, %fd3806, %fd3805, %p560;
	mul.f64 	%fd3808, %fd3718, %fd3556;
	div.rn.f64 	%fd3809, %fd3808, 0d41EFFFF4D7600000;
	cvt.rmi.f64.f64 	%fd3810, %fd3809;
	mul.f64 	%fd3811, %fd3810, 0d41EFFFF4D7600000;
	sub.f64 	%fd3812, %fd3808, %fd3811;
	setp.lt.f64 	%p561, %fd3812, 0d0000000000000000;
	add.f64 	%fd3813, %fd3812, 0d41EFFFF4D7600000;
	selp.f64 	%fd3814, %fd3813, %fd3812, %p561;
	mul.f64 	%fd3815, %fd3720, %fd3556;
	div.rn.f64 	%fd3816, %fd3815, 0d41EFFFF4D7600000;
	cvt.rmi.f64.f64 	%fd3817, %fd3816;
	mul.f64 	%fd3818, %fd3817, 0d41EFFFF4D7600000;
	sub.f64 	%fd3819, %fd3815, %fd3818;
	setp.lt.f64 	%p562, %fd3819, 0d0000000000000000;
	add.f64 	%fd3820, %fd3819, 0d41EFFFF4D7600000;
	selp.f64 	%fd3821, %fd3820, %fd3819, %p562;
	fma.rn.f64 	%fd3822, %fd3814, 0d4100000000000000, %fd3821;
	div.rn.f64 	%fd3823, %fd3822, 0d41EFFFF4D7600000;
	cvt.rmi.f64.f64 	%fd3824, %fd3823;
	mul.f64 	%fd3825, %fd3824, 0d41EFFFF4D7600000;
	sub.f64 	%fd3826, %fd3822, %fd3825;
	setp.lt.f64 	%p563, %fd3826, 0d0000000000000000;
	add.f64 	%fd3827, %fd3826, 0d41EFFFF4D7600000;
	selp.f64 	%fd3828, %fd3827, %fd3826, %p563;
	setp.lt.f64 	%p564, %fd3828, 0d0000000000000000;
	add.f64 	%fd3829, %fd3828, 0d41EFFFF4D7600000;
	selp.f64 	%fd3830, %fd3829, %fd3828, %p564;
	mul.f64 	%fd3831, %fd3723, %fd3580;
	div.rn.f64 	%fd3832, %fd3831, 0d41EFFFF4D7600000;
	cvt.rmi.f64.f64 	%fd3833, %fd3832;
	mul.f64 	%fd3834, %fd3833, 0d41EFFFF4D7600000;
	sub.f64 	%fd3835, %fd3831, %fd3834;
	setp.lt.f64 	%p565, %fd3835, 0d0000000000000000;
	add.f64 	%fd3836, %fd3835, 0d41EFFFF4D7600000;
	selp.f64 	%fd3837, %fd3836, %fd3835, %p565;
	mul.f64 	%fd3838, %fd3725, %fd3580;
	div.rn.f64 	%fd3839, %fd3838, 0d41EFFFF4D7600000;
	cvt.rmi.f64.f64 	%fd3840, %fd3839;
	mul.f64 	%fd3841, %fd3840, 0d41EFFFF4D7600000;
	sub.f64 	%fd3842, %fd3838, %fd3841;
	setp.lt.f64 	%p566, %fd3842, 0d0000000000000000;
	add.f64 	%fd3843, %fd3842, 0d41EFFFF4D7600000;
	selp.f64 	%fd3844, %fd3843, %fd3842, %p566;
	fma.rn.f64 	%fd3845, %fd3837, 0d4100000000000000, %fd3844;
	div.rn.f64 	%fd3846, %fd3845, 0d41EFFFF4D7600000;
	cvt.rmi.f64.f64 	%fd3847, %fd3846;
	mul.f64 	%fd3848, %fd3847, 0d41EFFFF4D7600000;
	sub.f64 	%fd3849, %fd3845, %fd3848;
	setp.lt.f64 	%p567, %fd3849, 0d0000000000000000;
	add.f64 	%fd3850, %fd3849, 0d41EFFFF4D7600000;
	selp.f64 	%fd3851, %fd3850, %fd3849, %p567;
	setp.lt.f64 	%p568, %fd3851, 0d0000000000000000;
	add.f64 	%fd3852, %fd3851, 0d41EFFFF4D7600000;
	selp.f64 	%fd3853, %fd3852, %fd3851, %p568;
	add.f64 	%fd3854, %fd3830, %fd3853;
	mul.f64 	%fd3855, %fd3728, %fd3605;
	div.rn.f64 	%fd3856, %fd3855, 0d41EFFFF4D7600000;
	cvt.rmi.f64.f64 	%fd3857, %fd3856;
	mul.f64 	%fd3858, %fd3857, 0d41EFFFF4D7600000;
	sub.f64 	%fd3859, %fd3855, %fd3858;
	setp.lt.f64 	%p569, %fd3859, 0d0000000000000000;
	add.f64 	%fd3860, %fd3859, 0d41EFFFF4D7600000;
	selp.f64 	%fd3861, %fd3860, %fd3859, %p569;
	mul.f64 	%fd3862, %fd3730, %fd3605;
	div.rn.f64 	%fd3863, %fd3862, 0d41EFFFF4D7600000;
	cvt.rmi.f64.f64 	%fd3864, %fd3863;
	mul.f64 	%fd3865, %fd3864, 0d41EFFFF4D7600000;
	sub.f64 	%fd3866, %fd3862, %fd3865;
	setp.lt.f64 	%p570, %fd3866, 0d0000000000000000;
	add.f64 	%fd3867, %fd3866, 0d41EFFFF4D7600000;
	selp.f64 	%fd3868, %fd3867, %fd3866, %p570;
	fma.rn.f64 	%fd3869, %fd3861, 0d4100000000000000, %fd3868;
	div.rn.f64 	%fd3870, %fd3869, 0d41EFFFF4D7600000;
	cvt.rmi.f64.f64 	%fd3871, %fd3870;
	mul.f64 	%fd3872, %fd3871, 0d41EFFFF4D7600000;
	sub.f64 	%fd3873, %fd3869, %fd3872;
	setp.lt.f64 	%p571, %fd3873, 0d0000000000000000;
	add.f64 	%fd3874, %fd3873, 0d41EFFFF4D7600000;
	selp.f64 	%fd3875, %fd3874, %fd3873, %p571;
	setp.lt.f64 	%p572, %fd3875, 0d0000000000000000;
	add.f64 	%fd3876, %fd3875, 0d41EFFFF4D7600000;
	selp.f64 	%fd3877, %fd3876, %fd3875, %p572;
	add.f64 	%fd3878, %fd3854, %fd3877;
	div.rn.f64 	%fd3879, %fd3878, 0d41EFFFF4D7600000;
	cvt.rmi.f64.f64 	%fd3880, %fd3879;
	mul.f64 	%fd3881, %fd3880, 0d41EFFFF4D7600000;
	sub.f64 	%fd3882, %fd3878, %fd3881;
	setp.lt.f64 	%p573, %fd3882, 0d0000000000000000;
	add.f64 	%fd3883, %fd3882, 0d41EFFFF4D7600000;
	selp.f64 	%fd3884, %fd3883, %fd3882, %p573;
	mul.f64 	%fd3885, %fd3718, %fd3636;
	div.rn.f64 	%fd3886, %fd3885, 0d41EFFFF4D7600000;
	cvt.rmi.f64.f64 	%fd3887, %fd3886;
	mul.f64 	%fd3888, %fd3887, 0d41EFFFF4D7600000;
	sub.f64 	%fd3889, %fd3885, %fd3888;
	setp.lt.f64 	%p574, %fd3889, 0d0000000000000000;
	add.f64 	%fd3890, %fd3889, 0d41EFFFF4D7600000;
	selp.f64 	%fd3891, %fd3890, %fd3889, %p574;
	mul.f64 	%fd3892, %fd3720, %fd3636;
	div.rn.f64 	%fd3893, %fd3892, 0d41EFFFF4D7600000;
	cvt.rmi.f64.f64 	%fd3894, %fd3893;
	mul.f64 	%fd3895, %fd3894, 0d41EFFFF4D7600000;
	sub.f64 	%fd3896, %fd3892, %fd3895;
	setp.lt.f64 	%p575, %fd3896, 0d0000000000000000;
	add.f64 	%fd3897, %fd3896, 0d41EFFFF4D7600000;
	selp.f64 	%fd3898, %fd3897, %fd3896, %p575;
	fma.rn.f64 	%fd3899, %fd3891, 0d4100000000000000, %fd3898;
	div.rn.f64 	%fd3900, %fd3899, 0d41EFFFF4D7600000;
	cvt.rmi.f64.f64 	%fd3901, %fd3900;
	mul.f64 	%fd3902, %fd3901, 0d41EFFFF4D7600000;
	sub.f64 	%fd3903, %fd3899, %fd3902;
	setp.lt.f64 	%p576, %fd3903, 0d0000000000000000;
	add.f64 	%fd3904, %fd3903, 0d41EFFFF4D7600000;
	selp.f64 	%fd3905, %fd3904, %fd3903, %p576;
	setp.lt.f64 	%p577, %fd3905, 0d0000000000000000;
	add.f64 	%fd3906, %fd3905, 0d41EFFFF4D7600000;
	selp.f64 	%fd3907, %fd3906, %fd3905, %p577;
	mul.f64 	%fd3908, %fd3723, %fd3660;
	div.rn.f64 	%fd3909, %fd3908, 0d41EFFFF4D7600000;
	cvt.rmi.f64.f64 	%fd3910, %fd3909;
	mul.f64 	%fd3911, %fd3910, 0d41EFFFF4D7600000;
	sub.f64 	%fd3912, %fd3908, %fd3911;
	setp.lt.f64 	%p578, %fd3912, 0d0000000000000000;
	add.f64 	%fd3913, %fd3912, 0d41EFFFF4D7600000;
	selp.f64 	%fd3914, %fd3913, %fd3912, %p578;
	mul.f64 	%fd3915, %fd3725, %fd3660;
	div.rn.f64 	%fd3916, %fd3915, 0d41EFFFF4D7600000;
	cvt.rmi.f64.f64 	%fd3917, %fd3916;
	mul.f64 	%fd3918, %fd3917, 0d41EFFFF4D7600000;
	sub.f64 	%fd3919, %fd3915, %fd3918;
	setp.lt.f64 	%p579, %fd3919, 0d0000000000000000;
	add.f64 	%fd3920, %fd3919, 0d41EFFFF4D7600000;
	selp.f64 	%fd3921, %fd3920, %fd3919, %p579;
	fma.rn.f64 	%fd3922, %fd3914, 0d4100000000000000, %fd3921;
	div.rn.f64 	%fd3923, %fd3922, 0d41EFFFF4D7600000;
	cvt.rmi.f64.f64 	%fd3924, %fd3923;
	mul.f64 	%fd3925, %fd3924, 0d41EFFFF4D7600000;
	sub.f64 	%fd3926, %fd3922, %fd3925;
	setp.lt.f64 	%p580, %fd3926, 0d0000000000000000;
	add.f64 	%fd3927, %fd3926, 0d41EFFFF4D7600000;
	selp.f64 	%fd3928, %fd3927, %fd3926, %p580;
	setp.lt.f64 	%p581, %fd3928, 0d0000000000000000;
	add.f64 	%fd3929, %fd3928, 0d41EFFFF4D7600000;
	selp.f64 	%fd3930, %fd3929, %fd3928, %p581;
	add.f64 	%fd3931, %fd3907, %fd3930;
	mul.f64 	%fd3932, %fd3728, %fd3685;
	div.rn.f64 	%fd3933, %fd3932, 0d41EFFFF4D7600000;
	cvt.rmi.f64.f64 	%fd3934, %fd3933;
	mul.f64 	%fd3935, %fd3934, 0d41EFFFF4D7600000;
	sub.f64 	%fd3936, %fd3932, %fd3935;
	setp.lt.f64 	%p582, %fd3936, 0d0000000000000000;
	add.f64 	%fd3937, %fd3936, 0d41EFFFF4D7600000;
	selp.f64 	%fd3938, %fd3937, %fd3936, %p582;
	mul.f64 	%fd3939, %fd3730, %fd3685;
	div.rn.f64 	%fd3940, %fd3939, 0d41EFFFF4D7600000;
	cvt.rmi.f64.f64 	%fd3941, %fd3940;
	mul.f64 	%fd3942, %fd3941, 0d41EFFFF4D7600000;
	sub.f64 	%fd3943, %fd3939, %fd3942;
	setp.lt.f64 	%p583, %fd3943, 0d0000000000000000;
	add.f64 	%fd3944, %fd3943, 0d41EFFFF4D7600000;
	selp.f64 	%fd3945, %fd3944, %fd3943, %p583;
	fma.rn.f64 	%fd3946, %fd3938, 0d4100000000000000, %fd3945;
	div.rn.f64 	%fd3947, %fd3946, 0d41EFFFF4D7600000;
	cvt.rmi.f64.f64 	%fd3948, %fd3947;
	mul.f64 	%fd3949, %fd3948, 0d41EFFFF4D7600000;
	sub.f64 	%fd3950, %fd3946, %fd3949;
	setp.lt.f64 	%p584, %fd3950, 0d0000000000000000;
	add.f64 	%fd3951, %fd3950, 0d41EFFFF4D7600000;
	selp.f64 	%fd3952, %fd3951, %fd3950, %p584;
	setp.lt.f64 	%p585, %fd3952, 0d0000000000000000;
	add.f64 	%fd3953, %fd3952, 0d41EFFFF4D7600000;
	selp.f64 	%fd3954, %fd3953, %fd3952, %p585;
	add.f64 	%fd3955, %fd3931, %fd3954;
	div.rn.f64 	%fd3956, %fd3955, 0d41EFFFF4D7600000;
	cvt.rmi.f64.f64 	%fd3957, %fd3956;
	mul.f64 	%fd3958, %fd3957, 0d41EFFFF4D7600000;
	sub.f64 	%fd3959, %fd3955, %fd3958;
	setp.lt.f64 	%p586, %fd3959, 0d0000000000000000;
	add.f64 	%fd3960, %fd3959, 0d41EFFFF4D7600000;
	selp.f64 	%fd3961, %fd3960, %fd3959, %p586;
	ld.global.u32 	%r328, [%rd42+24];
	cvt.rn.f64.u32 	%fd3962, %r328;
	mul.f64 	%fd3963, %fd3962, 0d3EE0000000000000;
	cvt.rmi.f64.f64 	%fd3964, %fd3963;
	mul.f64 	%fd3965, %fd3964, 0d4100000000000000;
	sub.f64 	%fd3966, %fd3962, %fd3965;
	ld.global.u32 	%r329, [%rd42+28];
	cvt.rn.f64.u32 	%fd3967, %r329;
	mul.f64 	%fd3968, %fd3967, 0d3EE0000000000000;
	cvt.rmi.f64.f64 	%fd3969, %fd3968;
	mul.f64 	%fd3970, %fd3969, 0d4100000000000000;
	sub.f64 	%fd3971, %fd3967, %fd3970;
	ld.global.u32 	%r330, [%rd42+32];
	cvt.rn.f64.u32 	%fd3972, %r330;
	mul.f64 	%fd3973, %fd3972, 0d3EE0000000000000;
	cvt.rmi.f64.f64 	%fd3974, %fd3973;
	mul.f64 	%fd3975, %fd3974, 0d4100000000000000;
	sub.f64 	%fd3976, %fd3972, %fd3975;
	mul.f64 	%fd3977, %fd3964, %fd3476;
	div.rn.f64 	%fd3978, %fd3977, 0d41EFFFF4D7600000;
	cvt.rmi.f64.f64 	%fd3979, %fd3978;
	mul.f64 	%fd3980, %fd3979, 0d41EFFFF4D7600000;
	sub.f64 	%fd3981, %fd3977, %fd3980;
	setp.lt.f64 	%p587, %fd3981, 0d0000000000000000;
	add.f64 	%fd3982, %fd3981, 0d41EFFFF4D7600000;
	selp.f64 	%fd3983, %fd3982, %fd3981, %p587;
	mul.f64 	%fd3984, %fd3966, %fd3476;
	div.rn.f64 	%fd3985, %fd3984, 0d41EFFFF4D7600000;
	cvt.rmi.f64.f64 	%fd3986, %fd3985;
	mul.f64 	%fd3987, %fd3986, 0d41EFFFF4D7600000;
	sub.f64 	%fd3988, %fd3984, %fd3987;
	setp.lt.f64 	%p588, %fd3988, 0d0000000000000000;
	add.f64 	%fd3989, %fd3988, 0d41EFFFF4D7600000;
	selp.f64 	%fd3990, %fd3989, %fd3988, %p588;
	fma.rn.f64 	%fd3991, %fd3983, 0d4100000000000000, %fd3990;
	div.rn.f64 	%fd3992, %fd3991, 0d41EFFFF4D7600000;
	cvt.rmi.f64.f64 	%fd3993, %fd3992;
	mul.f64 	%fd3994, %fd3993, 0d41EFFFF4D7600000;
	sub.f64 	%fd3995, %fd3991, %fd3994;
	setp.lt.f64 	%p589, %fd3995, 0d0000000000000000;
	add.f64 	%fd3996, %fd3995, 0d41EFFFF4D7600000;
	selp.f64 	%fd3997, %fd3996, %fd3995, %p589;
	setp.lt.f64 	%p590, %fd3997, 0d0000000000000000;
	add.f64 	%fd3998, %fd3997, 0d41EFFFF4D7600000;
	selp.f64 	%fd3999, %fd3998, %fd3997, %p590;
	mul.f64 	%fd4000, %fd3969, %fd3500;
	div.rn.f64 	%fd4001, %fd4000, 0d41EFFFF4D7600000;
	cvt.rmi.f64.f64 	%fd4002, %fd4001;
	mul.f64 	%fd4003, %fd4002, 0d41EFFFF4D7600000;
	sub.f64 	%fd4004, %fd4000, %fd4003;
	setp.lt.f64 	%p591, %fd4004, 0d0000000000000000;
	add.f64 	%fd4005, %fd4004, 0d41EFFFF4D7600000;
	selp.f64 	%fd4006, %fd4005, %fd4004, %p591;
	mul.f64 	%fd4007, %fd3971, %fd3500;
	div.rn.f64 	%fd4008, %fd4007, 0d41EFFFF4D7600000;
	cvt.rmi.f64.f64 	%fd4009, %fd4008;
	mul.f64 	%fd4010, %fd4009, 0d41EFFFF4D7600000;
	sub.f64 	%fd4011, %fd4007, %fd4010;
	setp.lt.f64 	%p592, %fd4011, 0d0000000000000000;
	add.f64 	%fd4012, %fd4011, 0d41EFFFF4D7600000;
	selp.f64 	%fd4013, %fd4012, %fd4011, %p592;
	fma.rn.f64 	%fd4014, %fd4006, 0d4100000000000000, %fd4013;
	div.rn.f64 	%fd4015, %fd4014, 0d41EFFFF4D7600000;
	cvt.rmi.f64.f64 	%fd4016, %fd4015;
	mul.f64 	%fd4017, %fd4016, 0d41EFFFF4D7600000;
	sub.f64 	%fd4018, %fd4014, %fd4017;
	setp.lt.f64 	%p593, %fd4018, 0d0000000000000000;
	add.f64 	%fd4019, %fd4018, 0d41EFFFF4D7600000;
	selp.f64 	%fd4020, %fd4019, %fd4018, %p593;
	setp.lt.f64 	%p594, %fd4020, 0d0000000000000000;
	add.f64 	%fd4021, %fd4020, 0d41EFFFF4D7600000;
	selp.f64 	%fd4022, %fd4021, %fd4020, %p594;
	add.f64 	%fd4023, %fd3999, %fd4022;
	mul.f64 	%fd4024, %fd3974, %fd3525;
	div.rn.f64 	%fd4025, %fd4024, 0d41EFFFF4D7600000;
	cvt.rmi.f64.f64 	%fd4026, %fd4025;
	mul.f64 	%fd4027, %fd4026, 0d41EFFFF4D7600000;
	sub.f64 	%fd4028, %fd4024, %fd4027;
	setp.lt.f64 	%p595, %fd4028, 0d0000000000000000;
	add.f64 	%fd4029, %fd4028, 0d41EFFFF4D7600000;
	selp.f64 	%fd4030, %fd4029, %fd4028, %p595;
	mul.f64 	%fd4031, %fd3976, %fd3525;
	div.rn.f64 	%fd4032, %fd4031, 0d41EFFFF4D7600000;
	cvt.rmi.f64.f64 	%fd4033, %fd4032;
	mul.f64 	%fd4034, %fd4033, 0d41EFFFF4D7600000;
	sub.f64 	%fd4035, %fd4031, %fd4034;
	setp.lt.f64 	%p596, %fd4035, 0d0000000000000000;
	add.f64 	%fd4036, %fd4035, 0d41EFFFF4D7600000;
	selp.f64 	%fd4037, %fd4036, %fd4035, %p596;
	fma.rn.f64 	%fd4038, %fd4030, 0d4100000000000000, %fd4037;
	div.rn.f64 	%fd4039, %fd4038, 0d41EFFFF4D7600000;
	cvt.rmi.f64.f64 	%fd4040, %fd4039;
	mul.f64 	%fd4041, %fd4040, 0d41EFFFF4D7600000;
	sub.f64 	%fd4042, %fd4038, %fd4041;
	setp.lt.f64 	%p597, %fd4042, 0d0000000000000000;
	add.f64 	%fd4043, %fd4042, 0d41EFFFF4D7600000;
	selp.f64 	%fd4044, %fd4043, %fd4042, %p597;
	setp.lt.f64 	%p598, %fd4044, 0d0000000000000000;
	add.f64 	%fd4045, %fd4044, 0d41EFFFF4D7600000;
	selp.f64 	%fd4046, %fd4045, %fd4044, %p598;
	add.f64 	%fd4047, %fd4023, %fd4046;
	div.rn.f64 	%fd4048, %fd4047, 0d41EFFFF4D7600000;
	cvt.rmi.f64.f64 	%fd4049, %fd4048;
	mul.f64 	%fd4050, %fd4049, 0d41EFFFF4D7600000;
	sub.f64 	%fd4051, %fd4047, %fd4050;
	setp.lt.f64 	%p599, %fd4051, 0d0000000000000000;
	add.f64 	%fd4052, %fd4051, 0d41EFFFF4D7600000;
	selp.f64 	%fd4053, %fd4052, %fd4051, %p599;
	mul.f64 	%fd4054, %fd3964, %fd3556;
	div.rn.f64 	%fd4055, %fd4054, 0d41EFFFF4D7600000;
	cvt.rmi.f64.f64 	%fd4056, %fd4055;
	mul.f64 	%fd4057, %fd4056, 0d41EFFFF4D7600000;
	sub.f64 	%fd4058, %fd4054, %fd4057;
	setp.lt.f64 	%p600, %fd4058, 0d0000000000000000;
	add.f64 	%fd4059, %fd4058, 0d41EFFFF4D7600000;
	selp.f64 	%fd4060, %fd4059, %fd4058, %p600;
	mul.f64 	%fd4061, %fd3966, %fd3556;
	div.rn.f64 	%fd4062, %fd4061, 0d41EFFFF4D7600000;
	cvt.rmi.f64.f64 	%fd4063, %fd4062;
	mul.f64 	%fd4064, %fd4063, 0d41EFFFF4D7600000;
	sub.f64 	%fd4065, %fd4061, %fd4064;
	setp.lt.f64 	%p601, %fd4065, 0d0000000000000000;
	add.f64 	%fd4066, %fd4065, 0d41EFFFF4D7600000;
	selp.f64 	%fd4067, %fd4066, %fd4065, %p601;
	fma.rn.f64 	%fd4068, %fd4060, 0d4100000000000000, %fd4067;
	div.rn.f64 	%fd4069, %fd4068, 0d41EFFFF4D7600000;
	cvt.rmi.f64.f64 	%fd4070, %fd4069;
	mul.f64 	%fd4071, %fd4070, 0d41EFFFF4D7600000;
	sub.f64 	%fd4072, %fd4068, %fd4071;
	setp.lt.f64 	%p602, %fd4072, 0d0000000000000000;
	add.f64 	%fd4073, %fd4072, 0d41EFFFF4D7600000;
	selp.f64 	%fd4074, %fd4073, %fd4072, %p602;
	setp.lt.f64 	%p603, %fd4074, 0d0000000000000000;
	add.f64 	%fd4075, %fd4074, 0d41EFFFF4D7600000;
	selp.f64 	%fd4076, %fd4075, %fd4074, %p603;
	mul.f64 	%fd4077, %fd3969, %fd3580;
	div.rn.f64 	%fd4078, %fd4077, 0d41EFFFF4D7600000;
	cvt.rmi.f64.f64 	%fd4079, %fd4078;
	mul.f64 	%fd4080, %fd4079, 0d41EFFFF4D7600000;
	sub.f64 	%fd4081, %fd4077, %fd4080;
	setp.lt.f64 	%p604, %fd4081, 0d0000000000000000;
	add.f64 	%fd4082, %fd4081, 0d41EFFFF4D7600000;
	selp.f64 	%fd4083, %fd4082, %fd4081, %p604;
	mul.f64 	%fd4084, %fd3971, %fd3580;
	div.rn.f64 	%fd4085, %fd4084, 0d41EFFFF4D7600000;
	cvt.rmi.f64.f64 	%fd4086, %fd4085;
	mul.f64 	%fd4087, %fd4086, 0d41EFFFF4D7600000;
	sub.f64 	%fd4088, %fd4084, %fd4087;
	setp.lt.f64 	%p605, %fd4088, 0d0000000000000000;
	add.f64 	%fd4089, %fd4088, 0d41EFFFF4D7600000;
	selp.f64 	%fd4090, %fd4089, %fd4088, %p605;
	fma.rn.f64 	%fd4091, %fd4083, 0d4100000000000000, %fd4090;
	div.rn.f64 	%fd4092, %fd4091, 0d41EFFFF4D7600000;
	cvt.rmi.f64.f64 	%fd4093, %fd4092;
	mul.f64 	%fd4094, %fd4093, 0d41EFFFF4D7600000;
	sub.f64 	%fd4095, %fd4091, %fd4094;
	setp.lt.f64 	%p606, %fd4095, 0d0000000000000000;
	add.f64 	%fd4096, %fd4095, 0d41EFFFF4D7600000;
	selp.f64 	%fd4097, %fd4096, %fd4095, %p606;
	setp.lt.f64 	%p607, %fd4097, 0d0000000000000000;
	add.f64 	%fd4098, %fd4097, 0d41EFFFF4D7600000;
	selp.f64 	%fd4099, %fd4098, %fd4097, %p607;
	add.f64 	%fd4100, %fd4076, %fd4099;
	mul.f64 	%fd4101, %fd3974, %fd3605;
	div.rn.f64 	%fd4102, %fd4101, 0d41EFFFF4D7600000;
	cvt.rmi.f64.f64 	%fd4103, %fd4102;
	mul.f64 	%fd4104, %fd4103, 0d41EFFFF4D7600000;
	sub.f64 	%fd4105, %fd4101, %fd4104;
	setp.lt.f64 	%p608, %fd4105, 0d0000000000000000;
	add.f64 	%fd4106, %fd4105, 0d41EFFFF4D7600000;
	selp.f64 	%fd4107, %fd4106, %fd4105, %p608;
	mul.f64 	%fd4108, %fd3976, %fd3605;
	div.rn.f64 	%fd4109, %fd4108, 0d41EFFFF4D7600000;
	cvt.rmi.f64.f64 	%fd4110, %fd4109;
	mul.f64 	%fd4111, %fd4110, 0d41EFFFF4D7600000;
	sub.f64 	%fd4112, %fd4108, %fd4111;
	setp.lt.f64 	%p609, %fd4112, 0d0000000000000000;
	add.f64 	%fd4113, %fd4112, 0d41EFFFF4D7600000;
	selp.f64 	%fd4114, %fd4113, %fd4112, %p609;
	fma.rn.f64 	%fd4115, %fd4107, 0d4100000000000000, %fd4114;
	div.rn.f64 	%fd4116, %fd4115, 0d41EFFFF4D7600000;
	cvt.rmi.f64.f64 	%fd4117, %fd4116;
	mul.f64 	%fd4118, %fd4117, 0d41EFFFF4D7600000;
	sub.f64 	%fd4119, %fd4115, %fd4118;
	setp.lt.f64 	%p610, %fd4119, 0d0000000000000000;
	add.f64 	%fd4120, %fd4119, 0d41EFFFF4D7600000;
	selp.f64 	%fd4121, %fd4120, %fd4119, %p610;
	setp.lt.f64 	%p611, %fd4121, 0d0000000000000000;
	add.f64 	%fd4122, %fd4121, 0d41EFFFF4D7600000;
	selp.f64 	%fd4123, %fd4122, %fd4121, %p611;
	add.f64 	%fd4124, %fd4100, %fd4123;
	div.rn.f64 	%fd4125, %fd4124, 0d41EFFFF4D7600000;
	cvt.rmi.f64.f64 	%fd4126, %fd4125;
	mul.f64 	%fd4127, %fd4126, 0d41EFFFF4D7600000;
	sub.f64 	%fd4128, %fd4124, %fd4127;
	setp.lt.f64 	%p612, %fd4128, 0d0000000000000000;
	add.f64 	%fd4129, %fd4128, 0d41EFFFF4D7600000;
	selp.f64 	%fd4130, %fd4129, %fd4128, %p612;
	mul.f64 	%fd4131, %fd3964, %fd3636;
	div.rn.f64 	%fd4132, %fd4131, 0d41EFFFF4D7600000;
	cvt.rmi.f64.f64 	%fd4133, %fd4132;
	mul.f64 	%fd4134, %fd4133, 0d41EFFFF4D7600000;
	sub.f64 	%fd4135, %fd4131, %fd4134;
	setp.lt.f64 	%p613, %fd4135, 0d0000000000000000;
	add.f64 	%fd4136, %fd4135, 0d41EFFFF4D7600000;
	selp.f64 	%fd4137, %fd4136, %fd4135, %p613;
	mul.f64 	%fd4138, %fd3966, %fd3636;
	div.rn.f64 	%fd4139, %fd4138, 0d41EFFFF4D7600000;
	cvt.rmi.f64.f64 	%fd4140, %fd4139;
	mul.f64 	%fd4141, %fd4140, 0d41EFFFF4D7600000;
	sub.f64 	%fd4142, %fd4138, %fd4141;
	setp.lt.f64 	%p614, %fd4142, 0d0000000000000000;
	add.f64 	%fd4143, %fd4142, 0d41EFFFF4D7600000;
	selp.f64 	%fd4144, %fd4143, %fd4142, %p614;
	fma.rn.f64 	%fd4145, %fd4137, 0d4100000000000000, %fd4144;
	div.rn.f64 	%fd4146, %fd4145, 0d41EFFFF4D7600000;
	cvt.rmi.f64.f64 	%fd4147, %fd4146;
	mul.f64 	%fd4148, %fd4147, 0d41EFFFF4D7600000;
	sub.f64 	%fd4149, %fd4145, %fd4148;
	setp.lt.f64 	%p615, %fd4149, 0d0000000000000000;
	add.f64 	%fd4150, %fd4149, 0d41EFFFF4D7600000;
	selp.f64 	%fd4151, %fd4150, %fd4149, %p615;
	setp.lt.f64 	%p616, %fd4151, 0d0000000000000000;
	add.f64 	%fd4152, %fd4151, 0d41EFFFF4D7600000;
	selp.f64 	%fd4153, %fd4152, %fd4151, %p616;
	mul.f64 	%fd4154, %fd3969, %fd3660;
	div.rn.f64 	%fd4155, %fd4154, 0d41EFFFF4D7600000;
	cvt.rmi.f64.f64 	%fd4156, %fd4155;
	mul.f64 	%fd4157, %fd4156, 0d41EFFFF4D7600000;
	sub.f64 	%fd4158, %fd4154, %fd4157;
	setp.lt.f64 	%p617, %fd4158, 0d0000000000000000;
	add.f64 	%fd4159, %fd4158, 0d41EFFFF4D7600000;
	selp.f64 	%fd4160, %fd4159, %fd4158, %p617;
	mul.f64 	%fd4161, %fd3971, %fd3660;
	div.rn.f64 	%fd4162, %fd4161, 0d41EFFFF4D7600000;
	cvt.rmi.f64.f64 	%fd4163, %fd4162;
	mul.f64 	%fd4164, %fd4163, 0d41EFFFF4D7600000;
	sub.f64 	%fd4165, %fd4161, %fd4164;
	setp.lt.f64 	%p618, %fd4165, 0d0000000000000000;
	add.f64 	%fd4166, %fd4165, 0d41EFFFF4D7600000;
	selp.f64 	%fd4167, %fd4166, %fd4165, %p618;
	fma.rn.f64 	%fd4168, %fd4160, 0d4100000000000000, %fd4167;
	div.rn.f64 	%fd4169, %fd4168, 0d41EFFFF4D7600000;
	cvt.rmi.f64.f64 	%fd4170, %fd4169;
	mul.f64 	%fd4171, %fd4170, 0d41EFFFF4D7600000;
	sub.f64 	%fd4172, %fd4168, %fd4171;
	setp.lt.f64 	%p619, %fd4172, 0d0000000000000000;
	add.f64 	%fd4173, %fd4172, 0d41EFFFF4D7600000;
	selp.f64 	%fd4174, %fd4173, %fd4172, %p619;
	setp.lt.f64 	%p620, %fd4174, 0d0000000000000000;
	add.f64 	%fd4175, %fd4174, 0d41EFFFF4D7600000;
	selp.f64 	%fd4176, %fd4175, %fd4174, %p620;
	add.f64 	%fd4177, %fd4153, %fd4176;
	mul.f64 	%fd4178, %fd3974, %fd3685;
	div.rn.f64 	%fd4179, %fd4178, 0d41EFFFF4D7600000;
	cvt.rmi.f64.f64 	%fd4180, %fd4179;
	mul.f64 	%fd4181, %fd4180, 0d41EFFFF4D7600000;
	sub.f64 	%fd4182, %fd4178, %fd4181;
	setp.lt.f64 	%p621, %fd4182, 0d0000000000000000;
	add.f64 	%fd4183, %fd4182, 0d41EFFFF4D7600000;
	selp.f64 	%fd4184, %fd4183, %fd4182, %p621;
	mul.f64 	%fd4185, %fd3976, %fd3685;
	div.rn.f64 	%fd4186, %fd4185, 0d41EFFFF4D7600000;
	cvt.rmi.f64.f64 	%fd4187, %fd4186;
	mul.f64 	%fd4188, %fd4187, 0d41EFFFF4D7600000;
	sub.f64 	%fd4189, %fd4185, %fd4188;
	setp.lt.f64 	%p622, %fd4189, 0d0000000000000000;
	add.f64 	%fd4190, %fd4189, 0d41EFFFF4D7600000;
	selp.f64 	%fd4191, %fd4190, %fd4189, %p622;
	fma.rn.f64 	%fd4192, %fd4184, 0d4100000000000000, %fd4191;
	div.rn.f64 	%fd4193, %fd4192, 0d41EFFFF4D7600000;
	cvt.rmi.f64.f64 	%fd4194, %fd4193;
	mul.f64 	%fd4195, %fd4194, 0d41EFFFF4D7600000;
	sub.f64 	%fd4196, %fd4192, %fd4195;
	setp.lt.f64 	%p623, %fd4196, 0d0000000000000000;
	add.f64 	%fd4197, %fd4196, 0d41EFFFF4D7600000;
	selp.f64 	%fd4198, %fd4197, %fd4196, %p623;
	setp.lt.f64 	%p624, %fd4198, 0d0000000000000000;
	add.f64 	%fd4199, %fd4198, 0d41EFFFF4D7600000;
	selp.f64 	%fd4200, %fd4199, %fd4198, %p624;
	add.f64 	%fd4201, %fd4177, %fd4200;
	div.rn.f64 	%fd4202, %fd4201, 0d41EFFFF4D7600000;
	cvt.rmi.f64.f64 	%fd4203, %fd4202;
	mul.f64 	%fd4204, %fd4203, 0d41EFFFF4D7600000;
	sub.f64 	%fd4205, %fd4201, %fd4204;
	setp.lt.f64 	%p625, %fd4205, 0d0000000000000000;
	add.f64 	%fd4206, %fd4205, 0d41EFFFF4D7600000;
	selp.f64 	%fd4207, %fd4206, %fd4205, %p625;
	cvt.rzi.u32.f64 	%r680, %fd3555;
	cvt.rzi.u32.f64 	%r681, %fd3635;
	cvt.rzi.u32.f64 	%r682, %fd3715;
	cvt.rzi.u32.f64 	%r683, %fd3807;
	cvt.rzi.u32.f64 	%r684, %fd3884;
	cvt.rzi.u32.f64 	%r685, %fd3961;
	cvt.rzi.u32.f64 	%r686, %fd4053;
	cvt.rzi.u32.f64 	%r687, %fd4130;
	cvt.rzi.u32.f64 	%r688, %fd4207;
$L__BB0_38:
	add.s32 	%r679, %r679, 1;
	shr.u64 	%rd17, %rd210, 1;
	setp.gt.u64 	%p626, %rd210, 1;
	mov.u64 	%rd210, %rd17;
	@%p626 bra 	$L__BB0_36;
	cvt.rn.f64.u32 	%fd5382, %r680;
	cvt.rn.f64.u32 	%fd5383, %r681;
	cvt.rn.f64.u32 	%fd5384, %r682;
	cvt.rn.f64.u32 	%fd5385, %r683;
	cvt.rn.f64.u32 	%fd5386, %r684;
	cvt.rn.f64.u32 	%fd5387, %r685;
	cvt.rn.f64.u32 	%fd5388, %r686;
	cvt.rn.f64.u32 	%fd5389, %r687;
	cvt.rn.f64.u32 	%fd5390, %r688;
$L__BB0_40:
	cvt.rn.f64.u32 	%fd4208, %r85;
	cvt.rn.f64.u32 	%fd4209, %r84;
	cvt.rn.f64.u32 	%fd4210, %r83;
	mul.f64 	%fd4211, %fd5382, 0d3EE0000000000000;
	cvt.rmi.f64.f64 	%fd4212, %fd4211;
	mul.f64 	%fd4213, %fd4212, 0d4100000000000000;
	sub.f64 	%fd4214, %fd5382, %fd4213;
	mul.f64 	%fd4215, %fd4212, %fd4210;
	div.rn.f64 	%fd4216, %fd4215, 0d41EFFFF4D7600000;
	cvt.rmi.f64.f64 	%fd4217, %fd4216;
	mul.f64 	%fd4218, %fd4217, 0d41EFFFF4D7600000;
	sub.f64 	%fd4219, %fd4215, %fd4218;
	setp.lt.f64 	%p627, %fd4219, 0d0000000000000000;
	add.f64 	%fd4220, %fd4219, 0d41EFFFF4D7600000;
	selp.f64 	%fd4221, %fd4220, %fd4219, %p627;
	mul.f64 	%fd4222, %fd4214, %fd4210;
	div.rn.f64 	%fd4223, %fd4222, 0d41EFFFF4D7600000;
	cvt.rmi.f64.f64 	%fd4224, %fd4223;
	mul.f64 	%fd4225, %fd4224, 0d41EFFFF4D7600000;
	sub.f64 	%fd4226, %fd4222, %fd4225;
	setp.lt.f64 	%p628, %fd4226, 0d0000000000000000;
	add.f64 	%fd4227, %fd4226, 0d41EFFFF4D7600000;
	selp.f64 	%fd4228, %fd4227, %fd4226, %p628;
	fma.rn.f64 	%fd4229, %fd4221, 0d4100000000000000, %fd4228;
	div.rn.f64 	%fd4230, %fd4229, 0d41EFFFF4D7600000;
	cvt.rmi.f64.f64 	%fd4231, %fd4230;
	mul.f64 	%fd4232, %fd4231, 0d41EFFFF4D7600000;
	sub.f64 	%fd4233, %fd4229, %fd4232;
	setp.lt.f64 	%p629, %fd4233, 0d0000000000000000;
	add.f64 	%fd4234, %fd4233, 0d41EFFFF4D7600000;
	selp.f64 	%fd4235, %fd4234, %fd4233, %p629;
	setp.lt.f64 	%p630, %fd4235, 0d0000000000000000;
	add.f64 	%fd4236, %fd4235, 0d41EFFFF4D7600000;
	selp.f64 	%fd4237, %fd4236, %fd4235, %p630;
	mul.f64 	%fd4238, %fd5383, 0d3EE0000000000000;
	cvt.rmi.f64.f64 	%fd4239, %fd4238;
	mul.f64 	%fd4240, %fd4239, 0d4100000000000000;
	sub.f64 	%fd4241, %fd5383, %fd4240;
	mul.f64 	%fd4242, %fd4239, %fd4209;
	div.rn.f64 	%fd4243, %fd4242, 0d41EFFFF4D7600000;
	cvt.rmi.f64.f64 	%fd4244, %fd4243;
	mul.f64 	%fd4245, %fd4244, 0d41EFFFF4D7600000;
	sub.f64 	%fd4246, %fd4242, %fd4245;
	setp.lt.f64 	%p631, %fd4246, 0d0000000000000000;
	add.f64 	%fd4247, %fd4246, 0d41EFFFF4D7600000;
	selp.f64 	%fd4248, %fd4247, %fd4246, %p631;
	mul.f64 	%fd4249, %fd4241, %fd4209;
	div.rn.f64 	%fd4250, %fd4249, 0d41EFFFF4D7600000;
	cvt.rmi.f64.f64 	%fd4251, %fd4250;
	mul.f64 	%fd4252, %fd4251, 0d41EFFFF4D7600000;
	sub.f64 	%fd4253, %fd4249, %fd4252;
	setp.lt.f64 	%p632, %fd4253, 0d0000000000000000;
	add.f64 	%fd4254, %fd4253, 0d41EFFFF4D7600000;
	selp.f64 	%fd4255, %fd4254, %fd4253, %p632;
	fma.rn.f64 	%fd4256, %fd4248, 0d4100000000000000, %fd4255;
	div.rn.f64 	%fd4257, %fd4256, 0d41EFFFF4D7600000;
	cvt.rmi.f64.f64 	%fd4258, %fd4257;
	mul.f64 	%fd4259, %fd4258, 0d41EFFFF4D7600000;
	sub.f64 	%fd4260, %fd4256, %fd4259;
	setp.lt.f64 	%p633, %fd4260, 0d0000000000000000;
	add.f64 	%fd4261, %fd4260, 0d41EFFFF4D7600000;
	selp.f64 	%fd4262, %fd4261, %fd4260, %p633;
	setp.lt.f64 	%p634, %fd4262, 0d0000000000000000;
	add.f64 	%fd4263, %fd4262, 0d41EFFFF4D7600000;
	selp.f64 	%fd4264, %fd4263, %fd4262, %p634;
	add.f64 	%fd4265, %fd4237, %fd4264;
	mul.f64 	%fd4266, %fd5384, 0d3EE0000000000000;
	cvt.rmi.f64.f64 	%fd4267, %fd4266;
	mul.f64 	%fd4268, %fd4267, 0d4100000000000000;
	sub.f64 	%fd4269, %fd5384, %fd4268;
	mul.f64 	%fd4270, %fd4267, %fd4208;
	div.rn.f64 	%fd4271, %fd4270, 0d41EFFFF4D7600000;
	cvt.rmi.f64.f64 	%fd4272, %fd4271;
	mul.f64 	%fd4273, %fd4272, 0d41EFFFF4D7600000;
	sub.f64 	%fd4274, %fd4270, %fd4273;
	setp.lt.f64 	%p635, %fd4274, 0d0000000000000000;
	add.f64 	%fd4275, %fd4274, 0d41EFFFF4D7600000;
	selp.f64 	%fd4276, %fd4275, %fd4274, %p635;
	mul.f64 	%fd4277, %fd4269, %fd4208;
	div.rn.f64 	%fd4278, %fd4277, 0d41EFFFF4D7600000;
	cvt.rmi.f64.f64 	%fd4279, %fd4278;
	mul.f64 	%fd4280, %fd4279, 0d41EFFFF4D7600000;
	sub.f64 	%fd4281, %fd4277, %fd4280;
	setp.lt.f64 	%p636, %fd4281, 0d0000000000000000;
	add.f64 	%fd4282, %fd4281, 0d41EFFFF4D7600000;
	selp.f64 	%fd4283, %fd4282, %fd4281, %p636;
	fma.rn.f64 	%fd4284, %fd4276, 0d4100000000000000, %fd4283;
	div.rn.f64 	%fd4285, %fd4284, 0d41EFFFF4D7600000;
	cvt.rmi.f64.f64 	%fd4286, %fd4285;
	mul.f64 	%fd4287, %fd4286, 0d41EFFFF4D7600000;
	sub.f64 	%fd4288, %fd4284, %fd4287;
	setp.lt.f64 	%p637, %fd4288, 0d0000000000000000;
	add.f64 	%fd4289, %fd4288, 0d41EFFFF4D7600000;
	selp.f64 	%fd4290, %fd4289, %fd4288, %p637;
	setp.lt.f64 	%p638, %fd4290, 0d0000000000000000;
	add.f64 	%fd4291, %fd4290, 0d41EFFFF4D7600000;
	selp.f64 	%fd4292, %fd4291, %fd4290, %p638;
	add.f64 	%fd4293, %fd4265, %fd4292;
	div.rn.f64 	%fd4294, %fd4293, 0d41EFFFF4D7600000;
	cvt.rmi.f64.f64 	%fd4295, %fd4294;
	mul.f64 	%fd4296, %fd4295, 0d41EFFFF4D7600000;
	sub.f64 	%fd4297, %fd4293, %fd4296;
	setp.lt.f64 	%p639, %fd4297, 0d0000000000000000;
	add.f64 	%fd4298, %fd4297, 0d41EFFFF4D7600000;
	selp.f64 	%fd4299, %fd4298, %fd4297, %p639;
	mul.f64 	%fd4300, %fd5385, 0d3EE0000000000000;
	cvt.rmi.f64.f64 	%fd4301, %fd4300;
	mul.f64 	%fd4302, %fd4301, 0d4100000000000000;
	sub.f64 	%fd4303, %fd5385, %fd4302;
	mul.f64 	%fd4304, %fd4301, %fd4210;
	div.rn.f64 	%fd4305, %fd4304, 0d41EFFFF4D7600000;
	cvt.rmi.f64.f64 	%fd4306, %fd4305;
	mul.f64 	%fd4307, %fd4306, 0d41EFFFF4D7600000;
	sub.f64 	%fd4308, %fd4304, %fd4307;
	setp.lt.f64 	%p640, %fd4308, 0d0000000000000000;
	add.f64 	%fd4309, %fd4308, 0d41EFFFF4D7600000;
	selp.f64 	%fd4310, %fd4309, %fd4308, %p640;
	mul.f64 	%fd4311, %fd4303, %fd4210;
	div.rn.f64 	%fd4312, %fd4311, 0d41EFFFF4D7600000;
	cvt.rmi.f64.f64 	%fd4313, %fd4312;
	mul.f64 	%fd4314, %fd4313, 0d41EFFFF4D7600000;
	sub.f64 	%fd4315, %fd4311, %fd4314;
	setp.lt.f64 	%p641, %fd4315, 0d0000000000000000;
	add.f64 	%fd4316, %fd4315, 0d41EFFFF4D7600000;
	selp.f64 	%fd4317, %fd4316, %fd4315, %p641;
	fma.rn.f64 	%fd4318, %fd4310, 0d4100000000000000, %fd4317;
	div.rn.f64 	%fd4319, %fd4318, 0d41EFFFF4D7600000;
	cvt.rmi.f64.f64 	%fd4320, %fd4319;
	mul.f64 	%fd4321, %fd4320, 0d41EFFFF4D7600000;
	sub.f64 	%fd4322, %fd4318, %fd4321;
	setp.lt.f64 	%p642, %fd4322, 0d0000000000000000;
	add.f64 	%fd4323, %fd4322, 0d41EFFFF4D7600000;
	selp.f64 	%fd4324, %fd4323, %fd4322, %p642;
	setp.lt.f64 	%p643, %fd4324, 0d0000000000000000;
	add.f64 	%fd4325, %fd4324, 0d41EFFFF4D7600000;
	selp.f64 	%fd4326, %fd4325, %fd4324, %p643;
	mul.f64 	%fd4327, %fd5386, 0d3EE0000000000000;
	cvt.rmi.f64.f64 	%fd4328, %fd4327;
	mul.f64 	%fd4329, %fd4328, 0d4100000000000000;
	sub.f64 	%fd4330, %fd5386, %fd4329;
	mul.f64 	%fd4331, %fd4328, %fd4209;
	div.rn.f64 	%fd4332, %fd4331, 0d41EFFFF4D7600000;
	cvt.rmi.f64.f64 	%fd4333, %fd4332;
	mul.f64 	%fd4334, %fd4333, 0d41EFFFF4D7600000;
	sub.f64 	%fd4335, %fd4331, %fd4334;
	setp.lt.f64 	%p644, %fd4335, 0d0000000000000000;
	add.f64 	%fd4336, %fd4335, 0d41EFFFF4D7600000;
	selp.f64 	%fd4337, %fd4336, %fd4335, %p644;
	mul.f64 	%fd4338, %fd4330, %fd4209;
	div.rn.f64 	%fd4339, %fd4338, 0d41EFFFF4D7600000;
	cvt.rmi.f64.f64 	%fd4340, %fd4339;
	mul.f64 	%fd4341, %fd4340, 0d41EFFFF4D7600000;
	sub.f64 	%fd4342, %fd4338, %fd4341;
	setp.lt.f64 	%p645, %fd4342, 0d0000000000000000;
	add.f64 	%fd4343, %fd4342, 0d41EFFFF4D7600000;
	selp.f64 	%fd4344, %fd4343, %fd4342, %p645;
	fma.rn.f64 	%fd4345, %fd4337, 0d4100000000000000, %fd4344;
	div.rn.f64 	%fd4346, %fd4345, 0d41EFFFF4D7600000;
	cvt.rmi.f64.f64 	%fd4347, %fd4346;
	mul.f64 	%fd4348, %fd4347, 0d41EFFFF4D7600000;
	sub.f64 	%fd4349, %fd4345, %fd4348;
	setp.lt.f64 	%p646, %fd4349, 0d0000000000000000;
	add.f64 	%fd4350, %fd4349, 0d41EFFFF4D7600000;
	selp.f64 	%fd4351, %fd4350, %fd4349, %p646;
	setp.lt.f64 	%p647, %fd4351, 0d0000000000000000;
	add.f64 	%fd4352, %fd4351, 0d41EFFFF4D7600000;
	selp.f64 	%fd4353, %fd4352, %fd4351, %p647;
	add.f64 	%fd4354, %fd4326, %fd4353;
	mul.f64 	%fd4355, %fd5387, 0d3EE0000000000000;
	cvt.rmi.f64.f64 	%fd4356, %fd4355;
	mul.f64 	%fd4357, %fd4356, 0d4100000000000000;
	sub.f64 	%fd4358, %fd5387, %fd4357;
	mul.f64 	%fd4359, %fd4356, %fd4208;
	div.rn.f64 	%fd4360, %fd4359, 0d41EFFFF4D7600000;
	cvt.rmi.f64.f64 	%fd4361, %fd4360;
	mul.f64 	%fd4362, %fd4361, 0d41EFFFF4D7600000;
	sub.f64 	%fd4363, %fd4359, %fd4362;
	setp.lt.f64 	%p648, %fd4363, 0d0000000000000000;
	add.f64 	%fd4364, %fd4363, 0d41EFFFF4D7600000;
	selp.f64 	%fd4365, %fd4364, %fd4363, %p648;
	mul.f64 	%fd4366, %fd4358, %fd4208;
	div.rn.f64 	%fd4367, %fd4366, 0d41EFFFF4D7600000;
	cvt.rmi.f64.f64 	%fd4368, %fd4367;
	mul.f64 	%fd4369, %fd4368, 0d41EFFFF4D7600000;
	sub.f64 	%fd4370, %fd4366, %fd4369;
	setp.lt.f64 	%p649, %fd4370, 0d0000000000000000;
	add.f64 	%fd4371, %fd4370, 0d41EFFFF4D7600000;
	selp.f64 	%fd4372, %fd4371, %fd4370, %p649;
	fma.rn.f64 	%fd4373, %fd4365, 0d4100000000000000, %fd4372;
	div.rn.f64 	%fd4374, %fd4373, 0d41EFFFF4D7600000;
	cvt.rmi.f64.f64 	%fd4375, %fd4374;
	mul.f64 	%fd4376, %fd4375, 0d41EFFFF4D7600000;
	sub.f64 	%fd4377, %fd4373, %fd4376;
	setp.lt.f64 	%p650, %fd4377, 0d0000000000000000;
	add.f64 	%fd4378, %fd4377, 0d41EFFFF4D7600000;
	selp.f64 	%fd4379, %fd4378, %fd4377, %p650;
	setp.lt.f64 	%p651, %fd4379, 0d0000000000000000;
	add.f64 	%fd4380, %fd4379, 0d41EFFFF4D7600000;
	selp.f64 	%fd4381, %fd4380, %fd4379, %p651;
	add.f64 	%fd4382, %fd4354, %fd4381;
	div.rn.f64 	%fd4383, %fd4382, 0d41EFFFF4D7600000;
	cvt.rmi.f64.f64 	%fd4384, %fd4383;
	mul.f64 	%fd4385, %fd4384, 0d41EFFFF4D7600000;
	sub.f64 	%fd4386, %fd4382, %fd4385;
	setp.lt.f64 	%p652, %fd4386, 0d0000000000000000;
	add.f64 	%fd4387, %fd4386, 0d41EFFFF4D7600000;
	selp.f64 	%fd4388, %fd4387, %fd4386, %p652;
	mul.f64 	%fd4389, %fd5388, 0d3EE0000000000000;
	cvt.rmi.f64.f64 	%fd4390, %fd4389;
	mul.f64 	%fd4391, %fd4390, 0d4100000000000000;
	sub.f64 	%fd4392, %fd5388, %fd4391;
	mul.f64 	%fd4393, %fd4390, %fd4210;
	div.rn.f64 	%fd4394, %fd4393, 0d41EFFFF4D7600000;
	cvt.rmi.f64.f64 	%fd4395, %fd4394;
	mul.f64 	%fd4396, %fd4395, 0d41EFFFF4D7600000;
	sub.f64 	%fd4397, %fd4393, %fd4396;
	setp.lt.f64 	%p653, %fd4397, 0d0000000000000000;
	add.f64 	%fd4398, %fd4397, 0d41EFFFF4D7600000;
	selp.f64 	%fd4399, %fd4398, %fd4397, %p653;
	mul.f64 	%fd4400, %fd4392, %fd4210;
	div.rn.f64 	%fd4401, %fd4400, 0d41EFFFF4D7600000;
	cvt.rmi.f64.f64 	%fd4402, %fd4401;
	mul.f64 	%fd4403, %fd4402, 0d41EFFFF4D7600000;
	sub.f64 	%fd4404, %fd4400, %fd4403;
	setp.lt.f64 	%p654, %fd4404, 0d0000000000000000;
	add.f64 	%fd4405, %fd4404, 0d41EFFFF4D7600000;
	selp.f64 	%fd4406, %fd4405, %fd4404, %p654;
	fma.rn.f64 	%fd4407, %fd4399, 0d4100000000000000, %fd4406;
	div.rn.f64 	%fd4408, %fd4407, 0d41EFFFF4D7600000;
	cvt.rmi.f64.f64 	%fd4409, %fd4408;
	mul.f64 	%fd4410, %fd4409, 0d41EFFFF4D7600000;
	sub.f64 	%fd4411, %fd4407, %fd4410;
	setp.lt.f64 	%p655, %fd4411, 0d0000000000000000;
	add.f64 	%fd4412, %fd4411, 0d41EFFFF4D7600000;
	selp.f64 	%fd4413, %fd4412, %fd4411, %p655;
	setp.lt.f64 	%p656, %fd4413, 0d0000000000000000;
	add.f64 	%fd4414, %fd4413, 0d41EFFFF4D7600000;
	selp.f64 	%fd4415, %fd4414, %fd4413, %p656;
	mul.f64 	%fd4416, %fd5389, 0d3EE0000000000000;
	cvt.rmi.f64.f64 	%fd4417, %fd4416;
	mul.f64 	%fd4418, %fd4417, 0d4100000000000000;
	sub.f64 	%fd4419, %fd5389, %fd4418;
	mul.f64 	%fd4420, %fd4417, %fd4209;
	div.rn.f64 	%fd4421, %fd4420, 0d41EFFFF4D7600000;
	cvt.rmi.f64.f64 	%fd4422, %fd4421;
	mul.f64 	%fd4423, %fd4422, 0d41EFFFF4D7600000;
	sub.f64 	%fd4424, %fd4420, %fd4423;
	setp.lt.f64 	%p657, %fd4424, 0d0000000000000000;
	add.f64 	%fd4425, %fd4424, 0d41EFFFF4D7600000;
	selp.f64 	%fd4426, %fd4425, %fd4424, %p657;
	mul.f64 	%fd4427, %fd4419, %fd4209;
	div.rn.f64 	%fd4428, %fd4427, 0d41EFFFF4D7600000;
	cvt.rmi.f64.f64 	%fd4429, %fd4428;
	mul.f64 	%fd4430, %fd4429, 0d41EFFFF4D7600000;
	sub.f64 	%fd4431, %fd4427, %fd4430;
	setp.lt.f64 	%p658, %fd4431, 0d0000000000000000;
	add.f64 	%fd4432, %fd4431, 0d41EFFFF4D7600000;
	selp.f64 	%fd4433, %fd4432, %fd4431, %p658;
	fma.rn.f64 	%fd4434, %fd4426, 0d4100000000000000, %fd4433;
	div.rn.f64 	%fd4435, %fd4434, 0d41EFFFF4D7600000;
	cvt.rmi.f64.f64 	%fd4436, %fd4435;
	mul.f64 	%fd4437, %fd4436, 0d41EFFFF4D7600000;
	sub.f64 	%fd4438, %fd4434, %fd4437;
	setp.lt.f64 	%p659, %fd4438, 0d0000000000000000;
	add.f64 	%fd4439, %fd4438, 0d41EFFFF4D7600000;
	selp.f64 	%fd4440, %fd4439, %fd4438, %p659;
	setp.lt.f64 	%p660, %fd4440, 0d0000000000000000;
	add.f64 	%fd4441, %fd4440, 0d41EFFFF4D7600000;
	selp.f64 	%fd4442, %fd4441, %fd4440, %p660;
	add.f64 	%fd4443, %fd4415, %fd4442;
	mul.f64 	%fd4444, %fd5390, 0d3EE0000000000000;
	cvt.rmi.f64.f64 	%fd4445, %fd4444;
	mul.f64 	%fd4446, %fd4445, 0d4100000000000000;
	sub.f64 	%fd4447, %fd5390, %fd4446;
	mul.f64 	%fd4448, %fd4445, %fd4208;
	div.rn.f64 	%fd4449, %fd4448, 0d41EFFFF4D7600000;
	cvt.rmi.f64.f64 	%fd4450, %fd4449;
	mul.f64 	%fd4451, %fd4450, 0d41EFFFF4D7600000;
	sub.f64 	%fd4452, %fd4448, %fd4451;
	setp.lt.f64 	%p661, %fd4452, 0d0000000000000000;
	add.f64 	%fd4453, %fd4452, 0d41EFFFF4D7600000;
	selp.f64 	%fd4454, %fd4453, %fd4452, %p661;
	mul.f64 	%fd4455, %fd4447, %fd4208;
	div.rn.f64 	%fd4456, %fd4455, 0d41EFFFF4D7600000;
	cvt.rmi.f64.f64 	%fd4457, %fd4456;
	mul.f64 	%fd4458, %fd4457, 0d41EFFFF4D7600000;
	sub.f64 	%fd4459, %fd4455, %fd4458;
	setp.lt.f64 	%p662, %fd4459, 0d0000000000000000;
	add.f64 	%fd4460, %fd4459, 0d41EFFFF4D7600000;
	selp.f64 	%fd4461, %fd4460, %fd4459, %p662;
	fma.rn.f64 	%fd4462, %fd4454, 0d4100000000000000, %fd4461;
	div.rn.f64 	%fd4463, %fd4462, 0d41EFFFF4D7600000;
	cvt.rmi.f64.f64 	%fd4464, %fd4463;
	mul.f64 	%fd4465, %fd4464, 0d41EFFFF4D7600000;
	sub.f64 	%fd4466, %fd4462, %fd4465;
	setp.lt.f64 	%p663, %fd4466, 0d0000000000000000;
	add.f64 	%fd4467, %fd4466, 0d41EFFFF4D7600000;
	selp.f64 	%fd4468, %fd4467, %fd4466, %p663;
	setp.lt.f64 	%p664, %fd4468, 0d0000000000000000;
	add.f64 	%fd4469, %fd4468, 0d41EFFFF4D7600000;
	selp.f64 	%fd4470, %fd4469, %fd4468, %p664;
	add.f64 	%fd4471, %fd4443, %fd4470;
	div.rn.f64 	%fd4472, %fd4471, 0d41EFFFF4D7600000;
	cvt.rmi.f64.f64 	%fd4473, %fd4472;
	mul.f64 	%fd4474, %fd4473, 0d41EFFFF4D7600000;
	sub.f64 	%fd4475, %fd4471, %fd4474;
	setp.lt.f64 	%p665, %fd4475, 0d0000000000000000;
	add.f64 	%fd4476, %fd4475, 0d41EFFFF4D7600000;
	selp.f64 	%fd4477, %fd4476, %fd4475, %p665;
	cvt.rzi.u32.f64 	%r691, %fd4299;
	cvt.rzi.u32.f64 	%r689, %fd4388;
	cvt.rzi.u32.f64 	%r690, %fd4477;
	mov.b32 	%r332, 1127219200;
	mov.b32 	%r333, -2147483648;
	mov.b64 	%fd95, {%r333, %r332};
	sqrt.rn.f64 	%fd96, %fd5350;
	mov.b32 	%r695, 0;
	mov.b64 	%rd211, 0;
	mov.u64 	%rd212, %rd4;
$L__BB0_41:
	sub.s32 	%r335, -209, %r694;
	mov.b32 	%r348, 810728;
	// begin inline asm
	mul.wide.u32 %rd44, %r348, %r335;
	// end inline asm
	mov.b32 	%r350, 1403580;
	// begin inline asm
	mad.wide.u32 %rd45, %r350, %r693, %rd44;
	// end inline asm
	{ .reg .b32 tmp; mov.b64 {tmp, %r338}, %rd45; }
	mov.b32 	%r353, 209;
	// begin inline asm
	mul.wide.u32 %rd47, %r338, %r353;
	// end inline asm
	and.b64  	%rd62, %rd45, 4294967295;
	add.s64 	%rd63, %rd47, %rd62;
	setp.gt.u64 	%p666, %rd63, 4294967086;
	add.s64 	%rd64, %rd63, -4294967087;
	selp.b64 	%rd65, %rd64, %rd63, %p666;
	cvt.u32.u64 	%r161, %rd65;
	sub.s32 	%r341, -22853, %r691;
	mov.b32 	%r354, 1370589;
	// begin inline asm
	mul.wide.u32 %rd48, %r354, %r341;
	// end inline asm
	mov.b32 	%r356, 527612;
	// begin inline asm
	mad.wide.u32 %rd49, %r356, %r690, %rd48;
	// end inline asm
	{ .reg .b32 tmp; mov.b64 {tmp, %r344}, %rd49; }
	mov.b32 	%r361, 22853;
	// begin inline asm
	mul.wide.u32 %rd51, %r344, %r361;
	// end inline asm
	and.b64  	%rd66, %rd49, 4294967295;
	add.s64 	%rd67, %rd51, %rd66;
	{ .reg .b32 tmp; mov.b64 {tmp, %r346}, %rd67; }
	// begin inline asm
	mul.wide.u32 %rd52, %r346, %r361;
	// end inline asm
	and.b64  	%rd68, %rd67, 4294967295;
	add.s64 	%rd69, %rd68, %rd52;
	setp.gt.u64 	%p667, %rd69, 4294944442;
	add.s64 	%rd70, %rd69, -4294944443;
	selp.b64 	%rd71, %rd70, %rd69, %p667;
	cvt.u32.u64 	%r357, %rd71;
	sub.s32 	%r363, %r161, %r357;
	setp.gt.u64 	%p668, %rd65, %rd71;
	add.s32 	%r364, %r363, -209;
	selp.b32 	%r365, %r363, %r364, %p668;
	cvt.rn.f64.u32 	%fd4478, %r365;
	mul.f64 	%fd5391, %fd4478, 0d3DF000000D10000B;
	sub.s32 	%r349, -209, %r693;
	// begin inline asm
	mul.wide.u32 %rd53, %r348, %r349;
	// end inline asm
	// begin inline asm
	mad.wide.u32 %rd54, %r350, %r692, %rd53;
	// end inline asm
	{ .reg .b32 tmp; mov.b64 {tmp, %r352}, %rd54; }
	// begin inline asm
	mul.wide.u32 %rd56, %r352, %r353;
	// end inline asm
	and.b64  	%rd72, %rd54, 4294967295;
	add.s64 	%rd73, %rd56, %rd72;
	setp.gt.u64 	%p669, %rd73, 4294967086;
	add.s64 	%rd74, %rd73, -4294967087;
	selp.b64 	%rd75, %rd74, %rd73, %p669;
	cvt.u32.u64 	%r694, %rd75;
	sub.s32 	%r355, -22853, %r689;
	// begin inline asm
	mul.wide.u32 %rd57, %r354, %r355;
	// end inline asm
	// begin inline asm
	mad.wide.u32 %rd58, %r356, %r357, %rd57;
	// end inline asm
	{ .reg .b32 tmp; mov.b64 {tmp, %r358}, %rd58; }
	// begin inline asm
	mul.wide.u32 %rd60, %r358, %r361;
	// end inline asm
	and.b64  	%rd76, %rd58, 4294967295;
	add.s64 	%rd77, %rd60, %rd76;
	{ .reg .b32 tmp; mov.b64 {tmp, %r360}, %rd77; }
	// begin inline asm
	mul.wide.u32 %rd61, %r360, %r361;
	// end inline asm
	and.b64  	%rd78, %rd77, 4294967295;
	add.s64 	%rd79, %rd78, %rd61;
	setp.gt.u64 	%p670, %rd79, 4294944442;
	add.s64 	%rd80, %rd79, -4294944443;
	selp.b64 	%rd81, %rd80, %rd79, %p670;
	cvt.u32.u64 	%r691, %rd81;
	sub.s32 	%r366, %r694, %r691;
	setp.gt.u64 	%p671, %rd75, %rd81;
	add.s32 	%r367, %r366, -209;
	selp.b32 	%r368, %r366, %r367, %p671;
	cvt.rn.f64.u32 	%fd4479, %r368;
	mul.f64 	%fd122, %fd4479, 0d3DF000000D10000B;
	{
	.reg .b32 %temp; 
	mov.b64 	{%temp, %r696}, %fd5391;
	}
	{
	.reg .b32 %temp; 
	mov.b64 	{%r697, %temp}, %fd5391;
	}
	setp.gt.s32 	%p672, %r696, 1048575;
	mov.b32 	%r698, -1023;
	@%p672 bra 	$L__BB0_43;
	mul.f64 	%fd5391, %fd5391, 0d4350000000000000;
	{
	.reg .b32 %temp; 
	mov.b64 	{%temp, %r696}, %fd5391;
	}
	{
	.reg .b32 %temp; 
	mov.b64 	{%r697, %temp}, %fd5391;
	}
	mov.b32 	%r698, -1077;
$L__BB0_43:
	add.s32 	%r370, %r696, -1;
	setp.gt.u32 	%p673, %r370, 2146435070;
	@%p673 bra 	$L__BB0_53;
	shr.u32 	%r373, %r696, 20;
	add.s32 	%r699, %r698, %r373;
	and.b32  	%r374, %r696, 1048575;
	or.b32  	%r375, %r374, 1072693248;
	mov.b64 	%fd5392, {%r697, %r375};
	setp.lt.u32 	%p675, %r375, 1073127583;
	@%p675 bra 	$L__BB0_46;
	{
	.reg .b32 %temp; 
	mov.b64 	{%r376, %temp}, %fd5392;
	}
	{
	.reg .b32 %temp; 
	mov.b64 	{%temp, %r377}, %fd5392;
	}
	add.s32 	%r378, %r377, -1048576;
	mov.b64 	%fd5392, {%r376, %r378};
	add.s32 	%r699, %r699, 1;
$L__BB0_46:
	add.f64 	%fd4481, %fd5392, 0dBFF0000000000000;
	add.f64 	%fd4482, %fd5392, 0d3FF0000000000000;
	rcp.approx.ftz.f64 	%fd4483, %fd4482;
	neg.f64 	%fd4484, %fd4482;
	fma.rn.f64 	%fd4485, %fd4484, %fd4483, 0d3FF0000000000000;
	fma.rn.f64 	%fd4486, %fd4485, %fd4485, %fd4485;
	fma.rn.f64 	%fd4487, %fd4486, %fd4483, %fd4483;
	mul.f64 	%fd4488, %fd4481, %fd4487;
	fma.rn.f64 	%fd4489, %fd4481, %fd4487, %fd4488;
	mul.f64 	%fd4490, %fd4489, %fd4489;
	fma.rn.f64 	%fd4491, %fd4490, 0d3EB1380B3AE80F1E, 0d3ED0EE258B7A8B04;
	fma.rn.f64 	%fd4492, %fd4491, %fd4490, 0d3EF3B2669F02676F;
	fma.rn.f64 	%fd4493, %fd4492, %fd4490, 0d3F1745CBA9AB0956;
	fma.rn.f64 	%fd4494, %fd4493, %fd4490, 0d3F3C71C72D1B5154;
	fma.rn.f64 	%fd4495, %fd4494, %fd4490, 0d3F624924923BE72D;
	fma.rn.f64 	%fd4496, %fd4495, %fd4490, 0d3F8999999999A3C4;
	fma.rn.f64 	%fd4497, %fd4496, %fd4490, 0d3FB5555555555554;
	sub.f64 	%fd4498, %fd4481, %fd4489;
	add.f64 	%fd4499, %fd4498, %fd4498;
	neg.f64 	%fd4500, %fd4489;
	fma.rn.f64 	%fd4501, %fd4500, %fd4481, %fd4499;
	mul.f64 	%fd4502, %fd4487, %fd4501;
	mul.f64 	%fd4503, %fd4490, %fd4497;
	fma.rn.f64 	%fd4504, %fd4503, %fd4489, %fd4502;
	xor.b32  	%r379, %r699, -2147483648;
	mov.b32 	%r380, 1127219200;
	mov.b64 	%fd4505, {%r379, %r380};
	sub.f64 	%fd4506, %fd4505, %fd95;
	fma.rn.f64 	%fd4507, %fd4506, 0d3FE62E42FEFA39EF, %fd4489;
	fma.rn.f64 	%fd4508, %fd4506, 0dBFE62E42FEFA39EF, %fd4507;
	sub.f64 	%fd4509, %fd4508, %fd4489;
	sub.f64 	%fd4510, %fd4504, %fd4509;
	fma.rn.f64 	%fd4511, %fd4506, 0d3C7ABC9E3B39803F, %fd4510;
	add.f64 	%fd5393, %fd4507, %fd4511;
	bra.uni 	$L__BB0_54;
$L__BB0_47:
	ld.param.u32 	%r603, [_Z30calcContinusBitErrorRateKernelPiid_param_1];
	setp.lt.s32 	%p698, %r603, -21;
	@%p698 bra 	$L__BB0_120;
	ld.param.f64 	%fd5398, [_Z30calcContinusBitErrorRateKernelPiid_param_2];
	ld.local.v4.u32 	{%r707, %r706, %r705, %r704}, [%rd4];
	ld.local.v2.f64 	{%fd4636, %fd4637}, [%rd2];
	mov.f64 	%fd4638, 0d3FF0000000000000;
	sub.f64 	%fd4639, %fd4638, %fd4636;
	mul.f64 	%fd4640, %fd4639, 0d3D37D2FE2D6E4C3E;
	mul.f64 	%fd4641, %fd4640, 0d3FF813717323A7EA;
	mul.f64 	%fd4642, %fd4641, 0d400409B8B991D3F5;
	div.rn.f64 	%fd97, %fd4642, 0d3CBDD88C95DAF3B8;
	mul.f64 	%fd98, %fd4639, 0d3D41ECB85FC81056;
	mul.f64 	%fd4643, %fd4639, 0d3FE0000000000000;
	mul.f64 	%fd4644, %fd4643, 0d3B3241394103E03B;
	fma.rn.f64 	%fd4645, %fd4643, 0d3B2C87D8A2A56C04, %fd4644;
	fma.rn.f64 	%fd4646, %fd4636, 0d3B2C87D8A2A56C04, %fd4645;
	rcp.rn.f64 	%fd4647, %fd4646;
	mul.f64 	%fd4648, %fd4647, 0d3FE0000000000000;
	mul.f64 	%fd4649, %fd4639, %fd4648;
	mul.f64 	%fd4650, %fd4639, 0d4010000000000000;
	mul.f64 	%fd4651, %fd4650, %fd4649;
	mul.f64 	%fd99, %fd4651, 0d3CA9CDB654CA862C;
	mul.f64 	%fd100, %fd4650, 0d3CA9CDB654CA862C;
	ld.local.v2.f64 	{%fd101, %fd102}, [%rd3];
	ld.local.v2.f64 	{%fd103, %fd104}, [%rd1];
	sub.f64 	%fd4652, %fd4638, %fd4637;
	mul.f64 	%fd4653, %fd4652, 0d3D37D2FE2D6E4C3E;
	mul.f64 	%fd4654, %fd4653, 0d3FF813717323A7EA;
	mul.f64 	%fd4655, %fd4654, 0d400409B8B991D3F5;
	div.rn.f64 	%fd105, %fd4655, 0d3CBDD88C95DAF3B8;
	mul.f64 	%fd106, %fd4652, 0d3D41ECB85FC81056;
	mul.f64 	%fd4656, %fd4652, 0d3FE0000000000000;
	mul.f64 	%fd4657, %fd4656, 0d3B3241394103E03B;
	fma.rn.f64 	%fd4658, %fd4656, 0d3B2C87D8A2A56C04, %fd4657;
	fma.rn.f64 	%fd4659, %fd4637, 0d3B2C87D8A2A56C04, %fd4658;
	rcp.rn.f64 	%fd4660, %fd4659;
	mul.f64 	%fd4661, %fd4660, 0d3FE0000000000000;
	mul.f64 	%fd4662, %fd4652, %fd4661;
	mul.f64 	%fd4663, %fd4652, 0d4010000000000000;
	mul.f64 	%fd4664, %fd4663, %fd4662;
	mul.f64 	%fd107, %fd4664, 0d3CA9CDB654CA862C;
	mul.f64 	%fd108, %fd4663, 0d3CA9CDB654CA862C;
	ld.local.v2.f64 	{%fd4665, %fd4666}, [%rd2+16];
	sub.f64 	%fd4667, %fd4638, %fd4665;
	mul.f64 	%fd4668, %fd4667, 0d3D37D2FE2D6E4C3E;
	mul.f64 	%fd4669, %fd4668, 0d3FF813717323A7EA;
	mul.f64 	%fd4670, %fd4669, 0d400409B8B991D3F5;
	div.rn.f64 	%fd109, %fd4670, 0d3CBDD88C95DAF3B8;
	mul.f64 	%fd110, %fd4667, 0d3D41ECB85FC81056;
	mul.f64 	%fd4671, %fd4667, 0d3FE0000000000000;
	mul.f64 	%fd4672, %fd4671, 0d3B3241394103E03B;
	fma.rn.f64 	%fd4673, %fd4671, 0d3B2C87D8A2A56C04, %fd4672;
	fma.rn.f64 	%fd4674, %fd4665, 0d3B2C87D8A2A56C04, %fd4673;
	rcp.rn.f64 	%fd4675, %fd4674;
	mul.f64 	%fd4676, %fd4675, 0d3FE0000000000000;
	mul.f64 	%fd4677, %fd4667, %fd4676;
	mul.f64 	%fd4678, %fd4667, 0d4010000000000000;
	mul.f64 	%fd4679, %fd4678, %fd4677;
	mul.f64 	%fd111, %fd4679, 0d3CA9CDB654CA862C;
	mul.f64 	%fd112, %fd4678, 0d3CA9CDB654CA862C;
	ld.local.v2.f64 	{%fd113, %fd114}, [%rd3+16];
	ld.local.v2.f64 	{%fd115, %fd116}, [%rd1+16];
	sub.f64 	%fd4680, %fd4638, %fd4666;
	mul.f64 	%fd4681, %fd4680, 0d3D37D2FE2D6E4C3E;
	mul.f64 	%fd4682, %fd4681, 0d3FF813717323A7EA;
	mul.f64 	%fd4683, %fd4682, 0d400409B8B991D3F5;
	div.rn.f64 	%fd117, %fd4683, 0d3CBDD88C95DAF3B8;
	mul.f64 	%fd118, %fd4680, 0d3D41ECB85FC81056;
	mul.f64 	%fd4684, %fd4680, 0d3FE0000000000000;
	mul.f64 	%fd4685, %fd4684, 0d3B3241394103E03B;
	fma.rn.f64 	%fd4686, %fd4684, 0d3B2C87D8A2A56C04, %fd4685;
	fma.rn.f64 	%fd4687, %fd4666, 0d3B2C87D8A2A56C04, %fd4686;
	rcp.rn.f64 	%fd4688, %fd4687;
	mul.f64 	%fd4689, %fd4688, 0d3FE0000000000000;
	mul.f64 	%fd4690, %fd4680, %fd4689;
	mul.f64 	%fd4691, %fd4680, 0d4010000000000000;
	mul.f64 	%fd4692, %fd4691, %fd4690;
	mul.f64 	%fd119, %fd4692, 0d3CA9CDB654CA862C;
	mul.f64 	%fd120, %fd4691, 0d3CA9CDB654CA862C;
	mov.b32 	%r714, -22;
$L__BB0_49:
	cvt.rn.f64.s32 	%fd4694, %r714;
	fma.rn.f64 	%fd4695, %fd4694, 0dBFE3851EB851EB85, 0d4085E00000000000;
	setp.lt.f64 	%p699, %fd4695, 0d4074A00000000000;
	selp.f64 	%fd147, 0d4074A00000000000, %fd4695, %p699;
	setp.eq.s32 	%p700, %r714, 0;
	setp.eq.s32 	%p701, %r714, 68;
	neg.f64 	%fd4696, %fd5398;
	selp.f64 	%fd4697, %fd4696, %fd5398, %p701;
	selp.f64 	%fd5398, %fd4696, %fd4697, %p700;
	mul.f64 	%fd149, %fd147, 0d3CA3E5B30E91F7D0;
	setp.ge.f64 	%p702, %fd147, %fd97;
	mov.f64 	%fd5403, 0d0000000000000000;
	@%p702 bra 	$L__BB0_72;
	div.rn.f64 	%fd150, %fd98, %fd149;
	mov.f64 	%fd5400, 0d4034000000000000;
	mov.f64 	%fd5399, 0d0000000000000000;
$L__BB0_51:
	add.f64 	%fd4700, %fd5399, %fd5400;
	mul.f64 	%fd4701, %fd4700, 0d3FE0000000000000;
	mul.f64 	%fd4702, %fd150, %fd4701;
	mul.f64 	%fd4703, %fd4702, 0d3FF55106B901BBFB;
	{
	.reg .b32 %temp; 
	mov.b64 	{%temp, %r462}, %fd4703;
	}
	and.b32  	%r204, %r462, 2147483647;
	{
	.reg .b32 %temp; 
	mov.b64 	{%r463, %temp}, %fd4703;
	}
	mov.b64 	%fd153, {%r463, %r204};
	setp.ltu.f64 	%p703, %fd153, 0d3FE4F92224DD2F1A;
	@%p703 bra 	$L__BB0_65;
	add.f64 	%fd4704, %fd153, %fd153;
	cvt.rn.f32.f64 	%f7, %fd4704;
	mul.f32 	%f8, %f7, 0f3FB8AA3B;
	cvt.rni.f32.f32 	%f9, %f8;
	cvt.f64.f32 	%fd4705, %f9;
	fma.rn.f64 	%fd4706, %fd4705, 0dBFE62E42FEFA39EF, %fd4704;
	fma.rn.f64 	%fd4707, %fd4706, 0d3E5AE904A4741B81, 0d3E928A27F89B6999;
	fma.rn.f64 	%fd4708, %fd4707, %fd4706, 0d3EC71DE715FF7E07;
	fma.rn.f64 	%fd4709, %fd4708, %fd4706, 0d3EFA019A6B0AC45A;
	fma.rn.f64 	%fd4710, %fd4709, %fd4706, 0d3F2A01A017EED94F;
	fma.rn.f64 	%fd4711, %fd4710, %fd4706, 0d3F56C16C17F2A71B;
	fma.rn.f64 	%fd4712, %fd4711, %fd4706, 0d3F811111111173C4;
	fma.rn.f64 	%fd4713, %fd4712, %fd4706, 0d3FA555555555211A;
	fma.rn.f64 	%fd4714, %fd4713, %fd4706, 0d3FC5555555555540;
	fma.rn.f64 	%fd4715, %fd4714, %fd4706, 0d3FE0000000000005;
	mul.f64 	%fd4716, %fd4706, %fd4715;
	fma.rn.f64 	%fd4717, %fd4716, %fd4706, %fd4706;
	ex2.approx.ftz.f32 	%f10, %f9;
	cvt.f64.f32 	%fd4718, %f10;
	mov.f64 	%fd4719, 0d3FF0000000000000;
	sub.f64 	%fd4720, %fd4719, %fd4718;
	neg.f64 	%fd4721, %fd4717;
	fma.rn.f64 	%fd4722, %fd4721, %fd4718, %fd4720;
	mov.f64 	%fd4723, 0d4000000000000000;
	sub.f64 	%fd4724, %fd4723, %fd4722;
	rcp.approx.ftz.f64 	%fd4725, %fd4724;
	neg.f64 	%fd4726, %fd4724;
	fma.rn.f64 	%fd4727, %fd4726, %fd4725, 0d3FF0000000000000;
	fma.rn.f64 	%fd4728, %fd4727, %fd4727, %fd4727;
	fma.rn.f64 	%fd4729, %fd4728, %fd4725, %fd4725;
	fma.rn.f64 	%fd4730, %fd4729, 0dC000000000000000, 0d3FF0000000000000;
	setp.gt.u32 	%p704, %r204, 1077088193;
	selp.f64 	%fd4731, 0d3FF0000000000000, %fd4730, %p704;
	add.f64 	%fd4732, %fd5399, %fd5400;
	mul.f64 	%fd4733, %fd4732, 0d3FE0000000000000;
	mul.f64 	%fd4734, %fd150, %fd4733;
	mul.f64 	%fd4735, %fd4734, 0d3FF55106B901BBFB;
	copysign.f64 	%fd5401, %fd4735, %fd4731;
	bra.uni 	$L__BB0_66;
$L__BB0_53:
	fma.rn.f64 	%fd4480, %fd5391, 0d7FF0000000000000, 0d7FF0000000000000;
	{
	.reg .b32 %temp; 
	mov.b64 	{%temp, %r371}, %fd5391;
	}
	and.b32  	%r372, %r371, 2147483647;
	setp.eq.s32 	%p674, %r372, 0;
	selp.f64 	%fd5393, 0dFFF0000000000000, %fd4480, %p674;
$L__BB0_54:
	add.f64 	%fd4512, %fd122, %fd122;
	mul.f64 	%fd4513, %fd5393, 0dC000000000000000;
	sqrt.rn.f64 	%fd4514, %fd4513;
	{
	.reg .b32 %temp; 
	mov.b64 	{%temp, %r410}, %fd4512;
	}
	shl.b32 	%r411, %r410, 1;
	setp.gt.u32 	%p676, %r411, -2038431744;
	mov.f64 	%fd4515, 0d0000000000000000;
	mul.rn.f64 	%fd4516, %fd4512, %fd4515;
	selp.f64 	%fd4517, %fd4516, %fd4512, %p676;
	{
	.reg .b32 %temp; 
	mov.b64 	{%r412, %temp}, %fd4517;
	}
	{
	.reg .b32 %temp; 
	mov.b64 	{%temp, %r413}, %fd4517;
	}
	add.s32 	%r414, %r413, 1048576;
	mov.b64 	%fd4518, {%r412, %r414};
	cvt.rni.f64.f64 	%fd4519, %fd4518;
	cvt.rzi.s64.f64 	%rd100, %fd4519;
	cvt.u32.u64 	%r415, %rd100;
	fma.rn.f64 	%fd4520, %fd4519, 0dBFE0000000000000, %fd4517;
	mul.f64 	%fd4521, %fd4520, 0d3CA1A62633145C07;
	fma.rn.f64 	%fd4522, %fd4520, 0d400921FB54442D18, %fd4521;
	mul.rn.f64 	%fd4523, %fd4522, %fd4522;
	fma.rn.f64 	%fd4524, %fd4523, 0dBDA8FF8320FD8164, 0d3E21EEA7C1EF8528;
	fma.rn.f64 	%fd4525, %fd4524, %fd4523, 0dBE927E4F8E06E6D9;
	fma.rn.f64 	%fd4526, %fd4525, %fd4523, 0d3EFA01A019DDBCE9;
	fma.rn.f64 	%fd4527, %fd4526, %fd4523, 0dBF56C16C16C15D47;
	fma.rn.f64 	%fd4528, %fd4527, %fd4523, 0d3FA5555555555551;
	fma.rn.f64 	%fd4529, %fd4528, %fd4523, 0dBFE0000000000000;
	fma.rn.f64 	%fd4530, %fd4529, %fd4523, 0d3FF0000000000000;
	fma.rn.f64 	%fd4531, %fd4523, 0d3DE5DB65F9785EBA, 0dBE5AE5F12CB0D246;
	fma.rn.f64 	%fd4532, %fd4531, %fd4523, 0d3EC71DE369ACE392;
	fma.rn.f64 	%fd4533, %fd4532, %fd4523, 0dBF2A01A019DB62A1;
	fma.rn.f64 	%fd4534, %fd4533, %fd4523, 0d3F81111111110818;
	fma.rn.f64 	%fd4535, %fd4534, %fd4523, 0dBFC5555555555554;
	fma.rn.f64 	%fd4536, %fd4535, %fd4523, 0d0000000000000000;
	fma.rn.f64 	%fd4537, %fd4536, %fd4522, %fd4522;
	and.b64  	%rd101, %rd100, 1;
	setp.eq.b64 	%p677, %rd101, 1;
	selp.f64 	%fd4538, %fd4530, %fd4537, %p677;
	and.b32  	%r416, %r415, 2;
	setp.eq.s32 	%p678, %r416, 0;
	{
	.reg .b32 %temp; 
	mov.b64 	{%temp, %r417}, %fd4538;
	}
	{
	.reg .b32 %temp; 
	mov.b64 	{%r418, %temp}, %fd4538;
	}
	xor.b32  	%r419, %r417, -2147483648;
	mov.b64 	%fd4539, {%r418, %r419};
	selp.f64 	%fd4540, %fd4538, %fd4539, %p678;
	cvt.rzi.f64.f64 	%fd4541, %fd4517;
	setp.eq.f64 	%p679, %fd4517, %fd4541;
	mul.rn.f64 	%fd4542, %fd4517, %fd4515;
	selp.f64 	%fd4543, %fd4542, %fd4540, %p679;
	mul.f64 	%fd4544, %fd4514, %fd4543;
	sub.s32 	%r402, -22853, %r357;
	fma.rn.f64 	%fd4545, %fd4544, 0d3F847AE147AE147B, 0d4085E00000000000;
	add.s64 	%rd102, %rd1, %rd211;
	st.local.f64 	[%rd102], %fd4545;
	mul.f64 	%fd4546, %fd4545, 0dBCBDD88C95DAF3B8;
	div.rn.f64 	%fd4547, %fd4546, 0d3D5672CA919CB500;
	add.f64 	%fd4548, %fd4547, 0d3FF0000000000000;
	add.s64 	%rd103, %rd2, %rd211;
	st.local.f64 	[%rd103], %fd4548;
	sub.s32 	%r382, -209, %r692;
	mov.b32 	%r395, 810728;
	// begin inline asm
	mul.wide.u32 %rd82, %r395, %r382;
	// end inline asm
	mov.b32 	%r397, 1403580;
	// begin inline asm
	mad.wide.u32 %rd83, %r397, %r161, %rd82;
	// end inline asm
	{ .reg .b32 tmp; mov.b64 {tmp, %r385}, %rd83; }
	mov.b32 	%r400, 209;
	// begin inline asm
	mul.wide.u32 %rd85, %r385, %r400;
	// end inline asm
	and.b64  	%rd104, %rd83, 4294967295;
	add.s64 	%rd105, %rd85, %rd104;
	setp.gt.u64 	%p680, %rd105, 4294967086;
	add.s64 	%rd106, %rd105, -4294967087;
	selp.b64 	%rd107, %rd106, %rd105, %p680;
	cvt.u32.u64 	%r693, %rd107;
	sub.s32 	%r388, -22853, %r690;
	mov.b32 	%r401, 1370589;
	// begin inline asm
	mul.wide.u32 %rd86, %r401, %r388;
	// end inline asm
	mov.b32 	%r403, 527612;
	// begin inline asm
	mad.wide.u32 %rd87, %r403, %r691, %rd86;
	// end inline asm
	{ .reg .b32 tmp; mov.b64 {tmp, %r391}, %rd87; }
	mov.b32 	%r408, 22853;
	// begin inline asm
	mul.wide.u32 %rd89, %r391, %r408;
	// end inline asm
	and.b64  	%rd108, %rd87, 4294967295;
	add.s64 	%rd109, %rd89, %rd108;
	{ .reg .b32 tmp; mov.b64 {tmp, %r393}, %rd109; }
	// begin inline asm
	mul.wide.u32 %rd90, %r393, %r408;
	// end inline asm
	and.b64  	%rd110, %rd109, 4294967295;
	add.s64 	%rd111, %rd110, %rd90;
	setp.gt.u64 	%p681, %rd111, 4294944442;
	add.s64 	%rd112, %rd111, -4294944443;
	selp.b64 	%rd113, %rd112, %rd111, %p681;
	cvt.u32.u64 	%r689, %rd113;
	sub.s32 	%r420, %r693, %r689;
	setp.gt.u64 	%p682, %rd107, %rd113;
	add.s32 	%r421, %r420, -209;
	selp.b32 	%r422, %r420, %r421, %p682;
	cvt.rn.f64.u32 	%fd4549, %r422;
	mul.f64 	%fd5394, %fd4549, 0d3DF000000D10000B;
	sub.s32 	%r396, -209, %r161;
	// begin inline asm
	mul.wide.u32 %rd91, %r395, %r396;
	// end inline asm
	// begin inline asm
	mad.wide.u32 %rd92, %r397, %r694, %rd91;
	// end inline asm
	{ .reg .b32 tmp; mov.b64 {tmp, %r399}, %rd92; }
	// begin inline asm
	mul.wide.u32 %rd94, %r399, %r400;
	// end inline asm
	and.b64  	%rd114, %rd92, 4294967295;
	add.s64 	%rd115, %rd94, %rd114;
	setp.gt.u64 	%p683, %rd115, 4294967086;
	add.s64 	%rd116, %rd115, -4294967087;
	selp.b64 	%rd117, %rd116, %rd115, %p683;
	cvt.u32.u64 	%r692, %rd117;
	// begin inline asm
	mul.wide.u32 %rd95, %r401, %r402;
	// end inline asm
	// begin inline asm
	mad.wide.u32 %rd96, %r403, %r689, %rd95;
	// end inline asm
	{ .reg .b32 tmp; mov.b64 {tmp, %r405}, %rd96; }
	// begin inline asm
	mul.wide.u32 %rd98, %r405, %r408;
	// end inline asm
	and.b64  	%rd118, %rd96, 4294967295;
	add.s64 	%rd119, %rd98, %rd118;
	{ .reg .b32 tmp; mov.b64 {tmp, %r407}, %rd119; }
	// begin inline asm
	mul.wide.u32 %rd99, %r407, %r408;
	// end inline asm
	and.b64  	%rd120, %rd119, 4294967295;
	add.s64 	%rd121, %rd120, %rd99;
	setp.gt.u64 	%p684, %rd121, 4294944442;
	add.s64 	%rd122, %rd121, -4294944443;
	selp.b64 	%rd123, %rd122, %rd121, %p684;
	cvt.u32.u64 	%r690, %rd123;
	sub.s32 	%r423, %r692, %r690;
	setp.gt.u64 	%p685, %rd117, %rd123;
	add.s32 	%r424, %r423, -209;
	selp.b32 	%r425, %r423, %r424, %p685;
	cvt.rn.f64.u32 	%fd4550, %r425;
	mul.f64 	%fd132, %fd4550, 0d3DF000000D10000B;
	{
	.reg .b32 %temp; 
	mov.b64 	{%temp, %r700}, %fd5394;
	}
	{
	.reg .b32 %temp; 
	mov.b64 	{%r701, %temp}, %fd5394;
	}
	setp.gt.s32 	%p686, %r700, 1048575;
	mov.b32 	%r702, -1023;
	@%p686 bra 	$L__BB0_56;
	mul.f64 	%fd5394, %fd5394, 0d4350000000000000;
	{
	.reg .b32 %temp; 
	mov.b64 	{%temp, %r700}, %fd5394;
	}
	{
	.reg .b32 %temp; 
	mov.b64 	{%r701, %temp}, %fd5394;
	}
	mov.b32 	%r702, -1077;
$L__BB0_56:
	add.s32 	%r427, %r700, -1;
	setp.gt.u32 	%p687, %r427, 2146435070;
	@%p687 bra 	$L__BB0_60;
	shr.u32 	%r430, %r700, 20;
	add.s32 	%r703, %r702, %r430;
	and.b32  	%r431, %r700, 1048575;
	or.b32  	%r432, %r431, 1072693248;
	mov.b64 	%fd5395, {%r701, %r432};
	setp.lt.u32 	%p689, %r432, 1073127583;
	@%p689 bra 	$L__BB0_59;
	{
	.reg .b32 %temp; 
	mov.b64 	{%r433, %temp}, %fd5395;
	}
	{
	.reg .b32 %temp; 
	mov.b64 	{%temp, %r434}, %fd5395;
	}
	add.s32 	%r435, %r434, -1048576;
	mov.b64 	%fd5395, {%r433, %r435};
	add.s32 	%r703, %r703, 1;
$L__BB0_59:
	add.f64 	%fd4552, %fd5395, 0dBFF0000000000000;
	add.f64 	%fd4553, %fd5395, 0d3FF0000000000000;
	rcp.approx.ftz.f64 	%fd4554, %fd4553;
	neg.f64 	%fd4555, %fd4553;
	fma.rn.f64 	%fd4556, %fd4555, %fd4554, 0d3FF0000000000000;
	fma.rn.f64 	%fd4557, %fd4556, %fd4556, %fd4556;
	fma.rn.f64 	%fd4558, %fd4557, %fd4554, %fd4554;
	mul.f64 	%fd4559, %fd4552, %fd4558;
	fma.rn.f64 	%fd4560, %fd4552, %fd4558, %fd4559;
	mul.f64 	%fd4561, %fd4560, %fd4560;
	fma.rn.f64 	%fd4562, %fd4561, 0d3EB1380B3AE80F1E, 0d3ED0EE258B7A8B04;
	fma.rn.f64 	%fd4563, %fd4562, %fd4561, 0d3EF3B2669F02676F;
	fma.rn.f64 	%fd4564, %fd4563, %fd4561, 0d3F1745CBA9AB0956;
	fma.rn.f64 	%fd4565, %fd4564, %fd4561, 0d3F3C71C72D1B5154;
	fma.rn.f64 	%fd4566, %fd4565, %fd4561, 0d3F624924923BE72D;
	fma.rn.f64 	%fd4567, %fd4566, %fd4561, 0d3F8999999999A3C4;
	fma.rn.f64 	%fd4568, %fd4567, %fd4561, 0d3FB5555555555554;
	sub.f64 	%fd4569, %fd4552, %fd4560;
	add.f64 	%fd4570, %fd4569, %fd4569;
	neg.f64 	%fd4571, %fd4560;
	fma.rn.f64 	%fd4572, %fd4571, %fd4552, %fd4570;
	mul.f64 	%fd4573, %fd4558, %fd4572;
	mul.f64 	%fd4574, %fd4561, %fd4568;
	fma.rn.f64 	%fd4575, %fd4574, %fd4560, %fd4573;
	xor.b32  	%r436, %r703, -2147483648;
	mov.b32 	%r437, 1127219200;
	mov.b64 	%fd4576, {%r436, %r437};
	sub.f64 	%fd4577, %fd4576, %fd95;
	fma.rn.f64 	%fd4578, %fd4577, 0d3FE62E42FEFA39EF, %fd4560;
	fma.rn.f64 	%fd4579, %fd4577, 0dBFE62E42FEFA39EF, %fd4578;
	sub.f64 	%fd4580, %fd4579, %fd4560;
	sub.f64 	%fd4581, %fd4575, %fd4580;
	fma.rn.f64 	%fd4582, %fd4577, 0d3C7ABC9E3B39803F, %fd4581;
	add.f64 	%fd5396, %fd4578, %fd4582;
	bra.uni 	$L__BB0_61;
$L__BB0_60:
	fma.rn.f64 	%fd4551, %fd5394, 0d7FF0000000000000, 0d7FF0000000000000;
	{
	.reg .b32 %temp; 
	mov.b64 	{%temp, %r428}, %fd5394;
	}
	and.b32  	%r429, %r428, 2147483647;
	setp.eq.s32 	%p688, %r429, 0;
	selp.f64 	%fd5396, 0dFFF0000000000000, %fd4551, %p688;
$L__BB0_61:
	add.f64 	%fd4583, %fd132, %fd132;
	mul.f64 	%fd4584, %fd5396, 0dC000000000000000;
	sqrt.rn.f64 	%fd4585, %fd4584;
	{
	.reg .b32 %temp; 
	mov.b64 	{%temp, %r438}, %fd4583;
	}
	shl.b32 	%r439, %r438, 1;
	setp.gt.u32 	%p690, %r439, -2038431744;
	mov.f64 	%fd4586, 0d0000000000000000;
	mul.rn.f64 	%fd4587, %fd4583, %fd4586;
	selp.f64 	%fd4588, %fd4587, %fd4583, %p690;
	{
	.reg .b32 %temp; 
	mov.b64 	{%r440, %temp}, %fd4588;
	}
	{
	.reg .b32 %temp; 
	mov.b64 	{%temp, %r441}, %fd4588;
	}
	add.s32 	%r442, %r441, 1048576;
	mov.b64 	%fd4589, {%r440, %r442};
	cvt.rni.f64.f64 	%fd4590, %fd4589;
	cvt.rzi.s64.f64 	%rd124, %fd4590;
	cvt.u32.u64 	%r443, %rd124;
	fma.rn.f64 	%fd4591, %fd4590, 0dBFE0000000000000, %fd4588;
	mul.f64 	%fd4592, %fd4591, 0d3CA1A62633145C07;
	fma.rn.f64 	%fd4593, %fd4591, 0d400921FB54442D18, %fd4592;
	mul.rn.f64 	%fd4594, %fd4593, %fd4593;
	fma.rn.f64 	%fd4595, %fd4594, 0dBDA8FF8320FD8164, 0d3E21EEA7C1EF8528;
	fma.rn.f64 	%fd4596, %fd4595, %fd4594, 0dBE927E4F8E06E6D9;
	fma.rn.f64 	%fd4597, %fd4596, %fd4594, 0d3EFA01A019DDBCE9;
	fma.rn.f64 	%fd4598, %fd4597, %fd4594, 0dBF56C16C16C15D47;
	fma.rn.f64 	%fd4599, %fd4598, %fd4594, 0d3FA5555555555551;
	fma.rn.f64 	%fd4600, %fd4599, %fd4594, 0dBFE0000000000000;
	fma.rn.f64 	%fd4601, %fd4600, %fd4594, 0d3FF0000000000000;
	fma.rn.f64 	%fd4602, %fd4594, 0d3DE5DB65F9785EBA, 0dBE5AE5F12CB0D246;
	fma.rn.f64 	%fd4603, %fd4602, %fd4594, 0d3EC71DE369ACE392;
	fma.rn.f64 	%fd4604, %fd4603, %fd4594, 0dBF2A01A019DB62A1;
	fma.rn.f64 	%fd4605, %fd4604, %fd4594, 0d3F81111111110818;
	fma.rn.f64 	%fd4606, %fd4605, %fd4594, 0dBFC5555555555554;
	fma.rn.f64 	%fd4607, %fd4606, %fd4594, 0d0000000000000000;
	fma.rn.f64 	%fd4608, %fd4607, %fd4593, %fd4593;
	and.b64  	%rd125, %rd124, 1;
	setp.eq.b64 	%p691, %rd125, 1;
	selp.f64 	%fd4609, %fd4601, %fd4608, %p691;
	and.b32  	%r444, %r443, 2;
	setp.eq.s32 	%p692, %r444, 0;
	{
	.reg .b32 %temp; 
	mov.b64 	{%temp, %r445}, %fd4609;
	}
	{
	.reg .b32 %temp; 
	mov.b64 	{%r446, %temp}, %fd4609;
	}
	xor.b32  	%r447, %r445, -2147483648;
	mov.b64 	%fd4610, {%r446, %r447};
	selp.f64 	%fd4611, %fd4609, %fd4610, %p692;
	cvt.rzi.f64.f64 	%fd4612, %fd4588;
	setp.eq.f64 	%p693, %fd4588, %fd4612;
	mul.rn.f64 	%fd4613, %fd4588, %fd4586;
	selp.f64 	%fd4614, %fd4613, %fd4611, %p693;
	mul.f64 	%fd4615, %fd4585, %fd4614;
	fma.rn.f64 	%fd141, %fd96, %fd4615, %fd5347;
	fma.rn.f64 	%fd4616, %fd141, 0d3FF71547652B82FE, 0d4338000000000000;
	{
	.reg .b32 %temp; 
	mov.b64 	{%r189, %temp}, %fd4616;
	}
	mov.f64 	%fd4617, 0dC338000000000000;
	add.rn.f64 	%fd4618, %fd4616, %fd4617;
	fma.rn.f64 	%fd4619, %fd4618, 0dBFE62E42FEFA39EF, %fd141;
	fma.rn.f64 	%fd4620, %fd4618, 0dBC7ABC9E3B39803F, %fd4619;
	fma.rn.f64 	%fd4621, %fd4620, 0d3E5ADE1569CE2BDF, 0d3E928AF3FCA213EA;
	fma.rn.f64 	%fd4622, %fd4621, %fd4620, 0d3EC71DEE62401315;
	fma.rn.f64 	%fd4623, %fd4622, %fd4620, 0d3EFA01997C89EB71;
	fma.rn.f64 	%fd4624, %fd4623, %fd4620, 0d3F2A01A014761F65;
	fma.rn.f64 	%fd4625, %fd4624, %fd4620, 0d3F56C16C1852B7AF;
	fma.rn.f64 	%fd4626, %fd4625, %fd4620, 0d3F81111111122322;
	fma.rn.f64 	%fd4627, %fd4626, %fd4620, 0d3FA55555555502A1;
	fma.rn.f64 	%fd4628, %fd4627, %fd4620, 0d3FC5555555555511;
	fma.rn.f64 	%fd4629, %fd4628, %fd4620, 0d3FE000000000000B;
	fma.rn.f64 	%fd4630, %fd4629, %fd4620, 0d3FF0000000000000;
	fma.rn.f64 	%fd4631, %fd4630, %fd4620, 0d3FF0000000000000;
	{
	.reg .b32 %temp; 
	mov.b64 	{%r190, %temp}, %fd4631;
	}
	{
	.reg .b32 %temp; 
	mov.b64 	{%temp, %r191}, %fd4631;
	}
	shl.b32 	%r448, %r189, 20;
	add.s32 	%r449, %r448, %r191;
	mov.b64 	%fd5397, {%r190, %r449};
	{
	.reg .b32 %temp; 
	mov.b64 	{%temp, %r450}, %fd141;
	}
	mov.b32 	%f6, %r450;
	abs.f32 	%f1, %f6;
	setp.lt.f32 	%p694, %f1, 0f4086232B;
	@%p694 bra 	$L__BB0_64;
	setp.lt.f64 	%p695, %fd141, 0d0000000000000000;
	add.f64 	%fd4632, %fd141, 0d7FF0000000000000;
	selp.f64 	%fd5397, 0d0000000000000000, %fd4632, %p695;
	setp.geu.f32 	%p696, %f1, 0f40874800;
	@%p696 bra 	$L__BB0_64;
	shr.u32 	%r451, %r189, 31;
	add.s32 	%r452, %r189, %r451;
	shr.s32 	%r453, %r452, 1;
	shl.b32 	%r454, %r453, 20;
	add.s32 	%r455, %r191, %r454;
	mov.b64 	%fd4633, {%r190, %r455};
	sub.s32 	%r456, %r189, %r453;
	shl.b32 	%r457, %r456, 20;
	add.s32 	%r458, %r457, 1072693248;
	mov.b32 	%r459, 0;
	mov.b64 	%fd4634, {%r459, %r458};
	mul.f64 	%fd5397, %fd4634, %fd4633;
$L__BB0_64:
	mul.f64 	%fd4635, %fd5397, %fd5397;
	add.s64 	%rd126, %rd3, %rd211;
	st.local.f64 	[%rd126], %fd4635;
	mov.b32 	%r460, 1;
	st.local.u32 	[%rd212], %r460;
	add.s32 	%r695, %r695, 1;
	add.s64 	%rd212, %rd212, 4;
	add.s64 	%rd211, %rd211, 8;
	setp.eq.s32 	%p697, %r695, 4;
	@%p697 bra 	$L__BB0_47;
	bra.uni 	$L__BB0_41;
$L__BB0_65:
	add.f64 	%fd4736, %fd5399, %fd5400;
	mul.f64 	%fd4737, %fd4736, 0d3FE0000000000000;
	mul.f64 	%fd4738, %fd150, %fd4737;
	mul.f64 	%fd4739, %fd4738, 0d3FF55106B901BBFB;
	mul.f64 	%fd4740, %fd4739, %fd4739;
	fma.rn.f64 	%fd4741, %fd4740, 0dBEF0BC46E2F5E964, 0d3F14359F420AFC3D;
	fma.rn.f64 	%fd4742, %fd4741, %fd4740, 0dBF2DF9F0728C5D84;
	fma.rn.f64 	%fd4743, %fd4742, %fd4740, 0d3F4337D1CEC4F033;
	fma.rn.f64 	%fd4744, %fd4743, %fd4740, 0dBF57D6E9674335B3;
	fma.rn.f64 	%fd4745, %fd4744, %fd4740, 0d3F6D6D000D7AAD3D;
	fma.rn.f64 	%fd4746, %fd4745, %fd4740, 0dBF8226E1F3CF1EF5;
	fma.rn.f64 	%fd4747, %fd4746, %fd4740, 0d3F9664F47EC0C8CF;
	fma.rn.f64 	%fd4748, %fd4747, %fd4740, 0dBFABA1BA1B80AB40;
	fma.rn.f64 	%fd4749, %fd4748, %fd4740, 0d3FC111111110FA4A;
	fma.rn.f64 	%fd4750, %fd4749, %fd4740, 0dBFD5555555555550;
	fma.rn.f64 	%fd4751, %fd4750, %fd4740, 0d0000000000000000;
	fma.rn.f64 	%fd5401, %fd4751, %fd4739, %fd4739;
$L__BB0_66:
	add.f64 	%fd4752, %fd5399, %fd5400;
	mul.f64 	%fd4753, %fd4752, 0d3FE0000000000000;
	mul.f64 	%fd4754, %fd150, %fd4753;
	mul.f64 	%fd4755, %fd4754, 0d3FD5441AE406EFEC;
	{
	.reg .b32 %temp; 
	mov.b64 	{%temp, %r464}, %fd4755;
	}
	and.b32  	%r205, %r464, 2147483647;
	{
	.reg .b32 %temp; 
	mov.b64 	{%r465, %temp}, %fd4755;
	}
	mov.b64 	%fd157, {%r465, %r205};
	setp.ltu.f64 	%p705, %fd157, 0d3FE4F92224DD2F1A;
	@%p705 bra 	$L__BB0_68;
	add.f64 	%fd4756, %fd157, %fd157;
	cvt.rn.f32.f64 	%f11, %fd4756;
	mul.f32 	%f12, %f11, 0f3FB8AA3B;
	cvt.rni.f32.f32 	%f13, %f12;
	cvt.f64.f32 	%fd4757, %f13;
	fma.rn.f64 	%fd4758, %fd4757, 0dBFE62E42FEFA39EF, %fd4756;
	fma.rn.f64 	%fd4759, %fd4758, 0d3E5AE904A4741B81, 0d3E928A27F89B6999;
	fma.rn.f64 	%fd4760, %fd4759, %fd4758, 0d3EC71DE715FF7E07;
	fma.rn.f64 	%fd4761, %fd4760, %fd4758, 0d3EFA019A6B0AC45A;
	fma.rn.f64 	%fd4762, %fd4761, %fd4758, 0d3F2A01A017EED94F;
	fma.rn.f64 	%fd4763, %fd4762, %fd4758, 0d3F56C16C17F2A71B;
	fma.rn.f64 	%fd4764, %fd4763, %fd4758, 0d3F811111111173C4;
	fma.rn.f64 	%fd4765, %fd4764, %fd4758, 0d3FA555555555211A;
	fma.rn.f64 	%fd4766, %fd4765, %fd4758, 0d3FC5555555555540;
	fma.rn.f64 	%fd4767, %fd4766, %fd4758, 0d3FE0000000000005;
	mul.f64 	%fd4768, %fd4758, %fd4767;
	fma.rn.f64 	%fd4769, %fd4768, %fd4758, %fd4758;
	ex2.approx.ftz.f32 	%f14, %f13;
	cvt.f64.f32 	%fd4770, %f14;
	mov.f64 	%fd4771, 0d3FF0000000000000;
	sub.f64 	%fd4772, %fd4771, %fd4770;
	neg.f64 	%fd4773, %fd4769;
	fma.rn.f64 	%fd4774, %fd4773, %fd4770, %fd4772;
	mov.f64 	%fd4775, 0d4000000000000000;
	sub.f64 	%fd4776, %fd4775, %fd4774;
	rcp.approx.ftz.f64 	%fd4777, %fd4776;
	neg.f64 	%fd4778, %fd4776;
	fma.rn.f64 	%fd4779, %fd4778, %fd4777, 0d3FF0000000000000;
	fma.rn.f64 	%fd4780, %fd4779, %fd4779, %fd4779;
	fma.rn.f64 	%fd4781, %fd4780, %fd4777, %fd4777;
	fma.rn.f64 	%fd4782, %fd4781, 0dC000000000000000, 0d3FF0000000000000;
	setp.gt.u32 	%p706, %r205, 1077088193;
	selp.f64 	%fd4783, 0d3FF0000000000000, %fd4782, %p706;
	add.f64 	%fd4784, %fd5399, %fd5400;
	mul.f64 	%fd4785, %fd4784, 0d3FE0000000000000;
	mul.f64 	%fd4786, %fd150, %fd4785;
	mul.f64 	%fd4787, %fd4786, 0d3FD5441AE406EFEC;
	copysign.f64 	%fd5402, %fd4787, %fd4783;
	bra.uni 	$L__BB0_69;
$L__BB0_68:
	add.f64 	%fd4788, %fd5399, %fd5400;
	mul.f64 	%fd4789, %fd4788, 0d3FE0000000000000;
	mul.f64 	%fd4790, %fd150, %fd4789;
	mul.f64 	%fd4791, %fd4790, 0d3FD5441AE406EFEC;
	mul.f64 	%fd4792, %fd4791, %fd4791;
	fma.rn.f64 	%fd4793, %fd4792, 0dBEF0BC46E2F5E964, 0d3F14359F420AFC3D;
	fma.rn.f64 	%fd4794, %fd4793, %fd4792, 0dBF2DF9F0728C5D84;
	fma.rn.f64 	%fd4795, %fd4794, %fd4792, 0d3F4337D1CEC4F033;
	fma.rn.f64 	%fd4796, %fd4795, %fd4792, 0dBF57D6E9674335B3;
	fma.rn.f64 	%fd4797, %fd4796, %fd4792, 0d3F6D6D000D7AAD3D;
	fma.rn.f64 	%fd4798, %fd4797, %fd4792, 0dBF8226E1F3CF1EF5;
	fma.rn.f64 	%fd4799, %fd4798, %fd4792, 0d3F9664F47EC0C8CF;
	fma.rn.f64 	%fd4800, %fd4799, %fd4792, 0dBFABA1BA1B80AB40;
	fma.rn.f64 	%fd4801, %fd4800, %fd4792, 0d3FC111111110FA4A;
	fma.rn.f64 	%fd4802, %fd4801, %fd4792, 0dBFD5555555555550;
	fma.rn.f64 	%fd4803, %fd4802, %fd4792, 0d0000000000000000;
	fma.rn.f64 	%fd5402, %fd4803, %fd4791, %fd4791;
$L__BB0_69:
	mov.f64 	%fd4804, 0dBFD5441AE406EFEC;
	div.rn.f64 	%fd4805, %fd4804, %fd5402;
	mov.f64 	%fd4806, 0d3FF55106B901BBFB;
	div.rn.f64 	%fd4807, %fd4806, %fd5401;
	add.f64 	%fd4808, %fd4807, %fd4805;
	mul.f64 	%fd4809, %fd4808, 0d3FF813717323A7EA;
	add.f64 	%fd4810, %fd5399, %fd5400;
	mul.f64 	%fd161, %fd4810, 0d3FE0000000000000;
	setp.lt.f64 	%p707, %fd161, %fd4809;
	selp.f64 	%fd5399, %fd161, %fd5399, %p707;
	selp.f64 	%fd5400, %fd5400, %fd161, %p707;
	sub.f64 	%fd4811, %fd5399, %fd5400;
	div.rn.f64 	%fd4812, %fd4811, %fd161;
	abs.f64 	%fd4813, %fd4812;
	setp.gt.f64 	%p708, %fd4813, 0d3E45798EE2308C3A;
	@%p708 bra 	$L__BB0_51;
	mul.f64 	%fd4815, %fd100, %fd161;
	fma.rn.f64 	%fd4816, %fd100, %fd161, %fd4815;
	div.rn.f64 	%fd4817, %fd4816, 0d3BD5E5CB89B82E4A;
	cvt.rn.f64.s32 	%fd4818, %r707;
	mul.f64 	%fd4819, %fd5398, %fd4818;
	setp.lt.f64 	%p709, %fd4819, 0d0000000000000000;
	abs.f64 	%fd4820, %fd4819;
	setp.le.f64 	%p710, %fd4817, %fd4820;
	mov.f64 	%fd5403, 0d0000000000000000;
	and.pred  	%p711, %p709, %p710;
	@%p711 bra 	$L__BB0_72;
	mul.f64 	%fd4822, %fd99, %fd161;
	mul.f64 	%fd4823, %fd161, %fd4822;
	mul.f64 	%fd4824, %fd4823, 0d3C0C8848156040C7;
	div.rn.f64 	%fd4825, %fd4824, 0d3CA3E5B30E91F7D0;
	div.rn.f64 	%fd4826, %fd4825, %fd147;
	cvt.rn.f64.s32 	%fd4827, %r707;
	mul.f64 	%fd4828, %fd5398, %fd4827;
	div.rn.f64 	%fd4829, %fd4828, %fd4817;
	add.f64 	%fd4830, %fd4829, 0d3FF0000000000000;
	mul.f64 	%fd4831, %fd4826, %fd4830;
	mul.f64 	%fd5403, %fd4830, %fd4831;
$L__BB0_72:
	neg.f64 	%fd4832, %fd5403;
	mul.f64 	%fd167, %fd101, %fd4832;
	fma.rn.f64 	%fd4833, %fd167, 0d3FF71547652B82FE, 0d4338000000000000;
	{
	.reg .b32 %temp; 
	mov.b64 	{%r206, %temp}, %fd4833;
	}
	mov.f64 	%fd4834, 0dC338000000000000;
	add.rn.f64 	%fd4835, %fd4833, %fd4834;
	fma.rn.f64 	%fd4836, %fd4835, 0dBFE62E42FEFA39EF, %fd167;
	fma.rn.f64 	%fd4837, %fd4835, 0dBC7ABC9E3B39803F, %fd4836;
	fma.rn.f64 	%fd4838, %fd4837, 0d3E5ADE1569CE2BDF, 0d3E928AF3FCA213EA;
	fma.rn.f64 	%fd4839, %fd4838, %fd4837, 0d3EC71DEE62401315;
	fma.rn.f64 	%fd4840, %fd4839, %fd4837, 0d3EFA01997C89EB71;
	fma.rn.f64 	%fd4841, %fd4840, %fd4837, 0d3F2A01A014761F65;
	fma.rn.f64 	%fd4842, %fd4841, %fd4837, 0d3F56C16C1852B7AF;
	fma.rn.f64 	%fd4843, %fd4842, %fd4837, 0d3F81111111122322;
	fma.rn.f64 	%fd4844, %fd4843, %fd4837, 0d3FA55555555502A1;
	fma.rn.f64 	%fd4845, %fd4844, %fd4837, 0d3FC5555555555511;
	fma.rn.f64 	%fd4846, %fd4845, %fd4837, 0d3FE000000000000B;
	fma.rn.f64 	%fd4847, %fd4846, %fd4837, 0d3FF0000000000000;
	fma.rn.f64 	%fd4848, %fd4847, %fd4837, 0d3FF0000000000000;
	{
	.reg .b32 %temp; 
	mov.b64 	{%r207, %temp}, %fd4848;
	}
	{
	.reg .b32 %temp; 
	mov.b64 	{%temp, %r208}, %fd4848;
	}
	shl.b32 	%r466, %r206, 20;
	add.s32 	%r467, %r466, %r208;
	mov.b64 	%fd5404, {%r207, %r467};
	{
	.reg .b32 %temp; 
	mov.b64 	{%temp, %r468}, %fd167;
	}
	mov.b32 	%f15, %r468;
	abs.f32 	%f2, %f15;
	setp.lt.f32 	%p712, %f2, 0f4086232B;
	@%p712 bra 	$L__BB0_75;
	setp.lt.f64 	%p713, %fd167, 0d0000000000000000;
	add.f64 	%fd4849, %fd167, 0d7FF0000000000000;
	selp.f64 	%fd5404, 0d0000000000000000, %fd4849, %p713;
	setp.geu.f32 	%p714, %f2, 0f40874800;
	@%p714 bra 	$L__BB0_75;
	shr.u32 	%r469, %r206, 31;
	add.s32 	%r470, %r206, %r469;
	shr.s32 	%r471, %r470, 1;
	shl.b32 	%r472, %r471, 20;
	add.s32 	%r473, %r208, %r472;
	mov.b64 	%fd4850, {%r207, %r473};
	sub.s32 	%r474, %r206, %r471;
	shl.b32 	%r475, %r474, 20;
	add.s32 	%r476, %r475, 1072693248;
	mov.b32 	%r477, 0;
	mov.b64 	%fd4851, {%r477, %r476};
	mul.f64 	%fd5404, %fd4851, %fd4850;
$L__BB0_75:
	sub.s32 	%r479, -209, %r694;
	mov.b32 	%r478, 810728;
	// begin inline asm
	mul.wide.u32 %rd127, %r478, %r479;
	// end inline asm
	mov.b32 	%r480, 1403580;
	// begin inline asm
	mad.wide.u32 %rd128, %r480, %r693, %rd127;
	// end inline asm
	{ .reg .b32 tmp; mov.b64 {tmp, %r482}, %rd128; }
	mov.b32 	%r483, 209;
	// begin inline asm
	mul.wide.u32 %rd130, %r482, %r483;
	// end inline asm
	and.b64  	%rd136, %rd128, 4294967295;
	add.s64 	%rd137, %rd130, %rd136;
	setp.gt.u64 	%p715, %rd137, 4294967086;
	add.s64 	%rd138, %rd137, -4294967087;
	selp.b64 	%rd139, %rd138, %rd137, %p715;
	cvt.u32.u64 	%r209, %rd139;
	sub.s32 	%r485, -22853, %r691;
	mov.b32 	%r484, 1370589;
	// begin inline asm
	mul.wide.u32 %rd131, %r484, %r485;
	// end inline asm
	mov.b32 	%r486, 527612;
	// begin inline asm
	mad.wide.u32 %rd132, %r486, %r690, %rd131;
	// end inline asm
	{ .reg .b32 tmp; mov.b64 {tmp, %r488}, %rd132; }
	mov.b32 	%r491, 22853;
	// begin inline asm
	mul.wide.u32 %rd134, %r488, %r491;
	// end inline asm
	and.b64  	%rd140, %rd132, 4294967295;
	add.s64 	%rd141, %rd134, %rd140;
	{ .reg .b32 tmp; mov.b64 {tmp, %r490}, %rd141; }
	// begin inline asm
	mul.wide.u32 %rd135, %r490, %r491;
	// end inline asm
	and.b64  	%rd142, %rd141, 4294967295;
	add.s64 	%rd143, %rd142, %rd135;
	setp.gt.u64 	%p716, %rd143, 4294944442;
	add.s64 	%rd144, %rd143, -4294944443;
	selp.b64 	%rd145, %rd144, %rd143, %p716;
	cvt.u32.u64 	%r210, %rd145;
	sub.s32 	%r492, %r209, %r210;
	setp.gt.u64 	%p717, %rd139, %rd145;
	add.s32 	%r493, %r492, -209;
	selp.b32 	%r494, %r492, %r493, %p717;
	cvt.rn.f64.u32 	%fd4853, %r494;
	mul.f64 	%fd4854, %fd4853, 0d3DF000000D10000B;
	cvt.rn.f32.f64 	%f16, %fd4854;
	cvt.f64.f32 	%fd4855, %f16;
	setp.gt.f64 	%p718, %fd5404, %fd4855;
	neg.s32 	%r495, %r707;
	selp.b32 	%r707, %r495, %r707, %p718;
	setp.ge.f64 	%p719, %fd147, %fd105;
	mov.f64 	%fd5409, 0d0000000000000000;
	@%p719 bra 	$L__BB0_86;
	mul.f64 	%fd4858, %fd147, 0d3CA3E5B30E91F7D0;
	div.rn.f64 	%fd172, %fd106, %fd4858;
	mov.f64 	%fd5406, 0d4034000000000000;
	mov.f64 	%fd5405, 0d0000000000000000;
$L__BB0_77:
	add.f64 	%fd4859, %fd5405, %fd5406;
	mul.f64 	%fd4860, %fd4859, 0d3FE0000000000000;
	mul.f64 	%fd4861, %fd172, %fd4860;
	mul.f64 	%fd4862, %fd4861, 0d3FF55106B901BBFB;
	{
	.reg .b32 %temp; 
	mov.b64 	{%temp, %r496}, %fd4862;
	}
	and.b32  	%r212, %r496, 2147483647;
	{
	.reg .b32 %temp; 
	mov.b64 	{%r497, %temp}, %fd4862;
	}
	mov.b64 	%fd175, {%r497, %r212};
	setp.ltu.f64 	%p720, %fd175, 0d3FE4F92224DD2F1A;
	@%p720 bra 	$L__BB0_79;
	add.f64 	%fd4863, %fd175, %fd175;
	cvt.rn.f32.f64 	%f17, %fd4863;
	mul.f32 	%f18, %f17, 0f3FB8AA3B;
	cvt.rni.f32.f32 	%f19, %f18;
	cvt.f64.f32 	%fd4864, %f19;
	fma.rn.f64 	%fd4865, %fd4864, 0dBFE62E42FEFA39EF, %fd4863;
	fma.rn.f64 	%fd4866, %fd4865, 0d3E5AE904A4741B81, 0d3E928A27F89B6999;
	fma.rn.f64 	%fd4867, %fd4866, %fd4865, 0d3EC71DE715FF7E07;
	fma.rn.f64 	%fd4868, %fd4867, %fd4865, 0d3EFA019A6B0AC45A;
	fma.rn.f64 	%fd4869, %fd4868, %fd4865, 0d3F2A01A017EED94F;
	fma.rn.f64 	%fd4870, %fd4869, %fd4865, 0d3F56C16C17F2A71B;
	fma.rn.f64 	%fd4871, %fd4870, %fd4865, 0d3F811111111173C4;
	fma.rn.f64 	%fd4872, %fd4871, %fd4865, 0d3FA555555555211A;
	fma.rn.f64 	%fd4873, %fd4872, %fd4865, 0d3FC5555555555540;
	fma.rn.f64 	%fd4874, %fd4873, %fd4865, 0d3FE0000000000005;
	mul.f64 	%fd4875, %fd4865, %fd4874;
	fma.rn.f64 	%fd4876, %fd4875, %fd4865, %fd4865;
	ex2.approx.ftz.f32 	%f20, %f19;
	cvt.f64.f32 	%fd4877, %f20;
	mov.f64 	%fd4878, 0d3FF0000000000000;
	sub.f64 	%fd4879, %fd4878, %fd4877;
	neg.f64 	%fd4880, %fd4876;
	fma.rn.f64 	%fd4881, %fd4880, %fd4877, %fd4879;
	mov.f64 	%fd4882, 0d4000000000000000;
	sub.f64 	%fd4883, %fd4882, %fd4881;
	rcp.approx.ftz.f64 	%fd4884, %fd4883;
	neg.f64 	%fd4885, %fd4883;
	fma.rn.f64 	%fd4886, %fd4885, %fd4884, 0d3FF0000000000000;
	fma.rn.f64 	%fd4887, %fd4886, %fd4886, %fd4886;
	fma.rn.f64 	%fd4888, %fd4887, %fd4884, %fd4884;
	fma.rn.f64 	%fd4889, %fd4888, 0dC000000000000000, 0d3FF0000000000000;
	setp.gt.u32 	%p721, %r212, 1077088193;
	selp.f64 	%fd4890, 0d3FF0000000000000, %fd4889, %p721;
	add.f64 	%fd4891, %fd5405, %fd5406;
	mul.f64 	%fd4892, %fd4891, 0d3FE0000000000000;
	mul.f64 	%fd4893, %fd172, %fd4892;
	mul.f64 	%fd4894, %fd4893, 0d3FF55106B901BBFB;
	copysign.f64 	%fd5407, %fd4894, %fd4890;
	bra.uni 	$L__BB0_80;
$L__BB0_79:
	add.f64 	%fd4895, %fd5405, %fd5406;
	mul.f64 	%fd4896, %fd4895, 0d3FE0000000000000;
	mul.f64 	%fd4897, %fd172, %fd4896;
	mul.f64 	%fd4898, %fd4897, 0d3FF55106B901BBFB;
	mul.f64 	%fd4899, %fd4898, %fd4898;
	fma.rn.f64 	%fd4900, %fd4899, 0dBEF0BC46E2F5E964, 0d3F14359F420AFC3D;
	fma.rn.f64 	%fd4901, %fd4900, %fd4899, 0dBF2DF9F0728C5D84;
	fma.rn.f64 	%fd4902, %fd4901, %fd4899, 0d3F4337D1CEC4F033;
	fma.rn.f64 	%fd4903, %fd4902, %fd4899, 0dBF57D6E9674335B3;
	fma.rn.f64 	%fd4904, %fd4903, %fd4899, 0d3F6D6D000D7AAD3D;
	fma.rn.f64 	%fd4905, %fd4904, %fd4899, 0dBF8226E1F3CF1EF5;
	fma.rn.f64 	%fd4906, %fd4905, %fd4899, 0d3F9664F47EC0C8CF;
	fma.rn.f64 	%fd4907, %fd4906, %fd4899, 0dBFABA1BA1B80AB40;
	fma.rn.f64 	%fd4908, %fd4907, %fd4899, 0d3FC111111110FA4A;
	fma.rn.f64 	%fd4909, %fd4908, %fd4899, 0dBFD5555555555550;
	fma.rn.f64 	%fd4910, %fd4909, %fd4899, 0d0000000000000000;
	fma.rn.f64 	%fd5407, %fd4910, %fd4898, %fd4898;
$L__BB0_80:
	add.f64 	%fd4911, %fd5405, %fd5406;
	mul.f64 	%fd4912, %fd4911, 0d3FE0000000000000;
	mul.f64 	%fd4913, %fd172, %fd4912;
	mul.f64 	%fd4914, %fd4913, 0d3FD5441AE406EFEC;
	{
	.reg .b32 %temp; 
	mov.b64 	{%temp, %r498}, %fd4914;
	}
	and.b32  	%r213, %r498, 2147483647;
	{
	.reg .b32 %temp; 
	mov.b64 	{%r499, %temp}, %fd4914;
	}
	mov.b64 	%fd179, {%r499, %r213};
	setp.ltu.f64 	%p722, %fd179, 0d3FE4F92224DD2F1A;
	@%p722 bra 	$L__BB0_82;
	add.f64 	%fd4915, %fd179, %fd179;
	cvt.rn.f32.f64 	%f21, %fd4915;
	mul.f32 	%f22, %f21, 0f3FB8AA3B;
	cvt.rni.f32.f32 	%f23, %f22;
	cvt.f64.f32 	%fd4916, %f23;
	fma.rn.f64 	%fd4917, %fd4916, 0dBFE62E42FEFA39EF, %fd4915;
	fma.rn.f64 	%fd4918, %fd4917, 0d3E5AE904A4741B81, 0d3E928A27F89B6999;
	fma.rn.f64 	%fd4919, %fd4918, %fd4917, 0d3EC71DE715FF7E07;
	fma.rn.f64 	%fd4920, %fd4919, %fd4917, 0d3EFA019A6B0AC45A;
	fma.rn.f64 	%fd4921, %fd4920, %fd4917, 0d3F2A01A017EED94F;
	fma.rn.f64 	%fd4922, %fd4921, %fd4917, 0d3F56C16C17F2A71B;
	fma.rn.f64 	%fd4923, %fd4922, %fd4917, 0d3F811111111173C4;
	fma.rn.f64 	%fd4924, %fd4923, %fd4917, 0d3FA555555555211A;
	fma.rn.f64 	%fd4925, %fd4924, %fd4917, 0d3FC5555555555540;
	fma.rn.f64 	%fd4926, %fd4925, %fd4917, 0d3FE0000000000005;
	mul.f64 	%fd4927, %fd4917, %fd4926;
	fma.rn.f64 	%fd4928, %fd4927, %fd4917, %fd4917;
	ex2.approx.ftz.f32 	%f24, %f23;
	cvt.f64.f32 	%fd4929, %f24;
	mov.f64 	%fd4930, 0d3FF0000000000000;
	sub.f64 	%fd4931, %fd4930, %fd4929;
	neg.f64 	%fd4932, %fd4928;
	fma.rn.f64 	%fd4933, %fd4932, %fd4929, %fd4931;
	mov.f64 	%fd4934, 0d4000000000000000;
	sub.f64 	%fd4935, %fd4934, %fd4933;
	rcp.approx.ftz.f64 	%fd4936, %fd4935;
	neg.f64 	%fd4937, %fd4935;
	fma.rn.f64 	%fd4938, %fd4937, %fd4936, 0d3FF0000000000000;
	fma.rn.f64 	%fd4939, %fd4938, %fd4938, %fd4938;
	fma.rn.f64 	%fd4940, %fd4939, %fd4936, %fd4936;
	fma.rn.f64 	%fd4941, %fd4940, 0dC000000000000000, 0d3FF0000000000000;
	setp.gt.u32 	%p723, %r213, 1077088193;
	selp.f64 	%fd4942, 0d3FF0000000000000, %fd4941, %p723;
	add.f64 	%fd4943, %fd5405, %fd5406;
	mul.f64 	%fd4944, %fd4943, 0d3FE0000000000000;
	mul.f64 	%fd4945, %fd172, %fd4944;
	mul.f64 	%fd4946, %fd4945, 0d3FD5441AE406EFEC;
	copysign.f64 	%fd5408, %fd4946, %fd4942;
	bra.uni 	$L__BB0_83;
$L__BB0_82:
	add.f64 	%fd4947, %fd5405, %fd5406;
	mul.f64 	%fd4948, %fd4947, 0d3FE0000000000000;
	mul.f64 	%fd4949, %fd172, %fd4948;
	mul.f64 	%fd4950, %fd4949, 0d3FD5441AE406EFEC;
	mul.f64 	%fd4951, %fd4950, %fd4950;
	fma.rn.f64 	%fd4952, %fd4951, 0dBEF0BC46E2F5E964, 0d3F14359F420AFC3D;
	fma.rn.f64 	%fd4953, %fd4952, %fd4951, 0dBF2DF9F0728C5D84;
	fma.rn.f64 	%fd4954, %fd4953, %fd4951, 0d3F4337D1CEC4F033;
	fma.rn.f64 	%fd4955, %fd4954, %fd4951, 0dBF57D6E9674335B3;
	fma.rn.f64 	%fd4956, %fd4955, %fd4951, 0d3F6D6D000D7AAD3D;
	fma.rn.f64 	%fd4957, %fd4956, %fd4951, 0dBF8226E1F3CF1EF5;
	fma.rn.f64 	%fd4958, %fd4957, %fd4951, 0d3F9664F47EC0C8CF;
	fma.rn.f64 	%fd4959, %fd4958, %fd4951, 0dBFABA1BA1B80AB40;
	fma.rn.f64 	%fd4960, %fd4959, %fd4951, 0d3FC111111110FA4A;
	fma.rn.f64 	%fd4961, %fd4960, %fd4951, 0dBFD5555555555550;
	fma.rn.f64 	%fd4962, %fd4961, %fd4951, 0d0000000000000000;
	fma.rn.f64 	%fd5408, %fd4962, %fd4950, %fd4950;
$L__BB0_83:
	mov.f64 	%fd4963, 0dBFD5441AE406EFEC;
	div.rn.f64 	%fd4964, %fd4963, %fd5408;
	mov.f64 	%fd4965, 0d3FF55106B901BBFB;
	div.rn.f64 	%fd4966, %fd4965, %fd5407;
	add.f64 	%fd4967, %fd4966, %fd4964;
	mul.f64 	%fd4968, %fd4967, 0d3FF813717323A7EA;
	add.f64 	%fd4969, %fd5405, %fd5406;
	mul.f64 	%fd183, %fd4969, 0d3FE0000000000000;
	setp.lt.f64 	%p724, %fd183, %fd4968;
	selp.f64 	%fd5405, %fd183, %fd5405, %p724;
	selp.f64 	%fd5406, %fd5406, %fd183, %p724;
	sub.f64 	%fd4970, %fd5405, %fd5406;
	div.rn.f64 	%fd4971, %fd4970, %fd183;
	abs.f64 	%fd4972, %fd4971;
	setp.gt.f64 	%p725, %fd4972, 0d3E45798EE2308C3A;
	@%p725 bra 	$L__BB0_77;
	mul.f64 	%fd4974, %fd108, %fd183;
	fma.rn.f64 	%fd4975, %fd108, %fd183, %fd4974;
	div.rn.f64 	%fd4976, %fd4975, 0d3BD5E5CB89B82E4A;
	cvt.rn.f64.s32 	%fd4977, %r706;
	mul.f64 	%fd4978, %fd5398, %fd4977;
	setp.lt.f64 	%p726, %fd4978, 0d0000000000000000;
	abs.f64 	%fd4979, %fd4978;
	setp.le.f64 	%p727, %fd4976, %fd4979;
	mov.f64 	%fd5409, 0d0000000000000000;
	and.pred  	%p728, %p726, %p727;
	@%p728 bra 	$L__BB0_86;
	mul.f64 	%fd4981, %fd107, %fd183;
	mul.f64 	%fd4982, %fd183, %fd4981;
	mul.f64 	%fd4983, %fd4982, 0d3C0C8848156040C7;
	div.rn.f64 	%fd4984, %fd4983, 0d3CA3E5B30E91F7D0;
	div.rn.f64 	%fd4985, %fd4984, %fd147;
	cvt.rn.f64.s32 	%fd4986, %r706;
	mul.f64 	%fd4987, %fd5398, %fd4986;
	div.rn.f64 	%fd4988, %fd4987, %fd4976;
	add.f64 	%fd4989, %fd4988, 0d3FF0000000000000;
	mul.f64 	%fd4990, %fd4985, %fd4989;
	mul.f64 	%fd5409, %fd4989, %fd4990;
$L__BB0_86:
	neg.f64 	%fd4991, %fd5409;
	mul.f64 	%fd189, %fd102, %fd4991;
	fma.rn.f64 	%fd4992, %fd189, 0d3FF71547652B82FE, 0d4338000000000000;
	{
	.reg .b32 %temp; 
	mov.b64 	{%r214, %temp}, %fd4992;
	}
	mov.f64 	%fd4993, 0dC338000000000000;
	add.rn.f64 	%fd4994, %fd4992, %fd4993;
	fma.rn.f64 	%fd4995, %fd4994, 0dBFE62E42FEFA39EF, %fd189;
	fma.rn.f64 	%fd4996, %fd4994, 0dBC7ABC9E3B39803F, %fd4995;
	fma.rn.f64 	%fd4997, %fd4996, 0d3E5ADE1569CE2BDF, 0d3E928AF3FCA213EA;
	fma.rn.f64 	%fd4998, %fd4997, %fd4996, 0d3EC71DEE62401315;
	fma.rn.f64 	%fd4999, %fd4998, %fd4996, 0d3EFA01997C89EB71;
	fma.rn.f64 	%fd5000, %fd4999, %fd4996, 0d3F2A01A014761F65;
	fma.rn.f64 	%fd5001, %fd5000, %fd4996, 0d3F56C16C1852B7AF;
	fma.rn.f64 	%fd5002, %fd5001, %fd4996, 0d3F81111111122322;
	fma.rn.f64 	%fd5003, %fd5002, %fd4996, 0d3FA55555555502A1;
	fma.rn.f64 	%fd5004, %fd5003, %fd4996, 0d3FC5555555555511;
	fma.rn.f64 	%fd5005, %fd5004, %fd4996, 0d3FE000000000000B;
	fma.rn.f64 	%fd5006, %fd5005, %fd4996, 0d3FF0000000000000;
	fma.rn.f64 	%fd5007, %fd5006, %fd4996, 0d3FF0000000000000;
	{
	.reg .b32 %temp; 
	mov.b64 	{%r215, %temp}, %fd5007;
	}
	{
	.reg .b32 %temp; 
	mov.b64 	{%temp, %r216}, %fd5007;
	}
	shl.b32 	%r500, %r214, 20;
	add.s32 	%r501, %r500, %r216;
	mov.b64 	%fd5410, {%r215, %r501};
	{
	.reg .b32 %temp; 
	mov.b64 	{%temp, %r502}, %fd189;
	}
	mov.b32 	%f25, %r502;
	abs.f32 	%f3, %f25;
	setp.lt.f32 	%p729, %f3, 0f4086232B;
	@%p729 bra 	$L__BB0_89;
	setp.lt.f64 	%p730, %fd189, 0d0000000000000000;
	add.f64 	%fd5008, %fd189, 0d7FF0000000000000;
	selp.f64 	%fd5410, 0d0000000000000000, %fd5008, %p730;
	setp.geu.f32 	%p731, %f3, 0f40874800;
	@%p731 bra 	$L__BB0_89;
	shr.u32 	%r503, %r214, 31;
	add.s32 	%r504, %r214, %r503;
	shr.s32 	%r505, %r504, 1;
	shl.b32 	%r506, %r505, 20;
	add.s32 	%r507, %r216, %r506;
	mov.b64 	%fd5009, {%r215, %r507};
	sub.s32 	%r508, %r214, %r505;
	shl.b32 	%r509, %r508, 20;
	add.s32 	%r510, %r509, 1072693248;
	mov.b32 	%r511, 0;
	mov.b64 	%fd5010, {%r511, %r510};
	mul.f64 	%fd5410, %fd5010, %fd5009;
$L__BB0_89:
	sub.s32 	%r513, -209, %r693;
	mov.b32 	%r512, 810728;
	// begin inline asm
	mul.wide.u32 %rd146, %r512, %r513;
	// end inline asm
	mov.b32 	%r514, 1403580;
	// begin inline asm
	mad.wide.u32 %rd147, %r514, %r692, %rd146;
	// end inline asm
	{ .reg .b32 tmp; mov.b64 {tmp, %r516}, %rd147; }
	mov.b32 	%r517, 209;
	// begin inline asm
	mul.wide.u32 %rd149, %r516, %r517;
	// end inline asm
	and.b64  	%rd155, %rd147, 4294967295;
	add.s64 	%rd156, %rd149, %rd155;
	setp.gt.u64 	%p732, %rd156, 4294967086;
	add.s64 	%rd157, %rd156, -4294967087;
	selp.b64 	%rd158, %rd157, %rd156, %p732;
	cvt.u32.u64 	%r694, %rd158;
	sub.s32 	%r519, -22853, %r689;
	mov.b32 	%r518, 1370589;
	// begin inline asm
	mul.wide.u32 %rd150, %r518, %r519;
	// end inline asm
	mov.b32 	%r520, 527612;
	// begin inline asm
	mad.wide.u32 %rd151, %r520, %r210, %rd150;
	// end inline asm
	{ .reg .b32 tmp; mov.b64 {tmp, %r522}, %rd151; }
	mov.b32 	%r525, 22853;
	// begin inline asm
	mul.wide.u32 %rd153, %r522, %r525;
	// end inline asm
	and.b64  	%rd159, %rd151, 4294967295;
	add.s64 	%rd160, %rd153, %rd159;
	{ .reg .b32 tmp; mov.b64 {tmp, %r524}, %rd160; }
	// begin inline asm
	mul.wide.u32 %rd154, %r524, %r525;
	// end inline asm
	and.b64  	%rd161, %rd160, 4294967295;
	add.s64 	%rd162, %rd161, %rd154;
	setp.gt.u64 	%p733, %rd162, 4294944442;
	add.s64 	%rd163, %rd162, -4294944443;
	selp.b64 	%rd164, %rd163, %rd162, %p733;
	cvt.u32.u64 	%r691, %rd164;
	sub.s32 	%r526, %r694, %r691;
	setp.gt.u64 	%p734, %rd158, %rd164;
	add.s32 	%r527, %r526, -209;
	selp.b32 	%r528, %r526, %r527, %p734;
	cvt.rn.f64.u32 	%fd5012, %r528;
	mul.f64 	%fd5013, %fd5012, 0d3DF000000D10000B;
	cvt.rn.f32.f64 	%f26, %fd5013;
	cvt.f64.f32 	%fd5014, %f26;
	setp.gt.f64 	%p735, %fd5410, %fd5014;
	neg.s32 	%r529, %r706;
	selp.b32 	%r706, %r529, %r706, %p735;
	setp.ge.f64 	%p736, %fd147, %fd109;
	mov.f64 	%fd5415, 0d0000000000000000;
	@%p736 bra 	$L__BB0_100;
	mul.f64 	%fd5017, %fd147, 0d3CA3E5B30E91F7D0;
	div.rn.f64 	%fd194, %fd110, %fd5017;
	mov.f64 	%fd5412, 0d4034000000000000;
	mov.f64 	%fd5411, 0d0000000000000000;
$L__BB0_91:
	add.f64 	%fd5018, %fd5411, %fd5412;
	mul.f64 	%fd5019, %fd5018, 0d3FE0000000000000;
	mul.f64 	%fd5020, %fd194, %fd5019;
	mul.f64 	%fd5021, %fd5020, 0d3FF55106B901BBFB;
	{
	.reg .b32 %temp; 
	mov.b64 	{%temp, %r530}, %fd5021;
	}
	and.b32  	%r220, %r530, 2147483647;
	{
	.reg .b32 %temp; 
	mov.b64 	{%r531, %temp}, %fd5021;
	}
	mov.b64 	%fd197, {%r531, %r220};
	setp.ltu.f64 	%p737, %fd197, 0d3FE4F92224DD2F1A;
	@%p737 bra 	$L__BB0_93;
	add.f64 	%fd5022, %fd197, %fd197;
	cvt.rn.f32.f64 	%f27, %fd5022;
	mul.f32 	%f28, %f27, 0f3FB8AA3B;
	cvt.rni.f32.f32 	%f29, %f28;
	cvt.f64.f32 	%fd5023, %f29;
	fma.rn.f64 	%fd5024, %fd5023, 0dBFE62E42FEFA39EF, %fd5022;
	fma.rn.f64 	%fd5025, %fd5024, 0d3E5AE904A4741B81, 0d3E928A27F89B6999;
	fma.rn.f64 	%fd5026, %fd5025, %fd5024, 0d3EC71DE715FF7E07;
	fma.rn.f64 	%fd5027, %fd5026, %fd5024, 0d3EFA019A6B0AC45A;
	fma.rn.f64 	%fd5028, %fd5027, %fd5024, 0d3F2A01A017EED94F;
	fma.rn.f64 	%fd5029, %fd5028, %fd5024, 0d3F56C16C17F2A71B;
	fma.rn.f64 	%fd5030, %fd5029, %fd5024, 0d3F811111111173C4;
	fma.rn.f64 	%fd5031, %fd5030, %fd5024, 0d3FA555555555211A;
	fma.rn.f64 	%fd5032, %fd5031, %fd5024, 0d3FC5555555555540;
	fma.rn.f64 	%fd5033, %fd5032, %fd5024, 0d3FE0000000000005;
	mul.f64 	%fd5034, %fd5024, %fd5033;
	fma.rn.f64 	%fd5035, %fd5034, %fd5024, %fd5024;
	ex2.approx.ftz.f32 	%f30, %f29;
	cvt.f64.f32 	%fd5036, %f30;
	mov.f64 	%fd5037, 0d3FF0000000000000;
	sub.f64 	%fd5038, %fd5037, %fd5036;
	neg.f64 	%fd5039, %fd5035;
	fma.rn.f64 	%fd5040, %fd5039, %fd5036, %fd5038;
	mov.f64 	%fd5041, 0d4000000000000000;
	sub.f64 	%fd5042, %fd5041, %fd5040;
	rcp.approx.ftz.f64 	%fd5043, %fd5042;
	neg.f64 	%fd5044, %fd5042;
	fma.rn.f64 	%fd5045, %fd5044, %fd5043, 0d3FF0000000000000;
	fma.rn.f64 	%fd5046, %fd5045, %fd5045, %fd5045;
	fma.rn.f64 	%fd5047, %fd5046, %fd5043, %fd5043;
	fma.rn.f64 	%fd5048, %fd5047, 0dC000000000000000, 0d3FF0000000000000;
	setp.gt.u32 	%p738, %r220, 1077088193;
	selp.f64 	%fd5049, 0d3FF0000000000000, %fd5048, %p738;
	add.f64 	%fd5050, %fd5411, %fd5412;
	mul.f64 	%fd5051, %fd5050, 0d3FE0000000000000;
	mul.f64 	%fd5052, %fd194, %fd5051;
	mul.f64 	%fd5053, %fd5052, 0d3FF55106B901BBFB;
	copysign.f64 	%fd5413, %fd5053, %fd5049;
	bra.uni 	$L__BB0_94;
$L__BB0_93:
	add.f64 	%fd5054, %fd5411, %fd5412;
	mul.f64 	%fd5055, %fd5054, 0d3FE0000000000000;
	mul.f64 	%fd5056, %fd194, %fd5055;
	mul.f64 	%fd5057, %fd5056, 0d3FF55106B901BBFB;
	mul.f64 	%fd5058, %fd5057, %fd5057;
	fma.rn.f64 	%fd5059, %fd5058, 0dBEF0BC46E2F5E964, 0d3F14359F420AFC3D;
	fma.rn.f64 	%fd5060, %fd5059, %fd5058, 0dBF2DF9F0728C5D84;
	fma.rn.f64 	%fd5061, %fd5060, %fd5058, 0d3F4337D1CEC4F033;
	fma.rn.f64 	%fd5062, %fd5061, %fd5058, 0dBF57D6E9674335B3;
	fma.rn.f64 	%fd5063, %fd5062, %fd5058, 0d3F6D6D000D7AAD3D;
	fma.rn.f64 	%fd5064, %fd5063, %fd5058, 0dBF8226E1F3CF1EF5;
	fma.rn.f64 	%fd5065, %fd5064, %fd5058, 0d3F9664F47EC0C8CF;
	fma.rn.f64 	%fd5066, %fd5065, %fd5058, 0dBFABA1BA1B80AB40;
	fma.rn.f64 	%fd5067, %fd5066, %fd5058, 0d3FC111111110FA4A;
	fma.rn.f64 	%fd5068, %fd5067, %fd5058, 0dBFD5555555555550;
	fma.rn.f64 	%fd5069, %fd5068, %fd5058, 0d0000000000000000;
	fma.rn.f64 	%fd5413, %fd5069, %fd5057, %fd5057;
$L__BB0_94:
	add.f64 	%fd5070, %fd5411, %fd5412;
	mul.f64 	%fd5071, %fd5070, 0d3FE0000000000000;
	mul.f64 	%fd5072, %fd194, %fd5071;
	mul.f64 	%fd5073, %fd5072, 0d3FD5441AE406EFEC;
	{
	.reg .b32 %temp; 
	mov.b64 	{%temp, %r532}, %fd5073;
	}
	and.b32  	%r221, %r532, 2147483647;
	{
	.reg .b32 %temp; 
	mov.b64 	{%r533, %temp}, %fd5073;
	}
	mov.b64 	%fd201, {%r533, %r221};
	setp.ltu.f64 	%p739, %fd201, 0d3FE4F92224DD2F1A;
	@%p739 bra 	$L__BB0_96;
	add.f64 	%fd5074, %fd201, %fd201;
	cvt.rn.f32.f64 	%f31, %fd5074;
	mul.f32 	%f32, %f31, 0f3FB8AA3B;
	cvt.rni.f32.f32 	%f33, %f32;
	cvt.f64.f32 	%fd5075, %f33;
	fma.rn.f64 	%fd5076, %fd5075, 0dBFE62E42FEFA39EF, %fd5074;
	fma.rn.f64 	%fd5077, %fd5076, 0d3E5AE904A4741B81, 0d3E928A27F89B6999;
	fma.rn.f64 	%fd5078, %fd5077, %fd5076, 0d3EC71DE715FF7E07;
	fma.rn.f64 	%fd5079, %fd5078, %fd5076, 0d3EFA019A6B0AC45A;
	fma.rn.f64 	%fd5080, %fd5079, %fd5076, 0d3F2A01A017EED94F;
	fma.rn.f64 	%fd5081, %fd5080, %fd5076, 0d3F56C16C17F2A71B;
	fma.rn.f64 	%fd5082, %fd5081, %fd5076, 0d3F811111111173C4;
	fma.rn.f64 	%fd5083, %fd5082, %fd5076, 0d3FA555555555211A;
	fma.rn.f64 	%fd5084, %fd5083, %fd5076, 0d3FC5555555555540;
	fma.rn.f64 	%fd5085, %fd5084, %fd5076, 0d3FE0000000000005;
	mul.f64 	%fd5086, %fd5076, %fd5085;
	fma.rn.f64 	%fd5087, %fd5086, %fd5076, %fd5076;
	ex2.approx.ftz.f32 	%f34, %f33;
	cvt.f64.f32 	%fd5088, %f34;
	mov.f64 	%fd5089, 0d3FF0000000000000;
	sub.f64 	%fd5090, %fd5089, %fd5088;
	neg.f64 	%fd5091, %fd5087;
	fma.rn.f64 	%fd5092, %fd5091, %fd5088, %fd5090;
	mov.f64 	%fd5093, 0d4000000000000000;
	sub.f64 	%fd5094, %fd5093, %fd5092;
	rcp.approx.ftz.f64 	%fd5095, %fd5094;
	neg.f64 	%fd5096, %fd5094;
	fma.rn.f64 	%fd5097, %fd5096, %fd5095, 0d3FF0000000000000;
	fma.rn.f64 	%fd5098, %fd5097, %fd5097, %fd5097;
	fma.rn.f64 	%fd5099, %fd5098, %fd5095, %fd5095;
	fma.rn.f64 	%fd5100, %fd5099, 0dC000000000000000, 0d3FF0000000000000;
	setp.gt.u32 	%p740, %r221, 1077088193;
	selp.f64 	%fd5101, 0d3FF0000000000000, %fd5100, %p740;
	add.f64 	%fd5102, %fd5411, %fd5412;
	mul.f64 	%fd5103, %fd5102, 0d3FE0000000000000;
	mul.f64 	%fd5104, %fd194, %fd5103;
	mul.f64 	%fd5105, %fd5104, 0d3FD5441AE406EFEC;
	copysign.f64 	%fd5414, %fd5105, %fd5101;
	bra.uni 	$L__BB0_97;
$L__BB0_96:
	add.f64 	%fd5106, %fd5411, %fd5412;
	mul.f64 	%fd5107, %fd5106, 0d3FE0000000000000;
	mul.f64 	%fd5108, %fd194, %fd5107;
	mul.f64 	%fd5109, %fd5108, 0d3FD5441AE406EFEC;
	mul.f64 	%fd5110, %fd5109, %fd5109;
	fma.rn.f64 	%fd5111, %fd5110, 0dBEF0BC46E2F5E964, 0d3F14359F420AFC3D;
	fma.rn.f64 	%fd5112, %fd5111, %fd5110, 0dBF2DF9F0728C5D84;
	fma.rn.f64 	%fd5113, %fd5112, %fd5110, 0d3F4337D1CEC4F033;
	fma.rn.f64 	%fd5114, %fd5113, %fd5110, 0dBF57D6E9674335B3;
	fma.rn.f64 	%fd5115, %fd5114, %fd5110, 0d3F6D6D000D7AAD3D;
	fma.rn.f64 	%fd5116, %fd5115, %fd5110, 0dBF8226E1F3CF1EF5;
	fma.rn.f64 	%fd5117, %fd5116, %fd5110, 0d3F9664F47EC0C8CF;
	fma.rn.f64 	%fd5118, %fd5117, %fd5110, 0dBFABA1BA1B80AB40;
	fma.rn.f64 	%fd5119, %fd5118, %fd5110, 0d3FC111111110FA4A;
	fma.rn.f64 	%fd5120, %fd5119, %fd5110, 0dBFD5555555555550;
	fma.rn.f64 	%fd5121, %fd5120, %fd5110, 0d0000000000000000;
	fma.rn.f64 	%fd5414, %fd5121, %fd5109, %fd5109;
$L__BB0_97:
	mov.f64 	%fd5122, 0dBFD5441AE406EFEC;
	div.rn.f64 	%fd5123, %fd5122, %fd5414;
	mov.f64 	%fd5124, 0d3FF55106B901BBFB;
	div.rn.f64 	%fd5125, %fd5124, %fd5413;
	add.f64 	%fd5126, %fd5125, %fd5123;
	mul.f64 	%fd5127, %fd5126, 0d3FF813717323A7EA;
	add.f64 	%fd5128, %fd5411, %fd5412;
	mul.f64 	%fd205, %fd5128, 0d3FE0000000000000;
	setp.lt.f64 	%p741, %fd205, %fd5127;
	selp.f64 	%fd5411, %fd205, %fd5411, %p741;
	selp.f64 	%fd5412, %fd5412, %fd205, %p741;
	sub.f64 	%fd5129, %fd5411, %fd5412;
	div.rn.f64 	%fd5130, %fd5129, %fd205;
	abs.f64 	%fd5131, %fd5130;
	setp.gt.f64 	%p742, %fd5131, 0d3E45798EE2308C3A;
	@%p742 bra 	$L__BB0_91;
	mul.f64 	%fd5133, %fd112, %fd205;
	fma.rn.f64 	%fd5134, %fd112, %fd205, %fd5133;
	div.rn.f64 	%fd5135, %fd5134, 0d3BD5E5CB89B82E4A;
	cvt.rn.f64.s32 	%fd5136, %r705;
	mul.f64 	%fd5137, %fd5398, %fd5136;
	setp.lt.f64 	%p743, %fd5137, 0d0000000000000000;
	abs.f64 	%fd5138, %fd5137;
	setp.le.f64 	%p744, %fd5135, %fd5138;
	mov.f64 	%fd5415, 0d0000000000000000;
	and.pred  	%p745, %p743, %p744;
	@%p745 bra 	$L__BB0_100;
	mul.f64 	%fd5140, %fd111, %fd205;
	mul.f64 	%fd5141, %fd205, %fd5140;
	mul.f64 	%fd5142, %fd5141, 0d3C0C8848156040C7;
	div.rn.f64 	%fd5143, %fd5142, 0d3CA3E5B30E91F7D0;
	div.rn.f64 	%fd5144, %fd5143, %fd147;
	cvt.rn.f64.s32 	%fd5145, %r705;
	mul.f64 	%fd5146, %fd5398, %fd5145;
	div.rn.f64 	%fd5147, %fd5146, %fd5135;
	add.f64 	%fd5148, %fd5147, 0d3FF0000000000000;
	mul.f64 	%fd5149, %fd5144, %fd5148;
	mul.f64 	%fd5415, %fd5148, %fd5149;
$L__BB0_100:
	neg.f64 	%fd5150, %fd5415;
	mul.f64 	%fd211, %fd113, %fd5150;
	fma.rn.f64 	%fd5151, %fd211, 0d3FF71547652B82FE, 0d4338000000000000;
	{
	.reg .b32 %temp; 
	mov.b64 	{%r222, %temp}, %fd5151;
	}
	mov.f64 	%fd5152, 0dC338000000000000;
	add.rn.f64 	%fd5153, %fd5151, %fd5152;
	fma.rn.f64 	%fd5154, %fd5153, 0dBFE62E42FEFA39EF, %fd211;
	fma.rn.f64 	%fd5155, %fd5153, 0dBC7ABC9E3B39803F, %fd5154;
	fma.rn.f64 	%fd5156, %fd5155, 0d3E5ADE1569CE2BDF, 0d3E928AF3FCA213EA;
	fma.rn.f64 	%fd5157, %fd5156, %fd5155, 0d3EC71DEE62401315;
	fma.rn.f64 	%fd5158, %fd5157, %fd5155, 0d3EFA01997C89EB71;
	fma.rn.f64 	%fd5159, %fd5158, %fd5155, 0d3F2A01A014761F65;
	fma.rn.f64 	%fd5160, %fd5159, %fd5155, 0d3F56C16C1852B7AF;
	fma.rn.f64 	%fd5161, %fd5160, %fd5155, 0d3F81111111122322;
	fma.rn.f64 	%fd5162, %fd5161, %fd5155, 0d3FA55555555502A1;
	fma.rn.f64 	%fd5163, %fd5162, %fd5155, 0d3FC5555555555511;
	fma.rn.f64 	%fd5164, %fd5163, %fd5155, 0d3FE000000000000B;
	fma.rn.f64 	%fd5165, %fd5164, %fd5155, 0d3FF0000000000000;
	fma.rn.f64 	%fd5166, %fd5165, %fd5155, 0d3FF0000000000000;
	{
	.reg .b32 %temp; 
	mov.b64 	{%r223, %temp}, %fd5166;
	}
	{
	.reg .b32 %temp; 
	mov.b64 	{%temp, %r224}, %fd5166;
	}
	shl.b32 	%r534, %r222, 20;
	add.s32 	%r535, %r534, %r224;
	mov.b64 	%fd5416, {%r223, %r535};
	{
	.reg .b32 %temp; 
	mov.b64 	{%temp, %r536}, %fd211;
	}
	mov.b32 	%f35, %r536;
	abs.f32 	%f4, %f35;
	setp.lt.f32 	%p746, %f4, 0f4086232B;
	@%p746 bra 	$L__BB0_103;
	setp.lt.f64 	%p747, %fd211, 0d0000000000000000;
	add.f64 	%fd5167, %fd211, 0d7FF0000000000000;
	selp.f64 	%fd5416, 0d0000000000000000, %fd5167, %p747;
	setp.geu.f32 	%p748, %f4, 0f40874800;
	@%p748 bra 	$L__BB0_103;
	shr.u32 	%r537, %r222, 31;
	add.s32 	%r538, %r222, %r537;
	shr.s32 	%r539, %r538, 1;
	shl.b32 	%r540, %r539, 20;
	add.s32 	%r541, %r224, %r540;
	mov.b64 	%fd5168, {%r223, %r541};
	sub.s32 	%r542, %r222, %r539;
	shl.b32 	%r543, %r542, 20;
	add.s32 	%r544, %r543, 1072693248;
	mov.b32 	%r545, 0;
	mov.b64 	%fd5169, {%r545, %r544};
	mul.f64 	%fd5416, %fd5169, %fd5168;
$L__BB0_103:
	sub.s32 	%r547, -209, %r692;
	mov.b32 	%r546, 810728;
	// begin inline asm
	mul.wide.u32 %rd165, %r546, %r547;
	// end inline asm
	mov.b32 	%r548, 1403580;
	// begin inline asm
	mad.wide.u32 %rd166, %r548, %r209, %rd165;
	// end inline asm
	{ .reg .b32 tmp; mov.b64 {tmp, %r550}, %rd166; }
	mov.b32 	%r551, 209;
	// begin inline asm
	mul.wide.u32 %rd168, %r550, %r551;
	// end inline asm
	and.b64  	%rd174, %rd166, 4294967295;
	add.s64 	%rd175, %rd168, %rd174;
	setp.gt.u64 	%p749, %rd175, 4294967086;
	add.s64 	%rd176, %rd175, -4294967087;
	selp.b64 	%rd177, %rd176, %rd175, %p749;
	cvt.u32.u64 	%r693, %rd177;
	sub.s32 	%r553, -22853, %r690;
	mov.b32 	%r552, 1370589;
	// begin inline asm
	mul.wide.u32 %rd169, %r552, %r553;
	// end inline asm
	mov.b32 	%r554, 527612;
	// begin inline asm
	mad.wide.u32 %rd170, %r554, %r691, %rd169;
	// end inline asm
	{ .reg .b32 tmp; mov.b64 {tmp, %r556}, %rd170; }
	mov.b32 	%r559, 22853;
	// begin inline asm
	mul.wide.u32 %rd172, %r556, %r559;
	// end inline asm
	and.b64  	%rd178, %rd170, 4294967295;
	add.s64 	%rd179, %rd172, %rd178;
	{ .reg .b32 tmp; mov.b64 {tmp, %r558}, %rd179; }
	// begin inline asm
	mul.wide.u32 %rd173, %r558, %r559;
	// end inline asm
	and.b64  	%rd180, %rd179, 4294967295;
	add.s64 	%rd181, %rd180, %rd173;
	setp.gt.u64 	%p750, %rd181, 4294944442;
	add.s64 	%rd182, %rd181, -4294944443;
	selp.b64 	%rd183, %rd182, %rd181, %p750;
	cvt.u32.u64 	%r689, %rd183;
	sub.s32 	%r560, %r693, %r689;
	setp.gt.u64 	%p751, %rd177, %rd183;
	add.s32 	%r561, %r560, -209;
	selp.b32 	%r562, %r560, %r561, %p751;
	cvt.rn.f64.u32 	%fd5171, %r562;
	mul.f64 	%fd5172, %fd5171, 0d3DF000000D10000B;
	cvt.rn.f32.f64 	%f36, %fd5172;
	cvt.f64.f32 	%fd5173, %f36;
	setp.gt.f64 	%p752, %fd5416, %fd5173;
	neg.s32 	%r563, %r705;
	selp.b32 	%r705, %r563, %r705, %p752;
	setp.ge.f64 	%p753, %fd147, %fd117;
	mov.f64 	%fd5421, 0d0000000000000000;
	@%p753 bra 	$L__BB0_114;
	mul.f64 	%fd5176, %fd147, 0d3CA3E5B30E91F7D0;
	div.rn.f64 	%fd216, %fd118, %fd5176;
	mov.f64 	%fd5418, 0d4034000000000000;
	mov.f64 	%fd5417, 0d0000000000000000;
$L__BB0_105:
	add.f64 	%fd5177, %fd5417, %fd5418;
	mul.f64 	%fd5178, %fd5177, 0d3FE0000000000000;
	mul.f64 	%fd5179, %fd216, %fd5178;
	mul.f64 	%fd5180, %fd5179, 0d3FF55106B901BBFB;
	{
	.reg .b32 %temp; 
	mov.b64 	{%temp, %r564}, %fd5180;
	}
	and.b32  	%r228, %r564, 2147483647;
	{
	.reg .b32 %temp; 
	mov.b64 	{%r565, %temp}, %fd5180;
	}
	mov.b64 	%fd219, {%r565, %r228};
	setp.ltu.f64 	%p754, %fd219, 0d3FE4F92224DD2F1A;
	@%p754 bra 	$L__BB0_107;
	add.f64 	%fd5181, %fd219, %fd219;
	cvt.rn.f32.f64 	%f37, %fd5181;
	mul.f32 	%f38, %f37, 0f3FB8AA3B;
	cvt.rni.f32.f32 	%f39, %f38;
	cvt.f64.f32 	%fd5182, %f39;
	fma.rn.f64 	%fd5183, %fd5182, 0dBFE62E42FEFA39EF, %fd5181;
	fma.rn.f64 	%fd5184, %fd5183, 0d3E5AE904A4741B81, 0d3E928A27F89B6999;
	fma.rn.f64 	%fd5185, %fd5184, %fd5183, 0d3EC71DE715FF7E07;
	fma.rn.f64 	%fd5186, %fd5185, %fd5183, 0d3EFA019A6B0AC45A;
	fma.rn.f64 	%fd5187, %fd5186, %fd5183, 0d3F2A01A017EED94F;
	fma.rn.f64 	%fd5188, %fd5187, %fd5183, 0d3F56C16C17F2A71B;
	fma.rn.f64 	%fd5189, %fd5188, %fd5183, 0d3F811111111173C4;
	fma.rn.f64 	%fd5190, %fd5189, %fd5183, 0d3FA555555555211A;
	fma.rn.f64 	%fd5191, %fd5190, %fd5183, 0d3FC5555555555540;
	fma.rn.f64 	%fd5192, %fd5191, %fd5183, 0d3FE0000000000005;
	mul.f64 	%fd5193, %fd5183, %fd5192;
	fma.rn.f64 	%fd5194, %fd5193, %fd5183, %fd5183;
	ex2.approx.ftz.f32 	%f40, %f39;
	cvt.f64.f32 	%fd5195, %f40;
	mov.f64 	%fd5196, 0d3FF0000000000000;
	sub.f64 	%fd5197, %fd5196, %fd5195;
	neg.f64 	%fd5198, %fd5194;
	fma.rn.f64 	%fd5199, %fd5198, %fd5195, %fd5197;
	mov.f64 	%fd5200, 0d4000000000000000;
	sub.f64 	%fd5201, %fd5200, %fd5199;
	rcp.approx.ftz.f64 	%fd5202, %fd5201;
	neg.f64 	%fd5203, %fd5201;
	fma.rn.f64 	%fd5204, %fd5203, %fd5202, 0d3FF0000000000000;
	fma.rn.f64 	%fd5205, %fd5204, %fd5204, %fd5204;
	fma.rn.f64 	%fd5206, %fd5205, %fd5202, %fd5202;
	fma.rn.f64 	%fd5207, %fd5206, 0dC000000000000000, 0d3FF0000000000000;
	setp.gt.u32 	%p755, %r228, 1077088193;
	selp.f64 	%fd5208, 0d3FF0000000000000, %fd5207, %p755;
	add.f64 	%fd5209, %fd5417, %fd5418;
	mul.f64 	%fd5210, %fd5209, 0d3FE0000000000000;
	mul.f64 	%fd5211, %fd216, %fd5210;
	mul.f64 	%fd5212, %fd5211, 0d3FF55106B901BBFB;
	copysign.f64 	%fd5419, %fd5212, %fd5208;
	bra.uni 	$L__BB0_108;
$L__BB0_107:
	add.f64 	%fd5213, %fd5417, %fd5418;
	mul.f64 	%fd5214, %fd5213, 0d3FE0000000000000;
	mul.f64 	%fd5215, %fd216, %fd5214;
	mul.f64 	%fd5216, %fd5215, 0d3FF55106B901BBFB;
	mul.f64 	%fd5217, %fd5216, %fd5216;
	fma.rn.f64 	%fd5218, %fd5217, 0dBEF0BC46E2F5E964, 0d3F14359F420AFC3D;
	fma.rn.f64 	%fd5219, %fd5218, %fd5217, 0dBF2DF9F0728C5D84;
	fma.rn.f64 	%fd5220, %fd5219, %fd5217, 0d3F4337D1CEC4F033;
	fma.rn.f64 	%fd5221, %fd5220, %fd5217, 0dBF57D6E9674335B3;
	fma.rn.f64 	%fd5222, %fd5221, %fd5217, 0d3F6D6D000D7AAD3D;
	fma.rn.f64 	%fd5223, %fd5222, %fd5217, 0dBF8226E1F3CF1EF5;
	fma.rn.f64 	%fd5224, %fd5223, %fd5217, 0d3F9664F47EC0C8CF;
	fma.rn.f64 	%fd5225, %fd5224, %fd5217, 0dBFABA1BA1B80AB40;
	fma.rn.f64 	%fd5226, %fd5225, %fd5217, 0d3FC111111110FA4A;
	fma.rn.f64 	%fd5227, %fd5226, %fd5217, 0dBFD5555555555550;
	fma.rn.f64 	%fd5228, %fd5227, %fd5217, 0d0000000000000000;
	fma.rn.f64 	%fd5419, %fd5228, %fd5216, %fd5216;
$L__BB0_108:
	add.f64 	%fd5229, %fd5417, %fd5418;
	mul.f64 	%fd5230, %fd5229, 0d3FE0000000000000;
	mul.f64 	%fd5231, %fd216, %fd5230;
	mul.f64 	%fd5232, %fd5231, 0d3FD5441AE406EFEC;
	{
	.reg .b32 %temp; 
	mov.b64 	{%temp, %r566}, %fd5232;
	}
	and.b32  	%r229, %r566, 2147483647;
	{
	.reg .b32 %temp; 
	mov.b64 	{%r567, %temp}, %fd5232;
	}
	mov.b64 	%fd223, {%r567, %r229};
	setp.ltu.f64 	%p756, %fd223, 0d3FE4F92224DD2F1A;
	@%p756 bra 	$L__BB0_110;
	add.f64 	%fd5233, %fd223, %fd223;
	cvt.rn.f32.f64 	%f41, %fd5233;
	mul.f32 	%f42, %f41, 0f3FB8AA3B;
	cvt.rni.f32.f32 	%f43, %f42;
	cvt.f64.f32 	%fd5234, %f43;
	fma.rn.f64 	%fd5235, %fd5234, 0dBFE62E42FEFA39EF, %fd5233;
	fma.rn.f64 	%fd5236, %fd5235, 0d3E5AE904A4741B81, 0d3E928A27F89B6999;
	fma.rn.f64 	%fd5237, %fd5236, %fd5235, 0d3EC71DE715FF7E07;
	fma.rn.f64 	%fd5238, %fd5237, %fd5235, 0d3EFA019A6B0AC45A;
	fma.rn.f64 	%fd5239, %fd5238, %fd5235, 0d3F2A01A017EED94F;
	fma.rn.f64 	%fd5240, %fd5239, %fd5235, 0d3F56C16C17F2A71B;
	fma.rn.f64 	%fd5241, %fd5240, %fd5235, 0d3F811111111173C4;
	fma.rn.f64 	%fd5242, %fd5241, %fd5235, 0d3FA555555555211A;
	fma.rn.f64 	%fd5243, %fd5242, %fd5235, 0d3FC5555555555540;
	fma.rn.f64 	%fd5244, %fd5243, %fd5235, 0d3FE0000000000005;
	mul.f64 	%fd5245, %fd5235, %fd5244;
	fma.rn.f64 	%fd5246, %fd5245, %fd5235, %fd5235;
	ex2.approx.ftz.f32 	%f44, %f43;
	cvt.f64.f32 	%fd5247, %f44;
	mov.f64 	%fd5248, 0d3FF0000000000000;
	sub.f64 	%fd5249, %fd5248, %fd5247;
	neg.f64 	%fd5250, %fd5246;
	fma.rn.f64 	%fd5251, %fd5250, %fd5247, %fd5249;
	mov.f64 	%fd5252, 0d4000000000000000;
	sub.f64 	%fd5253, %fd5252, %fd5251;
	rcp.approx.ftz.f64 	%fd5254, %fd5253;
	neg.f64 	%fd5255, %fd5253;
	fma.rn.f64 	%fd5256, %fd5255, %fd5254, 0d3FF0000000000000;
	fma.rn.f64 	%fd5257, %fd5256, %fd5256, %fd5256;
	fma.rn.f64 	%fd5258, %fd5257, %fd5254, %fd5254;
	fma.rn.f64 	%fd5259, %fd5258, 0dC000000000000000, 0d3FF0000000000000;
	setp.gt.u32 	%p757, %r229, 1077088193;
	selp.f64 	%fd5260, 0d3FF0000000000000, %fd5259, %p757;
	add.f64 	%fd5261, %fd5417, %fd5418;
	mul.f64 	%fd5262, %fd5261, 0d3FE0000000000000;
	mul.f64 	%fd5263, %fd216, %fd5262;
	mul.f64 	%fd5264, %fd5263, 0d3FD5441AE406EFEC;
	copysign.f64 	%fd5420, %fd5264, %fd5260;
	bra.uni 	$L__BB0_111;
$L__BB0_110:
	add.f64 	%fd5265, %fd5417, %fd5418;
	mul.f64 	%fd5266, %fd5265, 0d3FE0000000000000;
	mul.f64 	%fd5267, %fd216, %fd5266;
	mul.f64 	%fd5268, %fd5267, 0d3FD5441AE406EFEC;
	mul.f64 	%fd5269, %fd5268, %fd5268;
	fma.rn.f64 	%fd5270, %fd5269, 0dBEF0BC46E2F5E964, 0d3F14359F420AFC3D;
	fma.rn.f64 	%fd5271, %fd5270, %fd5269, 0dBF2DF9F0728C5D84;
	fma.rn.f64 	%fd5272, %fd5271, %fd5269, 0d3F4337D1CEC4F033;
	fma.rn.f64 	%fd5273, %fd5272, %fd5269, 0dBF57D6E9674335B3;
	fma.rn.f64 	%fd5274, %fd5273, %fd5269, 0d3F6D6D000D7AAD3D;
	fma.rn.f64 	%fd5275, %fd5274, %fd5269, 0dBF8226E1F3CF1EF5;
	fma.rn.f64 	%fd5276, %fd5275, %fd5269, 0d3F9664F47EC0C8CF;
	fma.rn.f64 	%fd5277, %fd5276, %fd5269, 0dBFABA1BA1B80AB40;
	fma.rn.f64 	%fd5278, %fd5277, %fd5269, 0d3FC111111110FA4A;
	fma.rn.f64 	%fd5279, %fd5278, %fd5269, 0dBFD5555555555550;
	fma.rn.f64 	%fd5280, %fd5279, %fd5269, 0d0000000000000000;
	fma.rn.f64 	%fd5420, %fd5280, %fd5268, %fd5268;
$L__BB0_111:
	mov.f64 	%fd5281, 0dBFD5441AE406EFEC;
	div.rn.f64 	%fd5282, %fd5281, %fd5420;
	mov.f64 	%fd5283, 0d3FF55106B901BBFB;
	div.rn.f64 	%fd5284, %fd5283, %fd5419;
	add.f64 	%fd5285, %fd5284, %fd5282;
	mul.f64 	%fd5286, %fd5285, 0d3FF813717323A7EA;
	add.f64 	%fd5287, %fd5417, %fd5418;
	mul.f64 	%fd227, %fd5287, 0d3FE0000000000000;
	setp.lt.f64 	%p758, %fd227, %fd5286;
	selp.f64 	%fd5417, %fd227, %fd5417, %p758;
	selp.f64 	%fd5418, %fd5418, %fd227, %p758;
	sub.f64 	%fd5288, %fd5417, %fd5418;
	div.rn.f64 	%fd5289, %fd5288, %fd227;
	abs.f64 	%fd5290, %fd5289;
	setp.gt.f64 	%p759, %fd5290, 0d3E45798EE2308C3A;
	@%p759 bra 	$L__BB0_105;
	mul.f64 	%fd5292, %fd120, %fd227;
	fma.rn.f64 	%fd5293, %fd120, %fd227, %fd5292;
	div.rn.f64 	%fd5294, %fd5293, 0d3BD5E5CB89B82E4A;
	cvt.rn.f64.s32 	%fd5295, %r704;
	mul.f64 	%fd5296, %fd5398, %fd5295;
	setp.lt.f64 	%p760, %fd5296, 0d0000000000000000;
	abs.f64 	%fd5297, %fd5296;
	setp.le.f64 	%p761, %fd5294, %fd5297;
	mov.f64 	%fd5421, 0d0000000000000000;
	and.pred  	%p762, %p760, %p761;
	@%p762 bra 	$L__BB0_114;
	mul.f64 	%fd5299, %fd119, %fd227;
	mul.f64 	%fd5300, %fd227, %fd5299;
	mul.f64 	%fd5301, %fd5300, 0d3C0C8848156040C7;
	div.rn.f64 	%fd5302, %fd5301, 0d3CA3E5B30E91F7D0;
	div.rn.f64 	%fd5303, %fd5302, %fd147;
	cvt.rn.f64.s32 	%fd5304, %r704;
	mul.f64 	%fd5305, %fd5398, %fd5304;
	div.rn.f64 	%fd5306, %fd5305, %fd5294;
	add.f64 	%fd5307, %fd5306, 0d3FF0000000000000;
	mul.f64 	%fd5308, %fd5303, %fd5307;
	mul.f64 	%fd5421, %fd5307, %fd5308;
$L__BB0_114:
	neg.f64 	%fd5309, %fd5421;
	mul.f64 	%fd233, %fd114, %fd5309;
	fma.rn.f64 	%fd5310, %fd233, 0d3FF71547652B82FE, 0d4338000000000000;
	{
	.reg .b32 %temp; 
	mov.b64 	{%r230, %temp}, %fd5310;
	}
	mov.f64 	%fd5311, 0dC338000000000000;
	add.rn.f64 	%fd5312, %fd5310, %fd5311;
	fma.rn.f64 	%fd5313, %fd5312, 0dBFE62E42FEFA39EF, %fd233;
	fma.rn.f64 	%fd5314, %fd5312, 0dBC7ABC9E3B39803F, %fd5313;
	fma.rn.f64 	%fd5315, %fd5314, 0d3E5ADE1569CE2BDF, 0d3E928AF3FCA213EA;
	fma.rn.f64 	%fd5316, %fd5315, %fd5314, 0d3EC71DEE62401315;
	fma.rn.f64 	%fd5317, %fd5316, %fd5314, 0d3EFA01997C89EB71;
	fma.rn.f64 	%fd5318, %fd5317, %fd5314, 0d3F2A01A014761F65;
	fma.rn.f64 	%fd5319, %fd5318, %fd5314, 0d3F56C16C1852B7AF;
	fma.rn.f64 	%fd5320, %fd5319, %fd5314, 0d3F81111111122322;
	fma.rn.f64 	%fd5321, %fd5320, %fd5314, 0d3FA55555555502A1;
	fma.rn.f64 	%fd5322, %fd5321, %fd5314, 0d3FC5555555555511;
	fma.rn.f64 	%fd5323, %fd5322, %fd5314, 0d3FE000000000000B;
	fma.rn.f64 	%fd5324, %fd5323, %fd5314, 0d3FF0000000000000;
	fma.rn.f64 	%fd5325, %fd5324, %fd5314, 0d3FF0000000000000;
	{
	.reg .b32 %temp; 
	mov.b64 	{%r231, %temp}, %fd5325;
	}
	{
	.reg .b32 %temp; 
	mov.b64 	{%temp, %r232}, %fd5325;
	}
	shl.b32 	%r568, %r230, 20;
	add.s32 	%r569, %r568, %r232;
	mov.b64 	%fd5422, {%r231, %r569};
	{
	.reg .b32 %temp; 
	mov.b64 	{%temp, %r570}, %fd233;
	}
	mov.b32 	%f45, %r570;
	abs.f32 	%f5, %f45;
	setp.lt.f32 	%p763, %f5, 0f4086232B;
	@%p763 bra 	$L__BB0_117;
	setp.lt.f64 	%p764, %fd233, 0d0000000000000000;
	add.f64 	%fd5326, %fd233, 0d7FF0000000000000;
	selp.f64 	%fd5422, 0d0000000000000000, %fd5326, %p764;
	setp.geu.f32 	%p765, %f5, 0f40874800;
	@%p765 bra 	$L__BB0_117;
	shr.u32 	%r571, %r230, 31;
	add.s32 	%r572, %r230, %r571;
	shr.s32 	%r573, %r572, 1;
	shl.b32 	%r574, %r573, 20;
	add.s32 	%r575, %r232, %r574;
	mov.b64 	%fd5327, {%r231, %r575};
	sub.s32 	%r576, %r230, %r573;
	shl.b32 	%r577, %r576, 20;
	add.s32 	%r578, %r577, 1072693248;
	mov.b32 	%r579, 0;
	mov.b64 	%fd5328, {%r579, %r578};
	mul.f64 	%fd5422, %fd5328, %fd5327;
$L__BB0_117:
	setp.lt.f64 	%p766, %fd147, %fd103;
	setp.lt.s32 	%p767, %r707, 0;
	add.f64 	%fd5329, %fd101, 0d0000000000000000;
	selp.f64 	%fd5330, %fd5329, 0d0000000000000000, %p766;
	selp.f64 	%fd5331, %fd5330, 0d0000000000000000, %p767;
	setp.lt.s32 	%p768, %r706, 0;
	setp.lt.f64 	%p769, %fd147, %fd104;
	add.f64 	%fd5332, %fd5331, %fd102;
	selp.f64 	%fd5333, %fd5332, %fd5331, %p769;
	selp.f64 	%fd5334, %fd5333, %fd5331, %p768;
	add.f64 	%fd5335, %fd5334, %fd113;
	setp.lt.f64 	%p770, %fd147, %fd115;
	setp.lt.s32 	%p771, %r705, 0;
	selp.f64 	%fd5336, %fd5335, %fd5334, %p770;
	selp.f64 	%fd5337, %fd5336, %fd5334, %p771;
	sub.s32 	%r581, -209, %r209;
	mov.b32 	%r580, 810728;
	// begin inline asm
	mul.wide.u32 %rd184, %r580, %r581;
	// end inline asm
	mov.b32 	%r582, 1403580;
	// begin inline asm
	mad.wide.u32 %rd185, %r582, %r694, %rd184;
	// end inline asm
	{ .reg .b32 tmp; mov.b64 {tmp, %r584}, %rd185; }
	mov.b32 	%r585, 209;
	// begin inline asm
	mul.wide.u32 %rd187, %r584, %r585;
	// end inline asm
	and.b64  	%rd193, %rd185, 4294967295;
	add.s64 	%rd194, %rd187, %rd193;
	setp.gt.u64 	%p772, %rd194, 4294967086;
	add.s64 	%rd195, %rd194, -4294967087;
	selp.b64 	%rd196, %rd195, %rd194, %p772;
	cvt.u32.u64 	%r692, %rd196;
	sub.s32 	%r587, -22853, %r210;
	mov.b32 	%r586, 1370589;
	// begin inline asm
	mul.wide.u32 %rd188, %r586, %r587;
	// end inline asm
	mov.b32 	%r588, 527612;
	// begin inline asm
	mad.wide.u32 %rd189, %r588, %r689, %rd188;
	// end inline asm
	{ .reg .b32 tmp; mov.b64 {tmp, %r590}, %rd189; }
	mov.b32 	%r593, 22853;
	// begin inline asm
	mul.wide.u32 %rd191, %r590, %r593;
	// end inline asm
	and.b64  	%rd197, %rd189, 4294967295;
	add.s64 	%rd198, %rd191, %rd197;
	{ .reg .b32 tmp; mov.b64 {tmp, %r592}, %rd198; }
	// begin inline asm
	mul.wide.u32 %rd192, %r592, %r593;
	// end inline asm
	and.b64  	%rd199, %rd198, 4294967295;
	add.s64 	%rd200, %rd199, %rd192;
	setp.gt.u64 	%p773, %rd200, 4294944442;
	add.s64 	%rd201, %rd200, -4294944443;
	selp.b64 	%rd202, %rd201, %rd200, %p773;
	cvt.u32.u64 	%r690, %rd202;
	sub.s32 	%r594, %r692, %r690;
	setp.gt.u64 	%p774, %rd196, %rd202;
	add.s32 	%r595, %r594, -209;
	selp.b32 	%r596, %r594, %r595, %p774;
	cvt.rn.f64.u32 	%fd5338, %r596;
	mul.f64 	%fd5339, %fd5338, 0d3DF000000D10000B;
	cvt.rn.f32.f64 	%f46, %fd5339;
	cvt.f64.f32 	%fd5340, %f46;
	setp.gt.f64 	%p775, %fd5422, %fd5340;
	neg.s32 	%r597, %r704;
	selp.b32 	%r704, %r597, %r704, %p775;
	setp.lt.s32 	%p776, %r704, 0;
	setp.lt.f64 	%p777, %fd147, %fd116;
	add.f64 	%fd5341, %fd5337, %fd114;
	selp.f64 	%fd5342, %fd5341, %fd5337, %p777;
	selp.f64 	%fd5343, %fd5342, %fd5337, %p776;
	setp.geu.f64 	%p778, %fd5343, 0d3FF6666666666666;
	setp.lt.s32 	%p779, %r714, 0;
	or.pred  	%p780, %p779, %p778;
	@%p780 bra 	$L__BB0_119;
	ld.param.u64 	%rd206, [_Z30calcContinusBitErrorRateKernelPiid_param_0];
	cvta.to.global.u64 	%rd203, %rd206;
	mul.wide.u32 	%rd204, %r714, 4;
	add.s64 	%rd205, %rd203, %rd204;
	atom.global.add.u32 	%r598, [%rd205], 1;
$L__BB0_119:
	ld.param.u32 	%r604, [_Z30calcContinusBitErrorRateKernelPiid_param_1];
	add.s32 	%r714, %r714, 1;
	setp.ne.s32 	%p781, %r714, %r604;
	@%p781 bra 	$L__BB0_49;
$L__BB0_120:
	ret;

}
	// .globl	_Z16calcKbListKernelPdid
.visible .entry _Z16calcKbListKernelPdid(
	.param .u64 .ptr .align 1 _Z16calcKbListKernelPdid_param_0,
	.param .u32 _Z16calcKbListKernelPdid_param_1,
	.param .f64 _Z16calcKbListKernelPdid_param_2
)
{
	.reg .pred 	%p<14>;
	.reg .b32 	%r<12>;
	.reg .b32 	%f<9>;
	.reg .b64 	%rd<5>;
	.reg .b64 	%fd<138>;

	ld.param.u64 	%rd2, [_Z16calcKbListKernelPdid_param_0];
	ld.param.u32 	%r5, [_Z16calcKbListKernelPdid_param_1];
	ld.param.f64 	%fd23, [_Z16calcKbListKernelPdid_param_2];
	setp.lt.s32 	%p1, %r5, 1;
	@%p1 bra 	$L__BB1_14;
	abs.f64 	%fd1, %fd23;
	cvta.to.global.u64 	%rd1, %rd2;
	mov.b32 	%r11, 0;
$L__BB1_2:
	cvt.rn.f64.u32 	%fd25, %r11;
	fma.rn.f64 	%fd26, %fd25, 0dBFE3851EB851EB85, 0d4085E00000000000;
	setp.lt.f64 	%p2, %fd26, 0d4074A00000000000;
	selp.f64 	%fd2, 0d4074A00000000000, %fd26, %p2;
	setp.ge.f64 	%p3, %fd2, 0d4085DFFFFFFFFFFF;
	mov.f64 	%fd137, 0d0000000000000000;
	@%p3 bra 	$L__BB1_13;
	mul.f64 	%fd29, %fd2, 0d3CA3E5B30E91F7D0;
	mov.f64 	%fd30, 0d3D404A81AFC6C0AE;
	div.rn.f64 	%fd3, %fd30, %fd29;
	mov.f64 	%fd134, 0d4034000000000000;
	mov.f64 	%fd133, 0d0000000000000000;
$L__BB1_4:
	add.f64 	%fd31, %fd133, %fd134;
	mul.f64 	%fd6, %fd31, 0d3FE0000000000000;
	mul.f64 	%fd7, %fd3, %fd6;
	mul.f64 	%fd8, %fd7, 0d3FF55106B901BBFB;
	{
	.reg .b32 %temp; 
	mov.b64 	{%temp, %r7}, %fd8;
	}
	and.b32  	%r2, %r7, 2147483647;
	{
	.reg .b32 %temp; 
	mov.b64 	{%r8, %temp}, %fd8;
	}
	mov.b64 	%fd9, {%r8, %r2};
	setp.ltu.f64 	%p4, %fd9, 0d3FE4F92224DD2F1A;
	@%p4 bra 	$L__BB1_6;
	add.f64 	%fd32, %fd9, %fd9;
	cvt.rn.f32.f64 	%f1, %fd32;
	mul.f32 	%f2, %f1, 0f3FB8AA3B;
	cvt.rni.f32.f32 	%f3, %f2;
	cvt.f64.f32 	%fd33, %f3;
	fma.rn.f64 	%fd34, %fd33, 0dBFE62E42FEFA39EF, %fd32;
	fma.rn.f64 	%fd35, %fd34, 0d3E5AE904A4741B81, 0d3E928A27F89B6999;
	fma.rn.f64 	%fd36, %fd35, %fd34, 0d3EC71DE715FF7E07;
	fma.rn.f64 	%fd37, %fd36, %fd34, 0d3EFA019A6B0AC45A;
	fma.rn.f64 	%fd38, %fd37, %fd34, 0d3F2A01A017EED94F;
	fma.rn.f64 	%fd39, %fd38, %fd34, 0d3F56C16C17F2A71B;
	fma.rn.f64 	%fd40, %fd39, %fd34, 0d3F811111111173C4;
	fma.rn.f64 	%fd41, %fd40, %fd34, 0d3FA555555555211A;
	fma.rn.f64 	%fd42, %fd41, %fd34, 0d3FC5555555555540;
	fma.rn.f64 	%fd43, %fd42, %fd34, 0d3FE0000000000005;
	mul.f64 	%fd44, %fd34, %fd43;
	fma.rn.f64 	%fd45, %fd44, %fd34, %fd34;
	ex2.approx.ftz.f32 	%f4, %f3;
	cvt.f64.f32 	%fd46, %f4;
	mov.f64 	%fd47, 0d3FF0000000000000;
	sub.f64 	%fd48, %fd47, %fd46;
	neg.f64 	%fd49, %fd45;
	fma.rn.f64 	%fd50, %fd49, %fd46, %fd48;
	mov.f64 	%fd51, 0d4000000000000000;
	sub.f64 	%fd52, %fd51, %fd50;
	rcp.approx.ftz.f64 	%fd53, %fd52;
	neg.f64 	%fd54, %fd52;
	fma.rn.f64 	%fd55, %fd54, %fd53, 0d3FF0000000000000;
	fma.rn.f64 	%fd56, %fd55, %fd55, %fd55;
	fma.rn.f64 	%fd57, %fd56, %fd53, %fd53;
	fma.rn.f64 	%fd58, %fd57, 0dC000000000000000, 0d3FF0000000000000;
	setp.gt.u32 	%p5, %r2, 1077088193;
	selp.f64 	%fd59, 0d3FF0000000000000, %fd58, %p5;
	copysign.f64 	%fd135, %fd8, %fd59;
	bra.uni 	$L__BB1_7;
$L__BB1_6:
	mul.f64 	%fd60, %fd8, %fd8;
	fma.rn.f64 	%fd61, %fd60, 0dBEF0BC46E2F5E964, 0d3F14359F420AFC3D;
	fma.rn.f64 	%fd62, %fd61, %fd60, 0dBF2DF9F0728C5D84;
	fma.rn.f64 	%fd63, %fd62, %fd60, 0d3F4337D1CEC4F033;
	fma.rn.f64 	%fd64, %fd63, %fd60, 0dBF57D6E9674335B3;
	fma.rn.f64 	%fd65, %fd64, %fd60, 0d3F6D6D000D7AAD3D;
	fma.rn.f64 	%fd66, %fd65, %fd60, 0dBF8226E1F3CF1EF5;
	fma.rn.f64 	%fd67, %fd66, %fd60, 0d3F9664F47EC0C8CF;
	fma.rn.f64 	%fd68, %fd67, %fd60, 0dBFABA1BA1B80AB40;
	fma.rn.f64 	%fd69, %fd68, %fd60, 0d3FC111111110FA4A;
	fma.rn.f64 	%fd70, %fd69, %fd60, 0dBFD5555555555550;
	fma.rn.f64 	%fd71, %fd70, %fd60, 0d0000000000000000;
	fma.rn.f64 	%fd135, %fd71, %fd8, %fd8;
$L__BB1_7:
	mul.f64 	%fd13, %fd7, 0d3FD5441AE406EFEC;
	{
	.reg .b32 %temp; 
	mov.b64 	{%temp, %r9}, %fd13;
	}
	and.b32  	%r3, %r9, 2147483647;
	{
	.reg .b32 %temp; 
	mov.b64 	{%r10, %temp}, %fd13;
	}
	mov.b64 	%fd14, {%r10, %r3};
	setp.ltu.f64 	%p6, %fd14, 0d3FE4F92224DD2F1A;
	@%p6 bra 	$L__BB1_9;
	add.f64 	%fd72, %fd14, %fd14;
	cvt.rn.f32.f64 	%f5, %fd72;
	mul.f32 	%f6, %f5, 0f3FB8AA3B;
	cvt.rni.f32.f32 	%f7, %f6;
	cvt.f64.f32 	%fd73, %f7;
	fma.rn.f64 	%fd74, %fd73, 0dBFE62E42FEFA39EF, %fd72;
	fma.rn.f64 	%fd75, %fd74, 0d3E5AE904A4741B81, 0d3E928A27F89B6999;
	fma.rn.f64 	%fd76, %fd75, %fd74, 0d3EC71DE715FF7E07;
	fma.rn.f64 	%fd77, %fd76, %fd74, 0d3EFA019A6B0AC45A;
	fma.rn.f64 	%fd78, %fd77, %fd74, 0d3F2A01A017EED94F;
	fma.rn.f64 	%fd79, %fd78, %fd74, 0d3F56C16C17F2A71B;
	fma.rn.f64 	%fd80, %fd79, %fd74, 0d3F811111111173C4;
	fma.rn.f64 	%fd81, %fd80, %fd74, 0d3FA555555555211A;
	fma.rn.f64 	%fd82, %fd81, %fd74, 0d3FC5555555555540;
	fma.rn.f64 	%fd83, %fd82, %fd74, 0d3FE0000000000005;
	mul.f64 	%fd84, %fd74, %fd83;
	fma.rn.f64 	%fd85, %fd84, %fd74, %fd74;
	ex2.approx.ftz.f32 	%f8, %f7;
	cvt.f64.f32 	%fd86, %f8;
	mov.f64 	%fd87, 0d3FF0000000000000;
	sub.f64 	%fd88, %fd87, %fd86;
	neg.f64 	%fd89, %fd85;
	fma.rn.f64 	%fd90, %fd89, %fd86, %fd88;
	mov.f64 	%fd91, 0d4000000000000000;
	sub.f64 	%fd92, %fd91, %fd90;
	rcp.approx.ftz.f64 	%fd93, %fd92;
	neg.f64 	%fd94, %fd92;
	fma.rn.f64 	%fd95, %fd94, %fd93, 0d3FF0000000000000;
	fma.rn.f64 	%fd96, %fd95, %fd95, %fd95;
	fma.rn.f64 	%fd97, %fd96, %fd93, %fd93;
	fma.rn.f64 	%fd98, %fd97, 0dC000000000000000, 0d3FF0000000000000;
	setp.gt.u32 	%p7, %r3, 1077088193;
	selp.f64 	%fd99, 0d3FF0000000000000, %fd98, %p7;
	copysign.f64 	%fd136, %fd13, %fd99;
	bra.uni 	$L__BB1_10;
$L__BB1_9:
	mul.f64 	%fd100, %fd13, %fd13;
	fma.rn.f64 	%fd101, %fd100, 0dBEF0BC46E2F5E964, 0d3F14359F420AFC3D;
	fma.rn.f64 	%fd102, %fd101, %fd100, 0dBF2DF9F0728C5D84;
	fma.rn.f64 	%fd103, %fd102, %fd100, 0d3F4337D1CEC4F033;
	fma.rn.f64 	%fd104, %fd103, %fd100, 0dBF57D6E9674335B3;
	fma.rn.f64 	%fd105, %fd104, %fd100, 0d3F6D6D000D7AAD3D;
	fma.rn.f64 	%fd106, %fd105, %fd100, 0dBF8226E1F3CF1EF5;
	fma.rn.f64 	%fd107, %fd106, %fd100, 0d3F9664F47EC0C8CF;
	fma.rn.f64 	%fd108, %fd107, %fd100, 0dBFABA1BA1B80AB40;
	fma.rn.f64 	%fd109, %fd108, %fd100, 0d3FC111111110FA4A;
	fma.rn.f64 	%fd110, %fd109, %fd100, 0dBFD5555555555550;
	fma.rn.f64 	%fd111, %fd110, %fd100, 0d0000000000000000;
	fma.rn.f64 	%fd136, %fd111, %fd13, %fd13;
$L__BB1_10:
	mov.f64 	%fd112, 0dBFD5441AE406EFEC;
	div.rn.f64 	%fd113, %fd112, %fd136;
	mov.f64 	%fd114, 0d3FF55106B901BBFB;
	div.rn.f64 	%fd115, %fd114, %fd135;
	add.f64 	%fd116, %fd115, %fd113;
	mul.f64 	%fd117, %fd116, 0d3FF813717323A7EA;
	setp.lt.f64 	%p8, %fd6, %fd117;
	selp.f64 	%fd133, %fd6, %fd133, %p8;
	selp.f64 	%fd134, %fd134, %fd6, %p8;
	sub.f64 	%fd118, %fd133, %fd134;
	div.rn.f64 	%fd119, %fd118, %fd6;
	abs.f64 	%fd120, %fd119;
	setp.gt.f64 	%p9, %fd120, 0d3E45798EE2308C3A;
	@%p9 bra 	$L__BB1_4;
	setp.lt.f64 	%p10, %fd23, 0d0000000000000000;
	mul.f64 	%fd122, %fd6, 0d3CC773ABC585FBE5;
	fma.rn.f64 	%fd123, %fd6, 0d3CC773ABC585FBE5, %fd122;
	div.rn.f64 	%fd124, %fd123, 0d3BD5E5CB89B82E4A;
	setp.le.f64 	%p11, %fd124, %fd1;
	mov.f64 	%fd137, 0d0000000000000000;
	and.pred  	%p12, %p10, %p11;
	@%p12 bra 	$L__BB1_13;
	mul.f64 	%fd125, %fd6, 0d417535F13E8179D7;
	mul.f64 	%fd126, %fd6, %fd125;
	mul.f64 	%fd127, %fd126, 0d3C0C8848156040C7;
	div.rn.f64 	%fd128, %fd127, 0d3CA3E5B30E91F7D0;
	div.rn.f64 	%fd129, %fd128, %fd2;
	div.rn.f64 	%fd130, %fd23, %fd124;
	add.f64 	%fd131, %fd130, 0d3FF0000000000000;
	mul.f64 	%fd132, %fd129, %fd131;
	mul.f64 	%fd137, %fd131, %fd132;
$L__BB1_13:
	mul.wide.u32 	%rd3, %r11, 8;
	add.s64 	%rd4, %rd1, %rd3;
	st.global.f64 	[%rd4], %fd137;
	add.s32 	%r11, %r11, 1;
	setp.ne.s32 	%p13, %r11, %r5;
	@%p13 bra 	$L__BB1_2;
$L__BB1_14:
	ret;

}


// ===== COMPILED SASS (sm_100) =====

	.target	sm_100

	.elftype	@"ET_EXEC"


//--------------------- .note.nv.tkinfo           --------------------------
	.section	.note.nv.tkinfo,"",@"SHT_NOTE"
	.sectionflags	@"SHF_NOTE_NV_TKINFO"
	.tkinfo
        /*0018*/ 	.word	0x00000002
        /*0030*/ 	.string	""
        /*0030*/ 	.string	"ptxas"
        /*0030*/ 	.string	"Cuda compilation tools, release 13.0, V13.0.88"
        /*0030*/ 	.string	"Build cuda_13.0.r13.0/compiler.36424714_0"
        /*0030*/ 	.string	"-arch sm_100 -m 64 "



//--------------------- .note.nv.cuinfo           --------------------------
	.section	.note.nv.cuinfo,"",@"SHT_NOTE"
	.sectionflags	@"SHF_NOTE_NV_CUINFO"
        /*0018*/ 	.short	0x0002
        /*001a*/ 	.short	0x0064
        /*001c*/ 	.short	0x0082
	.zero		2


//--------------------- .nv.info                  --------------------------
	.section	.nv.info,"",@"SHT_CUDA_INFO"
	.align	4


	//----- nvinfo : EIATTR_REGCOUNT
	.align		4
        /*0000*/ 	.byte	0x04, 0x2f
        /*0002*/ 	.short	(.L_11 - .L_10)
	.align		4
.L_10:
        /*0004*/ 	.word	index@(_Z30calcContinusBitErrorRateKernelPiid)
        /*0008*/ 	.word	0x00000064


	//----- nvinfo : EIATTR_FRAME_SIZE
	.align		4
.L_11:
        /*000c*/ 	.byte	0x04, 0x11
        /*000e*/ 	.short	(.L_13 - .L_12)
	.align		4
.L_12:
        /*0010*/ 	.word	index@($__internal_3_$__cuda_sm20_dsqrt_rn_f64_mediumpath_v1)
        /*0014*/ 	.word	0x00000070


	//----- nvinfo : EIATTR_FRAME_SIZE
	.align		4
.L_13:
        /*0018*/ 	.byte	0x04, 0x11
        /*001a*/ 	.short	(.L_15 - .L_14)
	.align		4
.L_14:
        /*001c*/ 	.word	index@($__internal_2_$__cuda_sm20_div_rn_f64_full)
        /*0020*/ 	.word	0x00000070


	//----- nvinfo : EIATTR_FRAME_SIZE
	.align		4
.L_15:
        /*0024*/ 	.byte	0x04, 0x11
        /*0026*/ 	.short	(.L_17 - .L_16)
	.align		4
.L_16:
        /*0028*/ 	.word	index@($__internal_1_$__cuda_sm20_dblrcp_rn_slowpath_v3)
        /*002c*/ 	.word	0x00000070


	//----- nvinfo : EIATTR_FRAME_SIZE
	.align		4
.L_17:
        /*0030*/ 	.byte	0x04, 0x11
        /*0032*/ 	.short	(.L_19 - .L_18)
	.align		4
.L_18:
        /*0034*/ 	.word	index@(_Z30calcContinusBitErrorRateKernelPiid)
        /*0038*/ 	.word	0x00000070


	//----- nvinfo : EIATTR_REGCOUNT
	.align		4
.L_19:
        /*003c*/ 	.byte	0x04, 0x2f
        /*003e*/ 	.short	(.L_21 - .L_20)
	.align		4
.L_20:
        /*0040*/ 	.word	index@(_Z16calcKbListKernelPdid)
        /*0044*/ 	.word	0x00000025


	//----- nvinfo : EIATTR_FRAME_SIZE
	.align		4
.L_21:
        /*0048*/ 	.byte	0x04, 0x11
        /*004a*/ 	.short	(.L_23 - .L_22)
	.align		4
.L_22:
        /*004c*/ 	.word	index@($__internal_0_$__cuda_sm20_div_rn_f64_full)
        /*0050*/ 	.word	0x00000000


	//----- nvinfo : EIATTR_FRAME_SIZE
	.align		4
.L_23:
        /*0054*/ 	.byte	0x04, 0x11
        /*0056*/ 	.short	(.L_25 - .L_24)
	.align		4
.L_24:
        /*0058*/ 	.word	index@(_Z16calcKbListKernelPdid)
        /*005c*/ 	.word	0x00000000


	//----- nvinfo : EIATTR_MIN_STACK_SIZE
	.align		4
.L_25:
        /*0060*/ 	.byte	0x04, 0x12
        /*0062*/ 	.short	(.L_27 - .L_26)
	.align		4
.L_26:
        /*0064*/ 	.word	index@(_Z16calcKbListKernelPdid)
        /*0068*/ 	.word	0x00000000


	//----- nvinfo : EIATTR_MIN_STACK_SIZE
	.align		4
.L_27:
        /*006c*/ 	.byte	0x04, 0x12
        /*006e*/ 	.short	(.L_29 - .L_28)
	.align		4
.L_28:
        /*0070*/ 	.word	index@(_Z30calcContinusBitErrorRateKernelPiid)
        /*0074*/ 	.word	0x00000070
.L_29:


//--------------------- .nv.compat                --------------------------
	.section	.nv.compat,"",@"SHT_CUDA_COMPAT_INFO"
	.align	4
        /*0000*/ 	.byte	0x02, 0x09, 0x00, 0x00, 0x02, 0x02, 0x01, 0x00, 0x02, 0x05, 0x05, 0x00, 0x03, 0x07, 0x01, 0x01
        /*0010*/ 	.byte	0x02, 0x03, 0x00, 0x00, 0x02, 0x06, 0x01, 0x00, 0x04, 0x0b, 0x08, 0x00, 0x01, 0x00, 0x00, 0x00
        /*0020*/ 	.byte	0x00, 0x00, 0x00, 0x00


//--------------------- .nv.info._Z16calcKbListKernelPdid --------------------------
	.section	.nv.info._Z16calcKbListKernelPdid,"",@"SHT_CUDA_INFO"
	.sectionflags	@""
	.align	4


	//----- nvinfo : EIATTR_CUDA_API_VERSION
	.align		4
        /*0000*/ 	.byte	0x04, 0x37
        /*0002*/ 	.short	(.L_31 - .L_30)
.L_30:
        /*0004*/ 	.word	0x00000082


	//----- nvinfo : EIATTR_KPARAM_INFO
	.align		4
.L_31:
        /*0008*/ 	.byte	0x04, 0x17
        /*000a*/ 	.short	(.L_33 - .L_32)
.L_32:
        /*000c*/ 	.word	0x00000000
        /*0010*/ 	.short	0x0002
        /*0012*/ 	.short	0x0010
        /*0014*/ 	.byte	0x00, 0xf0, 0x21, 0x00


	//----- nvinfo : EIATTR_KPARAM_INFO
	.align		4
.L_33:
        /*0018*/ 	.byte	0x04, 0x17
        /*001a*/ 	.short	(.L_35 - .L_34)
.L_34:
        /*001c*/ 	.word	0x00000000
        /*0020*/ 	.short	0x0001
        /*0022*/ 	.short	0x0008
        /*0024*/ 	.byte	0x00, 0xf0, 0x11, 0x00


	//----- nvinfo : EIATTR_KPARAM_INFO
	.align		4
.L_35:
        /*0028*/ 	.byte	0x04, 0x17
        /*002a*/ 	.short	(.L_37 - .L_36)
.L_36:
        /*002c*/ 	.word	0x00000000
        /*0030*/ 	.short	0x0000
        /*0032*/ 	.short	0x0000
        /*0034*/ 	.byte	0x00, 0xf5, 0x21, 0x00


	//----- nvinfo : EIATTR_SPARSE_MMA_MASK
	.align		4
.L_37:
        /*0038*/ 	.byte	0x03, 0x50
        /*003a*/ 	.short	0x0000


	//----- nvinfo : EIATTR_MAXREG_COUNT
	.align		4
        /*003c*/ 	.byte	0x03, 0x1b
        /*003e*/ 	.short	0x00ff


	//----- nvinfo : EIATTR_MERCURY_ISA_VERSION
	.align		4
        /*0040*/ 	.byte	0x03, 0x5f
        /*0042*/ 	.short	0x0101


	//----- nvinfo : EIATTR_VRC_CTA_INIT_COUNT
	.align		4
        /*0044*/ 	.byte	0x02, 0x4a
	.zero		1
	.zero		1


	//----- nvinfo : EIATTR_EXIT_INSTR_OFFSETS
	.align		4
        /*0048*/ 	.byte	0x04, 0x1c
        /*004a*/ 	.short	(.L_39 - .L_38)


	//   ....[0]....
.L_38:
        /*004c*/ 	.word	0x00000030


	//   ....[1]....
        /*0050*/ 	.word	0x00001ba0


	//----- nvinfo : EIATTR_CRS_STACK_SIZE
	.align		4
.L_39:
        /*0054*/ 	.byte	0x04, 0x1e
        /*0056*/ 	.short	(.L_41 - .L_40)
.L_40:
        /*0058*/ 	.word	0x00000000


	//----- nvinfo : EIATTR_CBANK_PARAM_SIZE
	.align		4
.L_41:
        /*005c*/ 	.byte	0x03, 0x19
        /*005e*/ 	.short	0x0018


	//----- nvinfo : EIATTR_PARAM_CBANK
	.align		4
        /*0060*/ 	.byte	0x04, 0x0a
        /*0062*/ 	.short	(.L_43 - .L_42)
	.align		4
.L_42:
        /*0064*/ 	.word	index@(.nv.constant0._Z16calcKbListKernelPdid)
        /*0068*/ 	.short	0x0380
        /*006a*/ 	.short	0x0018


	//----- nvinfo : EIATTR_SW_WAR
	.align		4
.L_43:
        /*006c*/ 	.byte	0x04, 0x36
        /*006e*/ 	.short	(.L_45 - .L_44)
.L_44:
        /*0070*/ 	.word	0x00000008
.L_45:


//--------------------- .nv.info._Z30calcContinusBitErrorRateKernelPiid --------------------------
	.section	.nv.info._Z30calcContinusBitErrorRateKernelPiid,"",@"SHT_CUDA_INFO"
	.sectionflags	@""
	.align	4


	//----- nvinfo : EIATTR_CUDA_API_VERSION
	.align		4
        /*0000*/ 	.byte	0x04, 0x37
        /*0002*/ 	.short	(.L_47 - .L_46)
.L_46:
        /*0004*/ 	.word	0x00000082


	//----- nvinfo : EIATTR_KPARAM_INFO
	.align		4
.L_47:
        /*0008*/ 	.byte	0x04, 0x17
        /*000a*/ 	.short	(.L_49 - .L_48)
.L_48:
        /*000c*/ 	.word	0x00000000
        /*0010*/ 	.short	0x0002
        /*0012*/ 	.short	0x0010
        /*0014*/ 	.byte	0x00, 0xf0, 0x21, 0x00


	//----- nvinfo : EIATTR_KPARAM_INFO
	.align		4
.L_49:
        /*0018*/ 	.byte	0x04, 0x17
        /*001a*/ 	.short	(.L_51 - .L_50)
.L_50:
        /*001c*/ 	.word	0x00000000
        /*0020*/ 	.short	0x0001
        /*0022*/ 	.short	0x0008
        /*0024*/ 	.byte	0x00, 0xf0, 0x11, 0x00


	//----- nvinfo : EIATTR_KPARAM_INFO
	.align		4
.L_51:
        /*0028*/ 	.byte	0x04, 0x17
        /*002a*/ 	.short	(.L_53 - .L_52)
.L_52:
        /*002c*/ 	.word	0x00000000
        /*0030*/ 	.short	0x0000
        /*0032*/ 	.short	0x0000
        /*0034*/ 	.byte	0x00, 0xf5, 0x21, 0x00


	//----- nvinfo : EIATTR_SPARSE_MMA_MASK
	.align		4
.L_53:
        /*0038*/ 	.byte	0x03, 0x50
        /*003a*/ 	.short	0x0000


	//----- nvinfo : EIATTR_MAXREG_COUNT
	.align		4
        /*003c*/ 	.byte	0x03, 0x1b
        /*003e*/ 	.short	0x00ff


	//----- nvinfo : EIATTR_MERCURY_ISA_VERSION
	.align		4
        /*0040*/ 	.byte	0x03, 0x5f
        /*0042*/ 	.short	0x0101


	//----- nvinfo : EIATTR_INT_WARP_WIDE_INSTR_OFFSETS
	.align		4
        /*0044*/ 	.byte	0x04, 0x31
        /*0046*/ 	.short	(.L_55 - .L_54)


	//   ....[0]....
.L_54:
        /*0048*/ 	.word	0x00050e40


	//----- nvinfo : EIATTR_VRC_CTA_INIT_COUNT
	.align		4
.L_55:
        /*004c*/ 	.byte	0x02, 0x4a
	.zero		1
	.zero		1


	//----- nvinfo : EIATTR_EXIT_INSTR_OFFSETS
	.align		4
        /*0050*/ 	.byte	0x04, 0x1c
        /*0052*/ 	.short	(.L_57 - .L_56)


	//   ....[0]....
.L_56:
        /*0054*/ 	.word	0x000471f0


	//   ....[1]....
        /*0058*/ 	.word	0x00050f10


	//----- nvinfo : EIATTR_CRS_STACK_SIZE
	.align		4
.L_57:
        /*005c*/ 	.byte	0x04, 0x1e
        /*005e*/ 	.short	(.L_59 - .L_58)
.L_58:
        /*0060*/ 	.word	0x00000000


	//----- nvinfo : EIATTR_CBANK_PARAM_SIZE
	.align		4
.L_59:
        /*0064*/ 	.byte	0x03, 0x19
        /*0066*/ 	.short	0x0018


	//----- nvinfo : EIATTR_PARAM_CBANK
	.align		4
        /*0068*/ 	.byte	0x04, 0x0a
        /*006a*/ 	.short	(.L_61 - .L_60)
	.align		4
.L_60:
        /*006c*/ 	.word	index@(.nv.constant0._Z30calcContinusBitErrorRateKernelPiid)
        /*0070*/ 	.short	0x0380
        /*0072*/ 	.short	0x0018


	//----- nvinfo : EIATTR_SW_WAR
	.align		4
.L_61:
        /*0074*/ 	.byte	0x04, 0x36
        /*0076*/ 	.short	(.L_63 - .L_62)
.L_62:
        /*0078*/ 	.word	0x00000008
.L_63:


//--------------------- .nv.callgraph             --------------------------
	.section	.nv.callgraph,"",@"SHT_CUDA_CALLGRAPH"
	.align	4
	.sectionentsize	8
	.align		4
        /*0000*/ 	.word	0x00000000
	.align		4
        /*0004*/ 	.word	0xffffffff
	.align		4
        /*0008*/ 	.word	0x00000000
	.align		4
        /*000c*/ 	.word	0xfffffffe
	.align		4
        /*0010*/ 	.word	0x00000000
	.align		4
        /*0014*/ 	.word	0xfffffffd
	.align		4
        /*0018*/ 	.word	0x00000000
	.align		4
        /*001c*/ 	.word	0xfffffffc


//--------------------- .nv.constant4             --------------------------
	.section	.nv.constant4,"a",@progbits
	.align	8
	.align		8
.nv.constant4:
        /*0000*/ 	.dword	precalc_xorwow_matrix
	.align		8
        /*0008*/ 	.dword	precalc_xorwow_offset_matrix
	.align		8
        /*0010*/ 	.dword	mrg32k3aM1
	.align		8
        /*0018*/ 	.dword	mrg32k3aM2
	.align		8
        /*0020*/ 	.dword	mrg32k3aM1SubSeq
	.align		8
        /*0028*/ 	.dword	mrg32k3aM2SubSeq
	.align		8
        /*0030*/ 	.dword	mrg32k3aM1Seq
	.align		8
        /*0038*/ 	.dword	mrg32k3aM2Seq


//--------------------- .nv.constant3             --------------------------
	.section	.nv.constant3,"a",@progbits
	.align	8
.nv.constant3:
	.type		__cr_lgamma_table,@object
	.size		__cr_lgamma_table,(kRandomSeed - __cr_lgamma_table)
__cr_lgamma_table:
        /*0000*/ 	.byte	0x00, 0x00, 0x00, 0x00, 0x00, 0x00, 0x00, 0x00, 0x00, 0x00, 0x00, 0x00, 0x00, 0x00, 0x00, 0x00
        /*0010*/ 	.byte	0xef, 0x39, 0xfa, 0xfe, 0x42, 0x2e, 0xe6, 0x3f, 0x02, 0x20, 0x2a, 0xfa, 0x0b, 0xab, 0xfc, 0x3f
        /*0020*/ 	.byte	0xf9, 0x2c, 0x92, 0x7c, 0xa7, 0x6c, 0x09, 0x40, 0xc9, 0x79, 0x44, 0x3c, 0x64, 0x26, 0x13, 0x40
        /*0030*/ 	.byte	0xca, 0x01, 0xcf, 0x3a, 0x27, 0x51, 0x1a, 0x40, 0x30, 0xcc, 0x2d, 0xf3, 0xe1, 0x0c, 0x21, 0x40
        /*0040*/ 	.byte	0x0d, 0xb7, 0xfc, 0x82, 0x8e, 0x35, 0x25, 0x40
	.type		kRandomSeed,@object
	.size		kRandomSeed,(.L_9 - kRandomSeed)
kRandomSeed:
	.zero		8
.L_9:


//--------------------- .text._Z16calcKbListKernelPdid --------------------------
	.section	.text._Z16calcKbListKernelPdid,"ax",@progbits
	.align	128
        .global         _Z16calcKbListKernelPdid
        .type           _Z16calcKbListKernelPdid,@function
        .size           _Z16calcKbListKernelPdid,(.L_x_1177 - _Z16calcKbListKernelPdid)
        .other          _Z16calcKbListKernelPdid,@"STO_CUDA_ENTRY STV_DEFAULT"
_Z16calcKbListKernelPdid:
.text._Z16calcKbListKernelPdid:
[----:B------:R-:W-:Y:S08]  /*0000*/  LDC R1, c[0x0][0x37c] ;  /* 0x0000df00ff017b82 */ /* 0x000ff00000000800 */
[----:B------:R-:W0:Y:S02]  /*0010*/  LDC R0, c[0x0][0x388] ;  /* 0x0000e200ff007b82 */ /* 0x000e240000000800 */
[----:B0-----:R-:W-:-:S13]  /*0020*/  ISETP.GE.AND P0, PT, R0, 0x1, PT ;  /* 0x000000010000780c */ /* 0x001fda0003f06270 */
[----:B------:R-:W-:Y:S05]  /*0030*/  @!P0 EXIT ;  /* 0x000000000000894d */ /* 0x000fea0003800000 */
[----:B------:R-:W-:Y:S01]  /*0040*/  IMAD.MOV.U32 R9, RZ, RZ, RZ ;  /* 0x000000ffff097224 */ /* 0x000fe200078e00ff */
[----:B------:R-:W0:Y:S06]  /*0050*/  LDCU.64 UR4, c[0x0][0x358] ;  /* 0x00006b00ff0477ac */ /* 0x000e2c0008000a00 */
.L_x_14:
[----:B------:R-:W1:Y:S01]  /*0060*/  I2F.F64.U32 R2, R9 ;  /* 0x0000000900027312 */ /* 0x000e620000201800 */
[----:B------:R-:W-:Y:S01]  /*0070*/  IMAD.MOV.U32 R4, RZ, RZ, -0x47ae147b ;  /* 0xb851eb85ff047424 */ /* 0x000fe200078e00ff */
[----:B------:R-:W-:Y:S01]  /*0080*/  UMOV UR6, 0xffffffff ;  /* 0xffffffff00067882 */ /* 0x000fe20000000000 */
[----:B------:R-:W-:Y:S01]  /*0090*/  IMAD.MOV.U32 R5, RZ, RZ, 0x3fe3851e ;  /* 0x3fe3851eff057424 */ /* 0x000fe200078e00ff */
[----:B------:R-:W-:-:S05]  /*00a0*/  UMOV UR7, 0x4085dfff ;  /* 0x4085dfff00077882 */ /* 0x000fca0000000000 */
[----:B-1----:R-:W-:Y:S01]  /*00b0*/  DFMA R2, R2, -R4, 700 ;  /* 0x4085e0000202742b */ /* 0x002fe20000000804 */
[----:B------:R-:W-:-:S07]  /*00c0*/  CS2R R4, SRZ ;  /* 0x0000000000047805 */ /* 0x000fce000001ff00 */
[----:B------:R-:W-:-:S06]  /*00d0*/  DSETP.GEU.AND P0, PT, R2, 330, PT ;  /* 0x4074a0000200742a */ /* 0x000fcc0003f0e000 */
[----:B------:R-:W-:Y:S02]  /*00e0*/  FSEL R10, R2, RZ, P0 ;  /* 0x000000ff020a7208 */ /* 0x000fe40000000000 */
[----:B------:R-:W-:-:S06]  /*00f0*/  FSEL R11, R3, 3.822265625, P0 ;  /* 0x4074a000030b7808 */ /* 0x000fcc0000000000 */
[----:B------:R-:W-:-:S14]  /*0100*/  DSETP.GE.AND P0, PT, R10, UR6, PT ;  /* 0x000000060a007e2a */ /* 0x000fdc000bf06000 */
[----:B------:R-:W-:Y:S05]  /*0110*/  @P0 BRA `(.L_x_0) ;  /* 0x0000001800840947 */ /* 0x000fea0003800000 */
[----:B------:R-:W-:Y:S01]  /*0120*/  UMOV UR6, 0xe91f7d0 ;  /* 0x0e91f7d000067882 */ /* 0x000fe20000000000 */
[----:B------:R-:W-:Y:S01]  /*0130*/  UMOV UR7, 0x3ca3e5b3 ;  /* 0x3ca3e5b300077882 */ /* 0x000fe20000000000 */
[----:B------:R-:W-:Y:S01]  /*0140*/  IMAD.MOV.U32 R2, RZ, RZ, 0x1 ;  /* 0x00000001ff027424 */ /* 0x000fe200078e00ff */
[----:B------:R-:W-:Y:S01]  /*0150*/  DMUL R22, R10, UR6 ;  /* 0x000000060a167c28 */ /* 0x000fe20008000000 */
[----:B------:R-:W-:Y:S01]  /*0160*/  UMOV UR6, 0xafc6c0ae ;  /* 0xafc6c0ae00067882 */ /* 0x000fe20000000000 */
[----:B------:R-:W-:-:S04]  /*0170*/  UMOV UR7, 0x3d404a81 ;  /* 0x3d404a8100077882 */ /* 0x000fc80000000000 */
[----:B------:R-:W1:Y:S02]  /*0180*/  MUFU.RCP64H R3, R23 ;  /* 0x0000001700037308 */ /* 0x000e640000001800 */
[----:B-1----:R-:W-:-:S08]  /*0190*/  DFMA R4, -R22, R2, 1 ;  /* 0x3ff000001604742b */ /* 0x002fd00000000102 */
[----:B------:R-:W-:-:S08]  /*01a0*/  DFMA R4, R4, R4, R4 ;  /* 0x000000040404722b */ /* 0x000fd00000000004 */
[----:B------:R-:W-:-:S08]  /*01b0*/  DFMA R4, R2, R4, R2 ;  /* 0x000000040204722b */ /* 0x000fd00000000002 */
[----:B------:R-:W-:-:S08]  /*01c0*/  DFMA R2, -R22, R4, 1 ;  /* 0x3ff000001602742b */ /* 0x000fd00000000104 */
[----:B------:R-:W-:-:S08]  /*01d0*/  DFMA R2, R4, R2, R4 ;  /* 0x000000020402722b */ /* 0x000fd00000000004 */
[----:B------:R-:W-:-:S08]  /*01e0*/  DMUL R4, R2, UR6 ;  /* 0x0000000602047c28 */ /* 0x000fd00008000000 */
[----:B------:R-:W-:-:S08]  /*01f0*/  DFMA R6, -R22, R4, UR6 ;  /* 0x0000000616067e2b */ /* 0x000fd00008000104 */
[----:B------:R-:W-:-:S10]  /*0200*/  DFMA R2, R2, R6, R4 ;  /* 0x000000060202722b */ /* 0x000fd40000000004 */
[----:B------:R-:W-:-:S05]  /*0210*/  FFMA R0, RZ, R23, R3 ;  /* 0x00000017ff007223 */ /* 0x000fca0000000003 */
[----:B------:R-:W-:-:S13]  /*0220*/  FSETP.GT.AND P0, PT, |R0|, 1.469367938527859385e-39, PT ;  /* 0x001000000000780b */ /* 0x000fda0003f04200 */
[----:B------:R-:W-:Y:S05]  /*0230*/  @P0 BRA `(.L_x_1) ;  /* 0x0000000000180947 */ /* 0x000fea0003800000 */
[----:B------:R-:W-:Y:S01]  /*0240*/  IMAD.MOV.U32 R24, RZ, RZ, -0x50393f52 ;  /* 0xafc6c0aeff187424 */ /* 0x000fe200078e00ff */
[----:B------:R-:W-:Y:S01]  /*0250*/  MOV R8, 0x280 ;  /* 0x0000028000087802 */ /* 0x000fe20000000f00 */
[----:B------:R-:W-:-:S07]  /*0260*/  IMAD.MOV.U32 R25, RZ, RZ, 0x3d404a81 ;  /* 0x3d404a81ff197424 */ /* 0x000fce00078e00ff */
[----:B0-----:R-:W-:Y:S05]  /*0270*/  CALL.REL.NOINC `($__internal_0_$__cuda_sm20_div_rn_f64_full) ;  /* 0x00000018004c7944 */ /* 0x001fea0003c00000 */
[----:B------:R-:W-:Y:S01]  /*0280*/  MOV R2, R0 ;  /* 0x0000000000027202 */ /* 0x000fe20000000f00 */
[----:B------:R-:W-:-:S07]  /*0290*/  IMAD.MOV.U32 R3, RZ, RZ, R21 ;  /* 0x000000ffff037224 */ /* 0x000fce00078e0015 */
.L_x_1:
[----:B------:R-:W-:Y:S01]  /*02a0*/  IMAD.MOV.U32 R12, RZ, RZ, 0x0 ;  /* 0x00000000ff0c7424 */ /* 0x000fe200078e00ff */
[----:B------:R-:W-:Y:S01]  /*02b0*/  CS2R R14, SRZ ;  /* 0x00000000000e7805 */ /* 0x000fe2000001ff00 */
[----:B------:R-:W-:-:S07]  /*02c0*/  IMAD.MOV.U32 R13, RZ, RZ, 0x40340000 ;  /* 0x40340000ff0d7424 */ /* 0x000fce00078e00ff */
.L_x_9:
[----:B------:R-:W-:Y:S01]  /*02d0*/  DADD R16, R14, R12 ;  /* 0x000000000e107229 */ /* 0x000fe2000000000c */
[----:B------:R-:W-:Y:S01]  /*02e0*/  UMOV UR6, 0xb901bbfb ;  /* 0xb901bbfb00067882 */ /* 0x000fe20000000000 */
[----:B------:R-:W-:-:S06]  /*02f0*/  UMOV UR7, 0x3ff55106 ;  /* 0x3ff5510600077882 */ /* 0x000fcc0000000000 */
[----:B------:R-:W-:-:S08]  /*0300*/  DMUL R16, R16, 0.5 ;  /* 0x3fe0000010107828 */ /* 0x000fd00000000000 */
[----:B------:R-:W-:-:S08]  /*0310*/  DMUL R4, R16, R2 ;  /* 0x0000000210047228 */ /* 0x000fd00000000000 */
[----:B------:R-:W-:Y:S01]  /*0320*/  DMUL R18, R4, UR6 ;  /* 0x0000000604127c28 */ /* 0x000fe20008000000 */
[----:B------:R-:W-:Y:S01]  /*0330*/  UMOV UR6, 0x24dd2f1a ;  /* 0x24dd2f1a00067882 */ /* 0x000fe20000000000 */
[----:B------:R-:W-:-:S08]  /*0340*/  UMOV UR7, 0x3fe4f922 ;  /* 0x3fe4f92200077882 */ /* 0x000fd00000000000 */
[----:B------:R-:W-:Y:S01]  /*0350*/  LOP3.LUT R7, R19, 0x7fffffff, RZ, 0xc0, !PT ;  /* 0x7fffffff13077812 */ /* 0x000fe200078ec0ff */
[----:B------:R-:W-:-:S06]  /*0360*/  IMAD.MOV.U32 R6, RZ, RZ, R18 ;  /* 0x000000ffff067224 */ /* 0x000fcc00078e0012 */
[----:B------:R-:W-:-:S14]  /*0370*/  DSETP.GE.AND P0, PT, R6, UR6, PT ;  /* 0x0000000606007e2a */ /* 0x000fdc000bf06000 */
[----:B------:R-:W-:Y:S05]  /*0380*/  @!P0 BRA `(.L_x_2) ;  /* 0x0000000000e48947 */ /* 0x000fea0003800000 */
[----:B------:R-:W-:Y:S01]  /*0390*/  DADD R22, R6, R6 ;  /* 0x0000000006167229 */ /* 0x000fe20000000006 */
[----:B------:R-:W-:Y:S01]  /*03a0*/  UMOV UR8, 0xfefa39ef ;  /* 0xfefa39ef00087882 */ /* 0x000fe20000000000 */
[----:B------:R-:W-:Y:S01]  /*03b0*/  UMOV UR9, 0x3fe62e42 ;  /* 0x3fe62e4200097882 */ /* 0x000fe20000000000 */
[----:B------:R-:W-:Y:S01]  /*03c0*/  IMAD.MOV.U32 R24, RZ, RZ, -0x7649667 ;  /* 0xf89b6999ff187424 */ /* 0x000fe200078e00ff */
[----:B------:R-:W-:Y:S01]  /*03d0*/  ISETP.GT.U32.AND P0, PT, R7, 0x40330fc1, PT ;  /* 0x40330fc10700780c */ /* 0x000fe20003f04070 */
[----:B------:R-:W-:Y:S01]  /*03e0*/  IMAD.MOV.U32 R25, RZ, RZ, 0x3e928a27 ;  /* 0x3e928a27ff197424 */ /* 0x000fe200078e00ff */
[----:B------:R-:W1:Y:S02]  /*03f0*/  F2F.F32.F64 R0, R22 ;  /* 0x0000001600007310 */ /* 0x000e640000301000 */
[----:B-1----:R-:W-:-:S06]  /*0400*/  FMUL R0, R0, 1.4426950216293334961 ;  /* 0x3fb8aa3b00007820 */ /* 0x002fcc0000400000 */
[----:B------:R-:W1:Y:S08]  /*0410*/  FRND R0, R0 ;  /* 0x0000000000007307 */ /* 0x000e700000201000 */
[----:B-1----:R1:W2:Y:S08]  /*0420*/  F2F.F64.F32 R20, R0 ;  /* 0x0000000000147310 */ /* 0x0022b00000201800 */
[----:B-1----:R-:W1:Y:S01]  /*0430*/  MUFU.EX2 R0, R0 ;  /* 0x0000000000007308 */ /* 0x002e620000000800 */
[----:B--2---:R-:W-:Y:S01]  /*0440*/  DFMA R20, R20, -UR8, R22 ;  /* 0x8000000814147c2b */ /* 0x004fe20008000016 */
[----:B------:R-:W-:Y:S01]  /*0450*/  UMOV UR8, 0xa4741b81 ;  /* 0xa4741b8100087882 */ /* 0x000fe20000000000 */
[----:B------:R-:W-:-:S06]  /*0460*/  UMOV UR9, 0x3e5ae904 ;  /* 0x3e5ae90400097882 */ /* 0x000fcc0000000000 */
[C---:B------:R-:W-:Y:S01]  /*0470*/  DFMA R24, R20.reuse, UR8, R24 ;  /* 0x0000000814187c2b */ /* 0x040fe20008000018 */
[----:B------:R-:W-:Y:S01]  /*0480*/  UMOV UR8, 0x15ff7e07 ;  /* 0x15ff7e0700087882 */ /* 0x000fe20000000000 */
[----:B------:R-:W-:Y:S01]  /*0490*/  UMOV UR9, 0x3ec71de7 ;  /* 0x3ec71de700097882 */ /* 0x000fe20000000000 */
[----:B-1----:R-:W1:Y:S05]  /*04a0*/  F2F.F64.F32 R22, R0 ;  /* 0x0000000000167310 */ /* 0x002e6a0000201800 */
[----:B------:R-:W-:Y:S01]  /*04b0*/  DFMA R24, R20, R24, UR8 ;  /* 0x0000000814187e2b */ /* 0x000fe20008000018 */
[----:B------:R-:W-:Y:S01]  /*04c0*/  UMOV UR8, 0x6b0ac45a ;  /* 0x6b0ac45a00087882 */ /* 0x000fe20000000000 */
[----:B------:R-:W-:-:S06]  /*04d0*/  UMOV UR9, 0x3efa019a ;  /* 0x3efa019a00097882 */ /* 0x000fcc0000000000 */
[----:B------:R-:W-:Y:S01]  /*04e0*/  DFMA R24, R20, R24, UR8 ;  /* 0x0000000814187e2b */ /* 0x000fe20008000018 */
[----:B------:R-:W-:Y:S01]  /*04f0*/  UMOV UR8, 0x17eed94f ;  /* 0x17eed94f00087882 */ /* 0x000fe20000000000 */
[----:B------:R-:W-:Y:S01]  /*0500*/  UMOV UR9, 0x3f2a01a0 ;  /* 0x3f2a01a000097882 */ /* 0x000fe20000000000 */
[----:B-1----:R-:W-:-:S05]  /*0510*/  DADD R26, -R22, 1 ;  /* 0x3ff00000161a7429 */ /* 0x002fca0000000100 */
[----:B------:R-:W-:Y:S01]  /*0520*/  DFMA R24, R20, R24, UR8 ;  /* 0x0000000814187e2b */ /* 0x000fe20008000018 */
[----:B------:R-:W-:Y:S01]  /*0530*/  UMOV UR8, 0x17f2a71b ;  /* 0x17f2a71b00087882 */ /* 0x000fe20000000000 */
[----:B------:R-:W-:-:S06]  /*0540*/  UMOV UR9, 0x3f56c16c ;  /* 0x3f56c16c00097882 */ /* 0x000fcc0000000000 */
        /* <DEDUP_REMOVED lines=12> */
[----:B------:R-:W-:-:S08]  /*0610*/  DFMA R24, R20, R24, UR8 ;  /* 0x0000000814187e2b */ /* 0x000fd00008000018 */
[----:B------:R-:W-:-:S08]  /*0620*/  DMUL R24, R20, R24 ;  /* 0x0000001814187228 */ /* 0x000fd00000000000 */
[----:B------:R-:W-:Y:S01]  /*0630*/  DFMA R24, R20, R24, R20 ;  /* 0x000000181418722b */ /* 0x000fe20000000014 */
[----:B------:R-:W-:-:S07]  /*0640*/  MOV R20, RZ ;  /* 0x000000ff00147202 */ /* 0x000fce0000000f00 */
[----:B------:R-:W-:-:S08]  /*0650*/  DFMA R24, -R24, R22, R26 ;  /* 0x000000161818722b */ /* 0x000fd0000000011a */
[----:B------:R-:W-:-:S06]  /*0660*/  DADD R24, -R24, 2 ;  /* 0x4000000018187429 */ /* 0x000fcc0000000100 */
[----:B------:R-:W1:Y:S02]  /*0670*/  MUFU.RCP64H R21, R25 ;  /* 0x0000001900157308 */ /* 0x000e640000001800 */
[----:B-1----:R-:W-:-:S08]  /*0680*/  DFMA R22, -R24, R20, 1 ;  /* 0x3ff000001816742b */ /* 0x002fd00000000114 */
[----:B------:R-:W-:-:S08]  /*0690*/  DFMA R22, R22, R22, R22 ;  /* 0x000000161616722b */ /* 0x000fd00000000016 */
[----:B------:R-:W-:Y:S01]  /*06a0*/  DFMA R22, R20, R22, R20 ;  /* 0x000000161416722b */ /* 0x000fe20000000014 */
[----:B------:R-:W-:Y:S02]  /*06b0*/  IMAD.MOV.U32 R20, RZ, RZ, 0x0 ;  /* 0x00000000ff147424 */ /* 0x000fe400078e00ff */
[----:B------:R-:W-:-:S06]  /*06c0*/  IMAD.MOV.U32 R21, RZ, RZ, 0x40000000 ;  /* 0x40000000ff157424 */ /* 0x000fcc00078e00ff */
[----:B------:R-:W-:-:S10]  /*06d0*/  DFMA R22, R22, -R20, 1 ;  /* 0x3ff000001616742b */ /* 0x000fd40000000814 */
[----:B------:R-:W-:Y:S02]  /*06e0*/  FSEL R7, R23, 1.875, !P0 ;  /* 0x3ff0000017077808 */ /* 0x000fe40004000000 */
[----:B------:R-:W-:Y:S02]  /*06f0*/  FSEL R18, R22, RZ, !P0 ;  /* 0x000000ff16127208 */ /* 0x000fe40004000000 */
[----:B------:R-:W-:Y:S01]  /*0700*/  LOP3.LUT R19, R7, 0x80000000, R19, 0xb8, !PT ;  /* 0x8000000007137812 */ /* 0x000fe200078eb813 */
[----:B------:R-:W-:Y:S06]  /*0710*/  BRA `(.L_x_3) ;  /* 0x00000000008c7947 */ /* 0x000fec0003800000 */
.L_x_2:
[----:B------:R-:W-:Y:S01]  /*0720*/  DMUL R6, R18, R18 ;  /* 0x0000001212067228 */ /* 0x000fe20000000000 */
[----:B------:R-:W-:Y:S01]  /*0730*/  IMAD.MOV.U32 R20, RZ, RZ, 0x420afc3d ;  /* 0x420afc3dff147424 */ /* 0x000fe200078e00ff */
[----:B------:R-:W-:Y:S01]  /*0740*/  UMOV UR8, 0xe2f5e964 ;  /* 0xe2f5e96400087882 */ /* 0x000fe20000000000 */
[----:B------:R-:W-:Y:S01]  /*0750*/  IMAD.MOV.U32 R21, RZ, RZ, 0x3f14359f ;  /* 0x3f14359fff157424 */ /* 0x000fe200078e00ff */
[----:B------:R-:W-:-:S05]  /*0760*/  UMOV UR9, 0x3ef0bc46 ;  /* 0x3ef0bc4600097882 */ /* 0x000fca0000000000 */
[----:B------:R-:W-:Y:S01]  /*0770*/  DFMA R20, R6, -UR8, R20 ;  /* 0x8000000806147c2b */ /* 0x000fe20008000014 */
[----:B------:R-:W-:Y:S01]  /*0780*/  UMOV UR8, 0x728c5d84 ;  /* 0x728c5d8400087882 */ /* 0x000fe20000000000 */
[----:B------:R-:W-:-:S06]  /*0790*/  UMOV UR9, 0x3f2df9f0 ;  /* 0x3f2df9f000097882 */ /* 0x000fcc0000000000 */
[----:B------:R-:W-:Y:S01]  /*07a0*/  DFMA R20, R6, R20, -UR8 ;  /* 0x8000000806147e2b */ /* 0x000fe20008000014 */
[----:B------:R-:W-:Y:S01]  /*07b0*/  UMOV UR8, 0xcec4f033 ;  /* 0xcec4f03300087882 */ /* 0x000fe20000000000 */
[----:B------:R-:W-:-:S06]  /*07c0*/  UMOV UR9, 0x3f4337d1 ;  /* 0x3f4337d100097882 */ /* 0x000fcc0000000000 */
[----:B------:R-:W-:Y:S01]  /*07d0*/  DFMA R20, R6, R20, UR8 ;  /* 0x0000000806147e2b */ /* 0x000fe20008000014 */
        /* <DEDUP_REMOVED lines=20> */
[----:B------:R-:W-:-:S08]  /*0920*/  DFMA R20, R6, R20, -UR8 ;  /* 0x8000000806147e2b */ /* 0x000fd00008000014 */
[----:B------:R-:W-:-:S08]  /*0930*/  DFMA R20, R6, R20, RZ ;  /* 0x000000140614722b */ /* 0x000fd000000000ff */
[----:B------:R-:W-:-:S11]  /*0940*/  DFMA R18, R18, R20, R18 ;  /* 0x000000141212722b */ /* 0x000fd60000000012 */
.L_x_3:
[----:B------:R-:W-:Y:S01]  /*0950*/  UMOV UR8, 0xe406efec ;  /* 0xe406efec00087882 */ /* 0x000fe20000000000 */
[----:B------:R-:W-:Y:S02]  /*0960*/  UMOV UR9, 0x3fd5441a ;  /* 0x3fd5441a00097882 */ /* 0x000fe40000000000 */
[----:B------:R-:W-:-:S10]  /*0970*/  DMUL R4, R4, UR8 ;  /* 0x0000000804047c28 */ /* 0x000fd40008000000 */
        /* <DEDUP_REMOVED lines=8> */
[----:B------:R-:W-:Y:S02]  /*0a00*/  MOV R25, 0x3e928a27 ;  /* 0x3e928a2700197802 */ /* 0x000fe40000000f00 */
[----:B------:R-:W1:Y:S01]  /*0a10*/  F2F.F32.F64 R0, R22 ;  /* 0x0000001600007310 */ /* 0x000e620000301000 */
[----:B------:R-:W-:Y:S01]  /*0a20*/  ISETP.GT.U32.AND P0, PT, R7, 0x40330fc1, PT ;  /* 0x40330fc10700780c */ /* 0x000fe20003f04070 */
        /* <DEDUP_REMOVED lines=36> */
[----:B------:R-:W-:-:S07]  /*0c70*/  IMAD.MOV.U32 R20, RZ, RZ, RZ ;  /* 0x000000ffff147224 */ /* 0x000fce00078e00ff */
        /* <DEDUP_REMOVED lines=13> */
.L_x_4:
        /* <DEDUP_REMOVED lines=35> */
.L_x_5:
[----:B------:R-:W1:Y:S01]  /*0f80*/  MUFU.RCP64H R5, R23 ;  /* 0x0000001700057308 */ /* 0x000e620000001800 */
[----:B------:R-:W-:Y:S01]  /*0f90*/  IMAD.MOV.U32 R4, RZ, RZ, 0x1 ;  /* 0x00000001ff047424 */ /* 0x000fe200078e00ff */
[----:B------:R-:W-:Y:S01]  /*0fa0*/  UMOV UR6, 0xe406efec ;  /* 0xe406efec00067882 */ /* 0x000fe20000000000 */
[----:B------:R-:W-:-:S04]  /*0fb0*/  UMOV UR7, 0x3fd5441a ;  /* 0x3fd5441a00077882 */ /* 0x000fc80000000000 */
[----:B-1----:R-:W-:-:S08]  /*0fc0*/  DFMA R6, R4, -R22, 1 ;  /* 0x3ff000000406742b */ /* 0x002fd00000000816 */
[----:B------:R-:W-:-:S08]  /*0fd0*/  DFMA R6, R6, R6, R6 ;  /* 0x000000060606722b */ /* 0x000fd00000000006 */
[----:B------:R-:W-:-:S08]  /*0fe0*/  DFMA R6, R4, R6, R4 ;  /* 0x000000060406722b */ /* 0x000fd00000000004 */
[----:B------:R-:W-:-:S08]  /*0ff0*/  DFMA R4, R6, -R22, 1 ;  /* 0x3ff000000604742b */ /* 0x000fd00000000816 */
[----:B------:R-:W-:-:S08]  /*1000*/  DFMA R4, R6, R4, R6 ;  /* 0x000000040604722b */ /* 0x000fd00000000006 */
[----:B------:R-:W-:-:S08]  /*1010*/  DMUL R6, R4, -UR6 ;  /* 0x8000000604067c28 */ /* 0x000fd00008000000 */
[----:B------:R-:W-:-:S08]  /*1020*/  DFMA R20, R6, -R22, -UR6 ;  /* 0x8000000606147e2b */ /* 0x000fd00008000816 */
[----:B------:R-:W-:-:S10]  /*1030*/  DFMA R4, R4, R20, R6 ;  /* 0x000000140404722b */ /* 0x000fd40000000006 */
[----:B------:R-:W-:-:S05]  /*1040*/  FFMA R0, RZ, R23, R5 ;  /* 0x00000017ff007223 */ /* 0x000fca0000000005 */
[----:B------:R-:W-:-:S13]  /*1050*/  FSETP.GT.AND P0, PT, |R0|, 1.469367938527859385e-39, PT ;  /* 0x001000000000780b */ /* 0x000fda0003f04200 */
[----:B------:R-:W-:Y:S05]  /*1060*/  @P0 BRA `(.L_x_6) ;  /* 0x0000000000180947 */ /* 0x000fea0003800000 */
[----:B------:R-:W-:Y:S01]  /*1070*/  MOV R24, 0xe406efec ;  /* 0xe406efec00187802 */ /* 0x000fe20000000f00 */
[----:B------:R-:W-:Y:S01]  /*1080*/  IMAD.MOV.U32 R25, RZ, RZ, -0x402abbe6 ;  /* 0xbfd5441aff197424 */ /* 0x000fe200078e00ff */
[----:B------:R-:W-:-:S07]  /*1090*/  MOV R8, 0x10b0 ;  /* 0x000010b000087802 */ /* 0x000fce0000000f00 */
[----:B0-----:R-:W-:Y:S05]  /*10a0*/  CALL.REL.NOINC `($__internal_0_$__cuda_sm20_div_rn_f64_full) ;  /* 0x0000000800c07944 */ /* 0x001fea0003c00000 */
[----:B------:R-:W-:Y:S02]  /*10b0*/  IMAD.MOV.U32 R4, RZ, RZ, R0 ;  /* 0x000000ffff047224 */ /* 0x000fe400078e0000 */
[----:B------:R-:W-:-:S07]  /*10c0*/  IMAD.MOV.U32 R5, RZ, RZ, R21 ;  /* 0x000000ffff057224 */ /* 0x000fce00078e0015 */
.L_x_6:
        /* <DEDUP_REMOVED lines=9> */
[----:B------:R-:W-:-:S08]  /*1160*/  DMUL R20, R6, UR6 ;  /* 0x0000000606147c28 */ /* 0x000fd00008000000 */
[----:B------:R-:W-:-:S08]  /*1170*/  DFMA R22, R20, -R18, UR6 ;  /* 0x0000000614167e2b */ /* 0x000fd00008000812 */
[----:B------:R-:W-:-:S10]  /*1180*/  DFMA R6, R6, R22, R20 ;  /* 0x000000160606722b */ /* 0x000fd40000000014 */
[----:B------:R-:W-:-:S05]  /*1190*/  FFMA R0, RZ, R19, R7 ;  /* 0x00000013ff007223 */ /* 0x000fca0000000007 */
[----:B------:R-:W-:-:S13]  /*11a0*/  FSETP.GT.AND P0, PT, |R0|, 1.469367938527859385e-39, PT ;  /* 0x001000000000780b */ /* 0x000fda0003f04200 */
[----:B------:R-:W-:Y:S05]  /*11b0*/  @P0 BRA `(.L_x_7) ;  /* 0x0000000000200947 */ /* 0x000fea0003800000 */
[----:B------:R-:W-:Y:S01]  /*11c0*/  IMAD.MOV.U32 R22, RZ, RZ, R18 ;  /* 0x000000ffff167224 */ /* 0x000fe200078e0012 */
[----:B------:R-:W-:Y:S01]  /*11d0*/  MOV R24, 0xb901bbfb ;  /* 0xb901bbfb00187802 */ /* 0x000fe20000000f00 */
[----:B------:R-:W-:Y:S01]  /*11e0*/  IMAD.MOV.U32 R23, RZ, RZ, R19 ;  /* 0x000000ffff177224 */ /* 0x000fe200078e0013 */
[----:B------:R-:W-:Y:S01]  /*11f0*/  MOV R8, 0x1220 ;  /* 0x0000122000087802 */ /* 0x000fe20000000f00 */
[----:B------:R-:W-:-:S07]  /*1200*/  IMAD.MOV.U32 R25, RZ, RZ, 0x3ff55106 ;  /* 0x3ff55106ff197424 */ /* 0x000fce00078e00ff */
[----:B0-----:R-:W-:Y:S05]  /*1210*/  CALL.REL.NOINC `($__internal_0_$__cuda_sm20_div_rn_f64_full) ;  /* 0x0000000800647944 */ /* 0x001fea0003c00000 */
[----:B------:R-:W-:Y:S02]  /*1220*/  IMAD.MOV.U32 R6, RZ, RZ, R0 ;  /* 0x000000ffff067224 */ /* 0x000fe400078e0000 */
[----:B------:R-:W-:-:S07]  /*1230*/  IMAD.MOV.U32 R7, RZ, RZ, R21 ;  /* 0x000000ffff077224 */ /* 0x000fce00078e0015 */
.L_x_7:
[----:B------:R-:W1:Y:S01]  /*1240*/  MUFU.RCP64H R19, R17 ;  /* 0x0000001100137308 */ /* 0x000e620000001800 */
[----:B------:R-:W-:Y:S01]  /*1250*/  IMAD.MOV.U32 R18, RZ, RZ, 0x1 ;  /* 0x00000001ff127424 */ /* 0x000fe200078e00ff */
[----:B------:R-:W-:Y:S01]  /*1260*/  DADD R4, R6, R4 ;  /* 0x0000000006047229 */ /* 0x000fe20000000004 */
[----:B------:R-:W-:Y:S01]  /*1270*/  UMOV UR6, 0x7323a7ea ;  /* 0x7323a7ea00067882 */ /* 0x000fe20000000000 */
[----:B------:R-:W-:-:S06]  /*1280*/  UMOV UR7, 0x3ff81371 ;  /* 0x3ff8137100077882 */ /* 0x000fcc0000000000 */
[----:B------:R-:W-:Y:S02]  /*1290*/  DMUL R4, R4, UR6 ;  /* 0x0000000604047c28 */ /* 0x000fe40008000000 */
[----:B-1----:R-:W-:-:S06]  /*12a0*/  DFMA R6, -R16, R18, 1 ;  /* 0x3ff000001006742b */ /* 0x002fcc0000000112 */
[----:B------:R-:W-:Y:S02]  /*12b0*/  DSETP.GEU.AND P0, PT, R16, R4, PT ;  /* 0x000000041000722a */ /* 0x000fe40003f0e000 */
[----:B------:R-:W-:-:S04]  /*12c0*/  DFMA R6, R6, R6, R6 ;  /* 0x000000060606722b */ /* 0x000fc80000000006 */
[----:B------:R-:W-:Y:S02]  /*12d0*/  FSEL R15, R17, R15, !P0 ;  /* 0x0000000f110f7208 */ /* 0x000fe40004000000 */
[----:B------:R-:W-:Y:S02]  /*12e0*/  FSEL R14, R16, R14, !P0 ;  /* 0x0000000e100e7208 */ /* 0x000fe40004000000 */
[----:B------:R-:W-:Y:S02]  /*12f0*/  FSEL R12, R12, R16, !P0 ;  /* 0x000000100c0c7208 */ /* 0x000fe40004000000 */
[----:B------:R-:W-:Y:S01]  /*1300*/  FSEL R13, R13, R17, !P0 ;  /* 0x000000110d0d7208 */ /* 0x000fe20004000000 */
[----:B------:R-:W-:-:S05]  /*1310*/  DFMA R6, R18, R6, R18 ;  /* 0x000000061206722b */ /* 0x000fca0000000012 */
[----:B------:R-:W-:-:S03]  /*1320*/  DADD R24, R14, -R12 ;  /* 0x000000000e187229 */ /* 0x000fc6000000080c */
[----:B------:R-:W-:-:S07]  /*1330*/  DFMA R4, -R16, R6, 1 ;  /* 0x3ff000001004742b */ /* 0x000fce0000000106 */
[----:B------:R-:W-:Y:S01]  /*1340*/  FSETP.GEU.AND P1, PT, |R25|, 6.5827683646048100446e-37, PT ;  /* 0x036000001900780b */ /* 0x000fe20003f2e200 */
[----:B------:R-:W-:-:S08]  /*1350*/  DFMA R4, R6, R4, R6 ;  /* 0x000000040604722b */ /* 0x000fd00000000006 */
[----:B------:R-:W-:-:S08]  /*1360*/  DMUL R6, R24, R4 ;  /* 0x0000000418067228 */ /* 0x000fd00000000000 */
[----:B------:R-:W-:-:S08]  /*1370*/  DFMA R18, -R16, R6, R24 ;  /* 0x000000061012722b */ /* 0x000fd00000000118 */
[----:B------:R-:W-:-:S10]  /*1380*/  DFMA R4, R4, R18, R6 ;  /* 0x000000120404722b */ /* 0x000fd40000000006 */
[----:B------:R-:W-:-:S05]  /*1390*/  FFMA R0, RZ, R17, R5 ;  /* 0x00000011ff007223 */ /* 0x000fca0000000005 */
[----:B------:R-:W-:-:S13]  /*13a0*/  FSETP.GT.AND P0, PT, |R0|, 1.469367938527859385e-39, PT ;  /* 0x001000000000780b */ /* 0x000fda0003f04200 */
[----:B------:R-:W-:Y:S05]  /*13b0*/  @P0 BRA P1, `(.L_x_8) ;  /* 0x0000000000180947 */ /* 0x000fea0000800000 */
[----:B------:R-:W-:Y:S01]  /*13c0*/  IMAD.MOV.U32 R22, RZ, RZ, R16 ;  /* 0x000000ffff167224 */ /* 0x000fe200078e0010 */
[----:B------:R-:W-:Y:S01]  /*13d0*/  MOV R8, 0x1400 ;  /* 0x0000140000087802 */ /* 0x000fe20000000f00 */
[----:B------:R-:W-:-:S07]  /*13e0*/  IMAD.MOV.U32 R23, RZ, RZ, R17 ;  /* 0x000000ffff177224 */ /* 0x000fce00078e0011 */
[----:B0-----:R-:W-:Y:S05]  /*13f0*/  CALL.REL.NOINC `($__internal_0_$__cuda_sm20_div_rn_f64_full) ;  /* 0x0000000400ec7944 */ /* 0x001fea0003c00000 */
[----:B------:R-:W-:Y:S01]  /*1400*/  MOV R4, R0 ;  /* 0x0000000000047202 */ /* 0x000fe20000000f00 */
[----:B------:R-:W-:-:S07]  /*1410*/  IMAD.MOV.U32 R5, RZ, RZ, R21 ;  /* 0x000000ffff057224 */ /* 0x000fce00078e0015 */
.L_x_8:
[----:B------:R-:W-:Y:S01]  /*1420*/  UMOV UR6, 0xe2308c3a ;  /* 0xe2308c3a00067882 */ /* 0x000fe20000000000 */
[----:B------:R-:W-:Y:S02]  /*1430*/  UMOV UR7, 0x3e45798e ;  /* 0x3e45798e00077882 */ /* 0x000fe40000000000 */
[----:B------:R-:W-:-:S14]  /*1440*/  DSETP.GT.AND P0, PT, |R4|, UR6, PT ;  /* 0x0000000604007e2a */ /* 0x000fdc000bf04200 */
[----:B------:R-:W-:Y:S05]  /*1450*/  @P0 BRA `(.L_x_9) ;  /* 0xffffffec009c0947 */ /* 0x000fea000383ffff */
[----:B------:R-:W1:Y:S01]  /*1460*/  MUFU.RCP64H R3, 1.8548013046944322105e-20 ;  /* 0x3bd5e5cb00037908 */ /* 0x000e620000001800 */
[----:B------:R-:W-:Y:S01]  /*1470*/  IMAD.MOV.U32 R12, RZ, RZ, -0x7647d1b6 ;  /* 0x89b82e4aff0c7424 */ /* 0x000fe200078e00ff */
[----:B------:R-:W-:Y:S01]  /*1480*/  UMOV UR6, 0xc585fbe5 ;  /* 0xc585fbe500067882 */ /* 0x000fe20000000000 */
[----:B------:R-:W-:Y:S01]  /*1490*/  IMAD.MOV.U32 R13, RZ, RZ, 0x3bd5e5cb ;  /* 0x3bd5e5cbff0d7424 */ /* 0x000fe200078e00ff */
[----:B------:R-:W-:Y:S01]  /*14a0*/  UMOV UR7, 0x3cc773ab ;  /* 0x3cc773ab00077882 */ /* 0x000fe20000000000 */
[----:B------:R-:W-:-:S06]  /*14b0*/  IMAD.MOV.U32 R2, RZ, RZ, 0x1 ;  /* 0x00000001ff027424 */ /* 0x000fcc00078e00ff */
[----:B-1----:R-:W-:-:S08]  /*14c0*/  DFMA R4, R2, -R12, 1 ;  /* 0x3ff000000204742b */ /* 0x002fd0000000080c */
[----:B------:R-:W-:-:S08]  /*14d0*/  DFMA R4, R4, R4, R4 ;  /* 0x000000040404722b */ /* 0x000fd00000000004 */
[----:B------:R-:W-:Y:S02]  /*14e0*/  DFMA R4, R2, R4, R2 ;  /* 0x000000040204722b */ /* 0x000fe40000000002 */
[----:B------:R-:W-:-:S06]  /*14f0*/  DMUL R2, R16, UR6 ;  /* 0x0000000610027c28 */ /* 0x000fcc0008000000 */
[----:B------:R-:W-:Y:S02]  /*1500*/  DFMA R6, R4, -R12, 1 ;  /* 0x3ff000000406742b */ /* 0x000fe4000000080c */
[----:B------:R-:W-:-:S06]  /*1510*/  DFMA R24, R16, UR6, R2 ;  /* 0x0000000610187c2b */ /* 0x000fcc0008000002 */
[----:B------:R-:W-:-:S04]  /*1520*/  DFMA R6, R4, R6, R4 ;  /* 0x000000060406722b */ /* 0x000fc80000000004 */
[----:B------:R-:W-:-:S04]  /*1530*/  FSETP.GEU.AND P1, PT, |R25|, 6.5827683646048100446e-37, PT ;  /* 0x036000001900780b */ /* 0x000fc80003f2e200 */
[----:B------:R-:W-:-:S08]  /*1540*/  DMUL R2, R24, R6 ;  /* 0x0000000618027228 */ /* 0x000fd00000000000 */
[----:B------:R-:W-:-:S08]  /*1550*/  DFMA R4, R2, -R12, R24 ;  /* 0x8000000c0204722b */ /* 0x000fd00000000018 */
[----:B------:R-:W-:-:S10]  /*1560*/  DFMA R2, R6, R4, R2 ;  /* 0x000000040602722b */ /* 0x000fd40000000002 */
[----:B------:R-:W-:-:S05]  /*1570*/  FFMA R0, RZ, 0.0065276375971734523773, R3 ;  /* 0x3bd5e5cbff007823 */ /* 0x000fca0000000003 */
[----:B------:R-:W-:-:S13]  /*1580*/  FSETP.GT.AND P0, PT, |R0|, 1.469367938527859385e-39, PT ;  /* 0x001000000000780b */ /* 0x000fda0003f04200 */
[----:B------:R-:W-:Y:S05]  /*1590*/  @P0 BRA P1, `(.L_x_10) ;  /* 0x0000000000180947 */ /* 0x000fea0000800000 */
[----:B------:R-:W-:Y:S01]  /*15a0*/  IMAD.MOV.U32 R22, RZ, RZ, -0x7647d1b6 ;  /* 0x89b82e4aff167424 */ /* 0x000fe200078e00ff */
[----:B------:R-:W-:Y:S01]  /*15b0*/  MOV R8, 0x15e0 ;  /* 0x000015e000087802 */ /* 0x000fe20000000f00 */
[----:B------:R-:W-:-:S07]  /*15c0*/  IMAD.MOV.U32 R23, RZ, RZ, 0x3bd5e5cb ;  /* 0x3bd5e5cbff177424 */ /* 0x000fce00078e00ff */
[----:B0-----:R-:W-:Y:S05]  /*15d0*/  CALL.REL.NOINC `($__internal_0_$__cuda_sm20_div_rn_f64_full) ;  /* 0x0000000400747944 */ /* 0x001fea0003c00000 */
[----:B------:R-:W-:Y:S01]  /*15e0*/  MOV R2, R0 ;  /* 0x0000000000027202 */ /* 0x000fe20000000f00 */
[----:B------:R-:W-:-:S07]  /*15f0*/  IMAD.MOV.U32 R3, RZ, RZ, R21 ;  /* 0x000000ffff037224 */ /* 0x000fce00078e0015 */
.L_x_10:
[----:B------:R-:W1:Y:S01]  /*1600*/  LDCU.64 UR6, c[0x0][0x390] ;  /* 0x00007200ff0677ac */ /* 0x000e620008000a00 */
[----:B------:R-:W-:Y:S01]  /*1610*/  CS2R R4, SRZ ;  /* 0x0000000000047805 */ /* 0x000fe2000001ff00 */
[----:B-1----:R-:W-:Y:S02]  /*1620*/  DSETP.GTU.AND P0, PT, R2, |UR6|, PT ;  /* 0x4000000602007e2a */ /* 0x002fe4000bf0c000 */
[----:B------:R-:W-:-:S14]  /*1630*/  DSETP.GT.AND P1, PT, RZ, UR6, PT ;  /* 0x00000006ff007e2a */ /* 0x000fdc000bf24000 */
[----:B------:R-:W-:Y:S05]  /*1640*/  @!P0 BRA P1, `(.L_x_0) ;  /* 0x0000000400388947 */ /* 0x000fea0000800000 */
[----:B------:R-:W1:Y:S01]  /*1650*/  MUFU.RCP64H R7, 1.3806499397391166703e-16 ;  /* 0x3ca3e5b300077908 */ /* 0x000e620000001800 */
[----:B------:R-:W-:Y:S01]  /*1660*/  IMAD.MOV.U32 R14, RZ, RZ, 0xe91f7d0 ;  /* 0x0e91f7d0ff0e7424 */ /* 0x000fe200078e00ff */
[----:B------:R-:W-:Y:S01]  /*1670*/  UMOV UR6, 0x3e8179d7 ;  /* 0x3e8179d700067882 */ /* 0x000fe20000000000 */
[----:B------:R-:W-:Y:S01]  /*1680*/  IMAD.MOV.U32 R15, RZ, RZ, 0x3ca3e5b3 ;  /* 0x3ca3e5b3ff0f7424 */ /* 0x000fe200078e00ff */
[----:B------:R-:W-:Y:S01]  /*1690*/  UMOV UR7, 0x417535f1 ;  /* 0x417535f100077882 */ /* 0x000fe20000000000 */
[----:B------:R-:W-:-:S06]  /*16a0*/  IMAD.MOV.U32 R6, RZ, RZ, 0x1 ;  /* 0x00000001ff067424 */ /* 0x000fcc00078e00ff */
[----:B-1----:R-:W-:-:S08]  /*16b0*/  DFMA R4, R6, -R14, 1 ;  /* 0x3ff000000604742b */ /* 0x002fd0000000080e */
[----:B------:R-:W-:Y:S02]  /*16c0*/  DFMA R12, R4, R4, R4 ;  /* 0x00000004040c722b */ /* 0x000fe40000000004 */
[----:B------:R-:W-:Y:S01]  /*16d0*/  DMUL R4, R16, UR6 ;  /* 0x0000000610047c28 */ /* 0x000fe20008000000 */
[----:B------:R-:W-:Y:S01]  /*16e0*/  UMOV UR6, 0x156040c7 ;  /* 0x156040c700067882 */ /* 0x000fe20000000000 */
[----:B------:R-:W-:-:S04]  /*16f0*/  UMOV UR7, 0x3c0c8848 ;  /* 0x3c0c884800077882 */ /* 0x000fc80000000000 */
[----:B------:R-:W-:Y:S02]  /*1700*/  DFMA R12, R6, R12, R6 ;  /* 0x0000000c060c722b */ /* 0x000fe40000000006 */
[----:B------:R-:W-:-:S06]  /*1710*/  DMUL R4, R16, R4 ;  /* 0x0000000410047228 */ /* 0x000fcc0000000000 */
[----:B------:R-:W-:Y:S02]  /*1720*/  DFMA R6, R12, -R14, 1 ;  /* 0x3ff000000c06742b */ /* 0x000fe4000000080e */
[----:B------:R-:W-:-:S06]  /*1730*/  DMUL R24, R4, UR6 ;  /* 0x0000000604187c28 */ /* 0x000fcc0008000000 */
[----:B------:R-:W-:-:S04]  /*1740*/  DFMA R6, R12, R6, R12 ;  /* 0x000000060c06722b */ /* 0x000fc8000000000c */
[----:B------:R-:W-:-:S04]  /*1750*/  FSETP.GEU.AND P1, PT, |R25|, 6.5827683646048100446e-37, PT ;  /* 0x036000001900780b */ /* 0x000fc80003f2e200 */
[----:B------:R-:W-:-:S08]  /*1760*/  DMUL R4, R24, R6 ;  /* 0x0000000618047228 */ /* 0x000fd00000000000 */
[----:B------:R-:W-:-:S08]  /*1770*/  DFMA R12, R4, -R14, R24 ;  /* 0x8000000e040c722b */ /* 0x000fd00000000018 */
[----:B------:R-:W-:-:S10]  /*1780*/  DFMA R6, R6, R12, R4 ;  /* 0x0000000c0606722b */ /* 0x000fd40000000004 */
[----:B------:R-:W-:-:S05]  /*1790*/  FFMA R0, RZ, 0.020006990060210227966, R7 ;  /* 0x3ca3e5b3ff007823 */ /* 0x000fca0000000007 */
[----:B------:R-:W-:-:S13]  /*17a0*/  FSETP.GT.AND P0, PT, |R0|, 1.469367938527859385e-39, PT ;  /* 0x001000000000780b */ /* 0x000fda0003f04200 */
[----:B------:R-:W-:Y:S05]  /*17b0*/  @P0 BRA P1, `(.L_x_11) ;  /* 0x0000000000180947 */ /* 0x000fea0000800000 */
[----:B------:R-:W-:Y:S01]  /*17c0*/  IMAD.MOV.U32 R22, RZ, RZ, 0xe91f7d0 ;  /* 0x0e91f7d0ff167424 */ /* 0x000fe200078e00ff */
[----:B------:R-:W-:Y:S01]  /*17d0*/  MOV R8, 0x1800 ;  /* 0x0000180000087802 */ /* 0x000fe20000000f00 */
[----:B------:R-:W-:-:S07]  /*17e0*/  IMAD.MOV.U32 R23, RZ, RZ, 0x3ca3e5b3 ;  /* 0x3ca3e5b3ff177424 */ /* 0x000fce00078e00ff */
[----:B0-----:R-:W-:Y:S05]  /*17f0*/  CALL.REL.NOINC `($__internal_0_$__cuda_sm20_div_rn_f64_full) ;  /* 0x0000000000ec7944 */ /* 0x001fea0003c00000 */
[----:B------:R-:W-:Y:S01]  /*1800*/  MOV R6, R0 ;  /* 0x0000000000067202 */ /* 0x000fe20000000f00 */
[----:B------:R-:W-:-:S07]  /*1810*/  IMAD.MOV.U32 R7, RZ, RZ, R21 ;  /* 0x000000ffff077224 */ /* 0x000fce00078e0015 */
.L_x_11:
[----:B------:R-:W1:Y:S01]  /*1820*/  MUFU.RCP64H R5, R11 ;  /* 0x0000000b00057308 */ /* 0x000e620000001800 */
[----:B------:R-:W-:Y:S01]  /*1830*/  IMAD.MOV.U32 R4, RZ, RZ, 0x1 ;  /* 0x00000001ff047424 */ /* 0x000fe200078e00ff */
[----:B------:R-:W-:-:S05]  /*1840*/  FSETP.GEU.AND P1, PT, |R7|, 6.5827683646048100446e-37, PT ;  /* 0x036000000700780b */ /* 0x000fca0003f2e200 */
[----:B-1----:R-:W-:-:S08]  /*1850*/  DFMA R12, -R10, R4, 1 ;  /* 0x3ff000000a0c742b */ /* 0x002fd00000000104 */
[----:B------:R-:W-:-:S08]  /*1860*/  DFMA R12, R12, R12, R12 ;  /* 0x0000000c0c0c722b */ /* 0x000fd0000000000c */
[----:B------:R-:W-:-:S08]  /*1870*/  DFMA R12, R4, R12, R4 ;  /* 0x0000000c040c722b */ /* 0x000fd00000000004 */
[----:B------:R-:W-:-:S08]  /*1880*/  DFMA R4, -R10, R12, 1 ;  /* 0x3ff000000a04742b */ /* 0x000fd0000000010c */
        /* <DEDUP_REMOVED lines=8> */
[----:B------:R-:W-:Y:S01]  /*1910*/  MOV R23, R11 ;  /* 0x0000000b00177202 */ /* 0x000fe20000000f00 */
[----:B------:R-:W-:Y:S01]  /*1920*/  IMAD.MOV.U32 R25, RZ, RZ, R7 ;  /* 0x000000ffff197224 */ /* 0x000fe200078e0007 */
[----:B------:R-:W-:Y:S01]  /*1930*/  MOV R8, 0x1960 ;  /* 0x0000196000087802 */ /* 0x000fe20000000f00 */
[----:B------:R-:W-:-:S07]  /*1940*/  IMAD.MOV.U32 R22, RZ, RZ, R10 ;  /* 0x000000ffff167224 */ /* 0x000fce00078e000a */
[----:B0-----:R-:W-:Y:S05]  /*1950*/  CALL.REL.NOINC `($__internal_0_$__cuda_sm20_div_rn_f64_full) ;  /* 0x0000000000947944 */ /* 0x001fea0003c00000 */
[----:B------:R-:W-:Y:S02]  /*1960*/  IMAD.MOV.U32 R4, RZ, RZ, R0 ;  /* 0x000000ffff047224 */ /* 0x000fe400078e0000 */
[----:B------:R-:W-:-:S07]  /*1970*/  IMAD.MOV.U32 R5, RZ, RZ, R21 ;  /* 0x000000ffff057224 */ /* 0x000fce00078e0015 */
.L_x_12:
[----:B------:R-:W1:Y:S01]  /*1980*/  MUFU.RCP64H R7, R3 ;  /* 0x0000000300077308 */ /* 0x000e620000001800 */
[----:B------:R-:W-:Y:S01]  /*1990*/  IMAD.MOV.U32 R6, RZ, RZ, 0x1 ;  /* 0x00000001ff067424 */ /* 0x000fe200078e00ff */
[----:B------:R-:W2:Y:S01]  /*19a0*/  LDCU.64 UR6, c[0x0][0x390] ;  /* 0x00007200ff0677ac */ /* 0x000ea20008000a00 */
[----:B------:R-:W3:Y:S04]  /*19b0*/  LDC R0, c[0x0][0x394] ;  /* 0x0000e500ff007b82 */ /* 0x000ee80000000800 */
[----:B-1----:R-:W-:-:S08]  /*19c0*/  DFMA R10, R6, -R2, 1 ;  /* 0x3ff00000060a742b */ /* 0x002fd00000000802 */
[----:B------:R-:W-:Y:S01]  /*19d0*/  DFMA R10, R10, R10, R10 ;  /* 0x0000000a0a0a722b */ /* 0x000fe2000000000a */
[----:B---3--:R-:W-:-:S07]  /*19e0*/  FSETP.GEU.AND P1, PT, |R0|, 6.5827683646048100446e-37, PT ;  /* 0x036000000000780b */ /* 0x008fce0003f2e200 */
[----:B------:R-:W-:-:S08]  /*19f0*/  DFMA R10, R6, R10, R6 ;  /* 0x0000000a060a722b */ /* 0x000fd00000000006 */
[----:B------:R-:W-:-:S08]  /*1a00*/  DFMA R6, R10, -R2, 1 ;  /* 0x3ff000000a06742b */ /* 0x000fd00000000802 */
[----:B------:R-:W-:-:S08]  /*1a10*/  DFMA R6, R10, R6, R10 ;  /* 0x000000060a06722b */ /* 0x000fd0000000000a */
[----:B--2---:R-:W-:-:S08]  /*1a20*/  DMUL R10, R6, UR6 ;  /* 0x00000006060a7c28 */ /* 0x004fd00008000000 */
[----:B------:R-:W-:-:S08]  /*1a30*/  DFMA R12, R10, -R2, UR6 ;  /* 0x000000060a0c7e2b */ /* 0x000fd00008000802 */
[----:B------:R-:W-:-:S10]  /*1a40*/  DFMA R6, R6, R12, R10 ;  /* 0x0000000c0606722b */ /* 0x000fd4000000000a */
[----:B------:R-:W-:-:S05]  /*1a50*/  FFMA R8, RZ, R3, R7 ;  /* 0x00000003ff087223 */ /* 0x000fca0000000007 */
[----:B------:R-:W-:-:S13]  /*1a60*/  FSETP.GT.AND P0, PT, |R8|, 1.469367938527859385e-39, PT ;  /* 0x001000000800780b */ /* 0x000fda0003f04200 */
[----:B------:R-:W-:Y:S05]  /*1a70*/  @P0 BRA P1, `(.L_x_13) ;  /* 0x0000000000200947 */ /* 0x000fea0000800000 */
[----:B------:R-:W1:Y:S01]  /*1a80*/  LDC R24, c[0x0][0x390] ;  /* 0x0000e400ff187b82 */ /* 0x000e620000000800 */
[----:B------:R-:W-:Y:S01]  /*1a90*/  IMAD.MOV.U32 R22, RZ, RZ, R2 ;  /* 0x000000ffff167224 */ /* 0x000fe200078e0002 */
[----:B------:R-:W-:Y:S01]  /*1aa0*/  MOV R8, 0x1ae0 ;  /* 0x00001ae000087802 */ /* 0x000fe20000000f00 */
[----:B------:R-:W-:-:S05]  /*1ab0*/  IMAD.MOV.U32 R23, RZ, RZ, R3 ;  /* 0x000000ffff177224 */ /* 0x000fca00078e0003 */
[----:B------:R-:W2:Y:S02]  /*1ac0*/  LDC R25, c[0x0][0x394] ;  /* 0x0000e500ff197b82 */ /* 0x000ea40000000800 */
[----:B012---:R-:W-:Y:S05]  /*1ad0*/  CALL.REL.NOINC `($__internal_0_$__cuda_sm20_div_rn_f64_full) ;  /* 0x0000000000347944 */ /* 0x007fea0003c00000 */
[----:B------:R-:W-:Y:S01]  /*1ae0*/  MOV R6, R0 ;  /* 0x0000000000067202 */ /* 0x000fe20000000f00 */
[----:B------:R-:W-:-:S07]  /*1af0*/  IMAD.MOV.U32 R7, RZ, RZ, R21 ;  /* 0x000000ffff077224 */ /* 0x000fce00078e0015 */
.L_x_13:
[----:B------:R-:W-:-:S08]  /*1b00*/  DADD R6, R6, 1 ;  /* 0x3ff0000006067429 */ /* 0x000fd00000000000 */
[----:B------:R-:W-:-:S08]  /*1b10*/  DMUL R4, R6, R4 ;  /* 0x0000000406047228 */ /* 0x000fd00000000000 */
[----:B------:R-:W-:-:S11]  /*1b20*/  DMUL R4, R6, R4 ;  /* 0x0000000406047228 */ /* 0x000fd60000000000 */
.L_x_0:
[----:B------:R-:W1:Y:S01]  /*1b30*/  LDC.64 R2, c[0x0][0x380] ;  /* 0x0000e000ff027b82 */ /* 0x000e620000000a00 */
[----:B------:R-:W2:Y:S01]  /*1b40*/  LDCU UR6, c[0x0][0x388] ;  /* 0x00007100ff0677ac */ /* 0x000ea20008000800 */
[----:B-1----:R-:W-:-:S04]  /*1b50*/  IMAD.WIDE.U32 R2, R9, 0x8, R2 ;  /* 0x0000000809027825 */ /* 0x002fc800078e0002 */
[----:B------:R-:W-:Y:S01]  /*1b60*/  VIADD R9, R9, 0x1 ;  /* 0x0000000109097836 */ /* 0x000fe20000000000 */
[----:B0-----:R1:W-:Y:S04]  /*1b70*/  STG.E.64 desc[UR4][R2.64], R4 ;  /* 0x0000000402007986 */ /* 0x0013e8000c101b04 */
[----:B--2---:R-:W-:-:S13]  /*1b80*/  ISETP.NE.AND P0, PT, R9, UR6, PT ;  /* 0x0000000609007c0c */ /* 0x004fda000bf05270 */
[----:B-1----:R-:W-:Y:S05]  /*1b90*/  @P0 BRA `(.L_x_14) ;  /* 0xffffffe400300947 */ /* 0x002fea000383ffff */
[----:B------:R-:W-:Y:S05]  /*1ba0*/  EXIT ;  /* 0x000000000000794d */ /* 0x000fea0003800000 */
        .weak           $__internal_0_$__cuda_sm20_div_rn_f64_full
        .type           $__internal_0_$__cuda_sm20_div_rn_f64_full,@function
        .size           $__internal_0_$__cuda_sm20_div_rn_f64_full,(.L_x_1177 - $__internal_0_$__cuda_sm20_div_rn_f64_full)
$__internal_0_$__cuda_sm20_div_rn_f64_full:
[C---:B------:R-:W-:Y:S01]  /*1bb0*/  FSETP.GEU.AND P0, PT, |R23|.reuse, 1.469367938527859385e-39, PT ;  /* 0x001000001700780b */ /* 0x040fe20003f0e200 */
[----:B------:R-:W-:Y:S01]  /*1bc0*/  IMAD.MOV.U32 R28, RZ, RZ, 0x1 ;  /* 0x00000001ff1c7424 */ /* 0x000fe200078e00ff */
[----:B------:R-:W-:Y:S01]  /*1bd0*/  LOP3.LUT R20, R23, 0x800fffff, RZ, 0xc0, !PT ;  /* 0x800fffff17147812 */ /* 0x000fe200078ec0ff */
[----:B------:R-:W-:Y:S02]  /*1be0*/  IMAD.MOV.U32 R0, RZ, RZ, 0x1ca00000 ;  /* 0x1ca00000ff007424 */ /* 0x000fe400078e00ff */
[----:B------:R-:W-:Y:S01]  /*1bf0*/  IMAD.MOV.U32 R26, RZ, RZ, R24 ;  /* 0x000000ffff1a7224 */ /* 0x000fe200078e0018 */
[----:B------:R-:W-:Y:S01]  /*1c00*/  LOP3.LUT R21, R20, 0x3ff00000, RZ, 0xfc, !PT ;  /* 0x3ff0000014157812 */ /* 0x000fe200078efcff */
[----:B------:R-:W-:-:S06]  /*1c10*/  IMAD.MOV.U32 R20, RZ, RZ, R22 ;  /* 0x000000ffff147224 */ /* 0x000fcc00078e0016 */
[----:B------:R-:W-:-:S06]  /*1c20*/  @!P0 DMUL R20, R22, 8.98846567431157953865e+307 ;  /* 0x7fe0000016148828 */ /* 0x000fcc0000000000 */
[----:B------:R-:W0:Y:S02]  /*1c30*/  MUFU.RCP64H R29, R21 ;  /* 0x00000015001d7308 */ /* 0x000e240000001800 */
[----:B0-----:R-:W-:-:S08]  /*1c40*/  DFMA R6, R28, -R20, 1 ;  /* 0x3ff000001c06742b */ /* 0x001fd00000000814 */
[----:B------:R-:W-:-:S08]  /*1c50*/  DFMA R6, R6, R6, R6 ;  /* 0x000000060606722b */ /* 0x000fd00000000006 */
[----:B------:R-:W-:Y:S01]  /*1c60*/  DFMA R28, R28, R6, R28 ;  /* 0x000000061c1c722b */ /* 0x000fe2000000001c */
[----:B------:R-:W-:Y:S02]  /*1c70*/  LOP3.LUT R7, R23, 0x7ff00000, RZ, 0xc0, !PT ;  /* 0x7ff0000017077812 */ /* 0x000fe400078ec0ff */
[----:B------:R-:W-:-:S04]  /*1c80*/  LOP3.LUT R6, R25, 0x7ff00000, RZ, 0xc0, !PT ;  /* 0x7ff0000019067812 */ /* 0x000fc800078ec0ff */
[----:B------:R-:W-:Y:S01]  /*1c90*/  ISETP.GE.U32.AND P1, PT, R6, R7, PT ;  /* 0x000000070600720c */ /* 0x000fe20003f26070 */
[C---:B------:R-:W-:Y:S01]  /*1ca0*/  DFMA R30, R28.reuse, -R20, 1 ;  /* 0x3ff000001c1e742b */ /* 0x040fe20000000814 */
[----:B------:R-:W-:Y:S02]  /*1cb0*/  MOV R34, R6 ;  /* 0x0000000600227202 */ /* 0x000fe40000000f00 */
[----:B------:R-:W-:Y:S02]  /*1cc0*/  SEL R27, R0, 0x63400000, !P1 ;  /* 0x63400000001b7807 */ /* 0x000fe40004800000 */
[----:B------:R-:W-:Y:S02]  /*1cd0*/  FSETP.GEU.AND P1, PT, |R25|, 1.469367938527859385e-39, PT ;  /* 0x001000001900780b */ /* 0x000fe40003f2e200 */
[----:B------:R-:W-:Y:S01]  /*1ce0*/  LOP3.LUT R27, R27, 0x800fffff, R25, 0xf8, !PT ;  /* 0x800fffff1b1b7812 */ /* 0x000fe200078ef819 */
[----:B------:R-:W-:-:S10]  /*1cf0*/  DFMA R28, R28, R30, R28 ;  /* 0x0000001e1c1c722b */ /* 0x000fd4000000001c */
[----:B------:R-:W-:Y:S05]  /*1d00*/  @P1 BRA `(.L_x_15) ;  /* 0x0000000000201947 */ /* 0x000fea0003800000 */
[----:B------:R-:W-:Y:S01]  /*1d10*/  LOP3.LUT R31, R23, 0x7ff00000, RZ, 0xc0, !PT ;  /* 0x7ff00000171f7812 */ /* 0x000fe200078ec0ff */
[----:B------:R-:W-:-:S03]  /*1d20*/  IMAD.MOV.U32 R30, RZ, RZ, RZ ;  /* 0x000000ffff1e7224 */ /* 0x000fc600078e00ff */
[----:B------:R-:W-:-:S04]  /*1d30*/  ISETP.GE.U32.AND P1, PT, R6, R31, PT ;  /* 0x0000001f0600720c */ /* 0x000fc80003f26070 */
[----:B------:R-:W-:-:S04]  /*1d40*/  SEL R31, R0, 0x63400000, !P1 ;  /* 0x63400000001f7807 */ /* 0x000fc80004800000 */
[----:B------:R-:W-:-:S04]  /*1d50*/  LOP3.LUT R31, R31, 0x80000000, R25, 0xf8, !PT ;  /* 0x800000001f1f7812 */ /* 0x000fc800078ef819 */
[----:B------:R-:W-:-:S06]  /*1d60*/  LOP3.LUT R31, R31, 0x100000, RZ, 0xfc, !PT ;  /* 0x001000001f1f7812 */ /* 0x000fcc00078efcff */
[----:B------:R-:W-:-:S10]  /*1d70*/  DFMA R26, R26, 2, -R30 ;  /* 0x400000001a1a782b */ /* 0x000fd4000000081e */
[----:B------:R-:W-:-:S07]  /*1d80*/  LOP3.LUT R34, R27, 0x7ff00000, RZ, 0xc0, !PT ;  /* 0x7ff000001b227812 */ /* 0x000fce00078ec0ff */
.L_x_15:
[----:B------:R-:W-:-:S08]  /*1d90*/  DMUL R30, R28, R26 ;  /* 0x0000001a1c1e7228 */ /* 0x000fd00000000000 */
[----:B------:R-:W-:-:S08]  /*1da0*/  DFMA R32, R30, -R20, R26 ;  /* 0x800000141e20722b */ /* 0x000fd0000000001a */
[----:B------:R-:W-:Y:S01]  /*1db0*/  DFMA R32, R28, R32, R30 ;  /* 0x000000201c20722b */ /* 0x000fe2000000001e */
[----:B------:R-:W-:Y:S01]  /*1dc0*/  IMAD.MOV.U32 R29, RZ, RZ, R7 ;  /* 0x000000ffff1d7224 */ /* 0x000fe200078e0007 */
[----:B------:R-:W-:Y:S01]  /*1dd0*/  @!P0 LOP3.LUT R29, R21, 0x7ff00000, RZ, 0xc0, !PT ;  /* 0x7ff00000151d8812 */ /* 0x000fe200078ec0ff */
[----:B------:R-:W-:-:S04]  /*1de0*/  VIADD R7, R34, 0xffffffff ;  /* 0xffffffff22077836 */ /* 0x000fc80000000000 */
[----:B------:R-:W-:Y:S01]  /*1df0*/  VIADD R28, R29, 0xffffffff ;  /* 0xffffffff1d1c7836 */ /* 0x000fe20000000000 */
[----:B------:R-:W-:-:S04]  /*1e00*/  ISETP.GT.U32.AND P0, PT, R7, 0x7feffffe, PT ;  /* 0x7feffffe0700780c */ /* 0x000fc80003f04070 */
[----:B------:R-:W-:-:S13]  /*1e10*/  ISETP.GT.U32.OR P0, PT, R28, 0x7feffffe, P0 ;  /* 0x7feffffe1c00780c */ /* 0x000fda0000704470 */
[----:B------:R-:W-:Y:S05]  /*1e20*/  @P0 BRA `(.L_x_16) ;  /* 0x00000000006c0947 */ /* 0x000fea0003800000 */
[----:B------:R-:W-:Y:S01]  /*1e30*/  LOP3.LUT R25, R23, 0x7ff00000, RZ, 0xc0, !PT ;  /* 0x7ff0000017197812 */ /* 0x000fe200078ec0ff */
[----:B------:R-:W-:-:S03]  /*1e40*/  IMAD.MOV.U32 R24, RZ, RZ, RZ ;  /* 0x000000ffff187224 */ /* 0x000fc600078e00ff */
[CC--:B------:R-:W-:Y:S02]  /*1e50*/  VIADDMNMX R7, R6.reuse, -R25.reuse, 0xb9600000, !PT ;  /* 0xb960000006077446 */ /* 0x0c0fe40007800919 */
[----:B------:R-:W-:Y:S02]  /*1e60*/  ISETP.GE.U32.AND P0, PT, R6, R25, PT ;  /* 0x000000190600720c */ /* 0x000fe40003f06070 */
[----:B------:R-:W-:Y:S02]  /*1e70*/  VIMNMX R7, PT, PT, R7, 0x46a00000, PT ;  /* 0x46a0000007077848 */ /* 0x000fe40003fe0100 */
[----:B------:R-:W-:-:S04]  /*1e80*/  SEL R0, R0, 0x63400000, !P0 ;  /* 0x6340000000007807 */ /* 0x000fc80004000000 */
[----:B------:R-:W-:-:S05]  /*1e90*/  IADD3 R0, PT, PT, -R0, R7, RZ ;  /* 0x0000000700007210 */ /* 0x000fca0007ffe1ff */
[----:B------:R-:W-:-:S06]  /*1ea0*/  VIADD R25, R0, 0x7fe00000 ;  /* 0x7fe0000000197836 */ /* 0x000fcc0000000000 */
[----:B------:R-:W-:-:S10]  /*1eb0*/  DMUL R6, R32, R24 ;  /* 0x0000001820067228 */ /* 0x000fd40000000000 */
[----:B------:R-:W-:-:S13]  /*1ec0*/  FSETP.GTU.AND P0, PT, |R7|, 1.469367938527859385e-39, PT ;  /* 0x001000000700780b */ /* 0x000fda0003f0c200 */
[----:B------:R-:W-:Y:S05]  /*1ed0*/  @P0 BRA `(.L_x_17) ;  /* 0x0000000000940947 */ /* 0x000fea0003800000 */
[----:B------:R-:W-:Y:S01]  /*1ee0*/  DFMA R20, R32, -R20, R26 ;  /* 0x800000142014722b */ /* 0x000fe2000000001a */
[----:B------:R-:W-:-:S09]  /*1ef0*/  IMAD.MOV.U32 R24, RZ, RZ, RZ ;  /* 0x000000ffff187224 */ /* 0x000fd200078e00ff */
[C---:B------:R-:W-:Y:S02]  /*1f00*/  FSETP.NEU.AND P0, PT, R21.reuse, RZ, PT ;  /* 0x000000ff1500720b */ /* 0x040fe40003f0d000 */
[----:B------:R-:W-:-:S04]  /*1f10*/  LOP3.LUT R23, R21, 0x80000000, R23, 0x48, !PT ;  /* 0x8000000015177812 */ /* 0x000fc800078e4817 */
[----:B------:R-:W-:-:S07]  /*1f20*/  LOP3.LUT R25, R23, R25, RZ, 0xfc, !PT ;  /* 0x0000001917197212 */ /* 0x000fce00078efcff */
[----:B------:R-:W-:Y:S05]  /*1f30*/  @!P0 BRA `(.L_x_17) ;  /* 0x00000000007c8947 */ /* 0x000fea0003800000 */
[----:B------:R-:W-:Y:S01]  /*1f40*/  IMAD.MOV R21, RZ, RZ, -R0 ;  /* 0x000000ffff157224 */ /* 0x000fe200078e0a00 */
[----:B------:R-:W-:Y:S01]  /*1f50*/  DMUL.RP R24, R32, R24 ;  /* 0x0000001820187228 */ /* 0x000fe20000008000 */
[----:B------:R-:W-:-:S06]  /*1f60*/  IMAD.MOV.U32 R20, RZ, RZ, RZ ;  /* 0x000000ffff147224 */ /* 0x000fcc00078e00ff */
[----:B------:R-:W-:-:S03]  /*1f70*/  DFMA R20, R6, -R20, R32 ;  /* 0x800000140614722b */ /* 0x000fc60000000020 */
[----:B------:R-:W-:-:S03]  /*1f80*/  LOP3.LUT R23, R25, R23, RZ, 0x3c, !PT ;  /* 0x0000001719177212 */ /* 0x000fc600078e3cff */
[----:B------:R-:W-:-:S04]  /*1f90*/  IADD3 R20, PT, PT, -R0, -0x43300000, RZ ;  /* 0xbcd0000000147810 */ /* 0x000fc80007ffe1ff */
[----:B------:R-:W-:-:S04]  /*1fa0*/  FSETP.NEU.AND P0, PT, |R21|, R20, PT ;  /* 0x000000141500720b */ /* 0x000fc80003f0d200 */
[----:B------:R-:W-:Y:S02]  /*1fb0*/  FSEL R6, R24, R6, !P0 ;  /* 0x0000000618067208 */ /* 0x000fe40004000000 */
[----:B------:R-:W-:Y:S01]  /*1fc0*/  FSEL R7, R23, R7, !P0 ;  /* 0x0000000717077208 */ /* 0x000fe20004000000 */
[----:B------:R-:W-:Y:S06]  /*1fd0*/  BRA `(.L_x_17) ;  /* 0x0000000000547947 */ /* 0x000fec0003800000 */
.L_x_16:
[----:B------:R-:W-:-:S14]  /*1fe0*/  DSETP.NAN.AND P0, PT, R24, R24, PT ;  /* 0x000000181800722a */ /* 0x000fdc0003f08000 */
[----:B------:R-:W-:Y:S05]  /*1ff0*/  @P0 BRA `(.L_x_18) ;  /* 0x0000000000440947 */ /* 0x000fea0003800000 */
[----:B------:R-:W-:-:S14]  /*2000*/  DSETP.NAN.AND P0, PT, R22, R22, PT ;  /* 0x000000161600722a */ /* 0x000fdc0003f08000 */
[----:B------:R-:W-:Y:S05]  /*2010*/  @P0 BRA `(.L_x_19) ;  /* 0x0000000000300947 */ /* 0x000fea0003800000 */
[----:B------:R-:W-:Y:S01]  /*2020*/  ISETP.NE.AND P0, PT, R34, R29, PT ;  /* 0x0000001d2200720c */ /* 0x000fe20003f05270 */
[----:B------:R-:W-:Y:S01]  /*2030*/  IMAD.MOV.U32 R7, RZ, RZ, -0x80000 ;  /* 0xfff80000ff077424 */ /* 0x000fe200078e00ff */
[----:B------:R-:W-:-:S11]  /*2040*/  MOV R6, 0x0 ;  /* 0x0000000000067802 */ /* 0x000fd60000000f00 */
[----:B------:R-:W-:Y:S05]  /*2050*/  @!P0 BRA `(.L_x_17) ;  /* 0x0000000000348947 */ /* 0x000fea0003800000 */
[----:B------:R-:W-:Y:S02]  /*2060*/  ISETP.NE.AND P0, PT, R34, 0x7ff00000, PT ;  /* 0x7ff000002200780c */ /* 0x000fe40003f05270 */
[----:B------:R-:W-:Y:S02]  /*2070*/  LOP3.LUT R7, R25, 0x80000000, R23, 0x48, !PT ;  /* 0x8000000019077812 */ /* 0x000fe400078e4817 */
[----:B------:R-:W-:-:S13]  /*2080*/  ISETP.EQ.OR P0, PT, R29, RZ, !P0 ;  /* 0x000000ff1d00720c */ /* 0x000fda0004702670 */
[----:B------:R-:W-:Y:S01]  /*2090*/  @P0 LOP3.LUT R0, R7, 0x7ff00000, RZ, 0xfc, !PT ;  /* 0x7ff0000007000812 */ /* 0x000fe200078efcff */
[----:B------:R-:W-:Y:S02]  /*20a0*/  @!P0 IMAD.MOV.U32 R6, RZ, RZ, RZ ;  /* 0x000000ffff068224 */ /* 0x000fe400078e00ff */
[----:B------:R-:W-:Y:S02]  /*20b0*/  @P0 IMAD.MOV.U32 R6, RZ, RZ, RZ ;  /* 0x000000ffff060224 */ /* 0x000fe400078e00ff */
[----:B------:R-:W-:Y:S01]  /*20c0*/  @P0 IMAD.MOV.U32 R7, RZ, RZ, R0 ;  /* 0x000000ffff070224 */ /* 0x000fe200078e0000 */
[----:B------:R-:W-:Y:S06]  /*20d0*/  BRA `(.L_x_17) ;  /* 0x0000000000147947 */ /* 0x000fec0003800000 */
.L_x_19:
[----:B------:R-:W-:Y:S01]  /*20e0*/  LOP3.LUT R7, R23, 0x80000, RZ, 0xfc, !PT ;  /* 0x0008000017077812 */ /* 0x000fe200078efcff */
[----:B------:R-:W-:Y:S01]  /*20f0*/  IMAD.MOV.U32 R6, RZ, RZ, R22 ;  /* 0x000000ffff067224 */ /* 0x000fe200078e0016 */
[----:B------:R-:W-:Y:S06]  /*2100*/  BRA `(.L_x_17) ;  /* 0x0000000000087947 */ /* 0x000fec0003800000 */
.L_x_18:
[----:B------:R-:W-:Y:S02]  /*2110*/  LOP3.LUT R7, R25, 0x80000, RZ, 0xfc, !PT ;  /* 0x0008000019077812 */ /* 0x000fe400078efcff */
[----:B------:R-:W-:-:S07]  /*2120*/  MOV R6, R24 ;  /* 0x0000001800067202 */ /* 0x000fce0000000f00 */
.L_x_17:
[----:B------:R-:W-:Y:S02]  /*2130*/  IMAD.MOV.U32 R0, RZ, RZ, R6 ;  /* 0x000000ffff007224 */ /* 0x000fe400078e0006 */
[----:B------:R-:W-:Y:S02]  /*2140*/  IMAD.MOV.U32 R21, RZ, RZ, R7 ;  /* 0x000000ffff157224 */ /* 0x000fe400078e0007 */
[----:B------:R-:W-:Y:S02]  /*2150*/  IMAD.MOV.U32 R6, RZ, RZ, R8 ;  /* 0x000000ffff067224 */ /* 0x000fe400078e0008 */
[----:B------:R-:W-:-:S04]  /*2160*/  IMAD.MOV.U32 R7, RZ, RZ, 0x0 ;  /* 0x00000000ff077424 */ /* 0x000fc800078e00ff */
[----:B------:R-:W-:Y:S05]  /*2170*/  RET.REL.NODEC R6 `(_Z16calcKbListKernelPdid) ;  /* 0xffffffdc06a07950 */ /* 0x000fea0003c3ffff */
.L_x_20:
[----:B------:R-:W-:-:S00]  /*2180*/  BRA `(.L_x_20) ;  /* 0xfffffffc00fc7947 */ /* 0x000fc0000383ffff */
[----:B------:R-:W-:-:S00]  /*2190*/  NOP ;  /* 0x0000000000007918 */ /* 0x000fc00000000000 */
        /* <DEDUP_REMOVED lines=14> */
.L_x_1177:


//--------------------- .text._Z30calcContinusBitErrorRateKernelPiid --------------------------
	.section	.text._Z30calcContinusBitErrorRateKernelPiid,"ax",@progbits
	.align	128
        .global         _Z30calcContinusBitErrorRateKernelPiid
        .type           _Z30calcContinusBitErrorRateKernelPiid,@function
        .size           _Z30calcContinusBitErrorRateKernelPiid,(.L_x_1180 - _Z30calcContinusBitErrorRateKernelPiid)
        .other          _Z30calcContinusBitErrorRateKernelPiid,@"STO_CUDA_ENTRY STV_DEFAULT"
_Z30calcContinusBitErrorRateKernelPiid:
.text._Z30calcContinusBitErrorRateKernelPiid:
[----:B------:R-:W0:Y:S01]  /*0000*/  LDC R1, c[0x0][0x37c] ;  /* 0x0000df00ff017b82 */ /* 0x000e220000000800 */
[----:B------:R-:W1:Y:S01]  /*0010*/  MUFU.RCP64H R7, 2.002498626708984375 ;  /* 0x4000051e00077908 */ /* 0x000e620000001800 */
[----:B------:R-:W-:Y:S01]  /*0020*/  IMAD.MOV.U32 R4, RZ, RZ, -0x47ae147b ;  /* 0xb851eb85ff047424 */ /* 0x000fe200078e00ff */
[----:B------:R-:W-:Y:S01]  /*0030*/  MOV R11, 0x3ffffae3 ;  /* 0x3ffffae3000b7802 */ /* 0x000fe20000000f00 */
[----:B------:R-:W-:Y:S01]  /*0040*/  IMAD.MOV.U32 R5, RZ, RZ, 0x4000051e ;  /* 0x4000051eff057424 */ /* 0x000fe200078e00ff */
[----:B------:R-:W-:Y:S01]  /*0050*/  UMOV UR14, 0x47ae1400 ;  /* 0x47ae1400000e7882 */ /* 0x000fe20000000000 */
[----:B------:R-:W-:Y:S01]  /*0060*/  IMAD.MOV.U32 R6, RZ, RZ, RZ ;  /* 0x000000ffff067224 */ /* 0x000fe200078e00ff */
[----:B------:R-:W-:Y:S01]  /*0070*/  UMOV UR15, 0x3f647ae1 ;  /* 0x3f647ae1000f7882 */ /* 0x000fe20000000000 */
[----:B------:R-:W-:Y:S01]  /*0080*/  IMAD.MOV.U32 R10, RZ, RZ, -0x447b7558 ;  /* 0xbb848aa8ff0a7424 */ /* 0x000fe200078e00ff */
[----:B------:R-:W2:Y:S01]  /*0090*/  MUFU.RCP64H R3, 1.9987516403198242188 ;  /* 0x3ffffae300037908 */ /* 0x000ea20000001800 */
[----:B------:R-:W-:Y:S01]  /*00a0*/  IMAD.MOV.U32 R2, RZ, RZ, RZ ;  /* 0x000000ffff027224 */ /* 0x000fe200078e00ff */
[----:B------:R-:W-:Y:S01]  /*00b0*/  UMOV UR4, 0xedd55e00 ;  /* 0xedd55e0000047882 */ /* 0x000fe20000000000 */
[----:B------:R-:W-:Y:S01]  /*00c0*/  UMOV UR5, 0x3f547111 ;  /* 0x3f54711100057882 */ /* 0x000fe20000000000 */
[----:B------:R-:W-:Y:S01]  /*00d0*/  IMAD.MOV.U32 R18, RZ, RZ, -0x748574fc ;  /* 0x8b7a8b04ff127424 */ /* 0x000fe200078e00ff */
[----:B------:R-:W-:Y:S01]  /*00e0*/  UMOV UR6, 0x3ae80f1e ;  /* 0x3ae80f1e00067882 */ /* 0x000fe20000000000 */
[----:B------:R-:W-:Y:S01]  /*00f0*/  IMAD.MOV.U32 R19, RZ, RZ, 0x3ed0ee25 ;  /* 0x3ed0ee25ff137424 */ /* 0x000fe200078e00ff */
[----:B------:R-:W-:Y:S01]  /*0100*/  UMOV UR7, 0x3eb1380b ;  /* 0x3eb1380b00077882 */ /* 0x000fe20000000000 */
[----:B------:R-:W-:Y:S01]  /*0110*/  UMOV UR8, 0x9f02676f ;  /* 0x9f02676f00087882 */ /* 0x000fe20000000000 */
[----:B-1----:R-:W-:Y:S01]  /*0120*/  DFMA R4, R6, -R4, 1 ;  /* 0x3ff000000604742b */ /* 0x002fe20000000804 */
[----:B------:R-:W-:Y:S01]  /*0130*/  UMOV UR9, 0x3ef3b266 ;  /* 0x3ef3b26600097882 */ /* 0x000fe20000000000 */
[----:B------:R-:W-:Y:S01]  /*0140*/  UMOV UR10, 0xa9ab0956 ;  /* 0xa9ab0956000a7882 */ /* 0x000fe20000000000 */
[----:B------:R-:W-:Y:S01]  /*0150*/  UMOV UR11, 0x3f1745cb ;  /* 0x3f1745cb000b7882 */ /* 0x000fe20000000000 */
[----:B------:R-:W-:Y:S01]  /*0160*/  UMOV UR12, 0xfefa39ef ;  /* 0xfefa39ef000c7882 */ /* 0x000fe20000000000 */
[----:B------:R-:W-:Y:S01]  /*0170*/  UMOV UR13, 0x3fe62e42 ;  /* 0x3fe62e42000d7882 */ /* 0x000fe20000000000 */
[----:B------:R-:W1:Y:S01]  /*0180*/  S2R R0, SR_TID.X ;  /* 0x0000000000007919 */ /* 0x000e620000002100 */
[----:B0-----:R-:W-:Y:S01]  /*0190*/  VIADD R1, R1, 0xffffff90 ;  /* 0xffffff9001017836 */ /* 0x001fe20000000000 */
[----:B------:R-:W-:-:S02]  /*01a0*/  DFMA R8, R4, R4, R4 ;  /* 0x000000040408722b */ /* 0x000fc40000000004 */
[----:B--2---:R-:W-:-:S06]  /*01b0*/  DFMA R4, R2, -R10, 1 ;  /* 0x3ff000000204742b */ /* 0x004fcc000000080a */
[----:B------:R-:W-:Y:S02]  /*01c0*/  DFMA R12, R6, R8, R6 ;  /* 0x00000008060c722b */ /* 0x000fe40000000006 */
[----:B------:R-:W-:-:S06]  /*01d0*/  DFMA R4, R4, R4, R4 ;  /* 0x000000040404722b */ /* 0x000fcc0000000004 */
[----:B------:R-:W-:Y:S02]  /*01e0*/  DMUL R6, R12, UR14 ;  /* 0x0000000e0c067c28 */ /* 0x000fe40008000000 */
[----:B------:R-:W-:-:S06]  /*01f0*/  DFMA R4, R2, R4, R2 ;  /* 0x000000040204722b */ /* 0x000fcc0000000002 */
[----:B------:R-:W-:Y:S02]  /*0200*/  DFMA R14, R12, UR14, R6 ;  /* 0x0000000e0c0e7c2b */ /* 0x000fe40008000006 */
[----:B------:R-:W-:-:S06]  /*0210*/  DMUL R2, R4, -UR4 ;  /* 0x8000000404027c28 */ /* 0x000fcc0008000000 */
[----:B------:R-:W-:Y:S02]  /*0220*/  DMUL R16, R14, R14 ;  /* 0x0000000e0e107228 */ /* 0x000fe40000000000 */
[----:B------:R-:W-:Y:S02]  /*0230*/  DFMA R2, R4, -UR4, R2 ;  /* 0x8000000404027c2b */ /* 0x000fe40008000002 */
[----:B------:R-:W-:Y:S02]  /*0240*/  DADD R20, -R14, UR14 ;  /* 0x0000000e0e147e29 */ /* 0x000fe40008000100 */
[----:B------:R-:W-:Y:S02]  /*0250*/  DFMA R22, RZ, UR12, R14 ;  /* 0x0000000cff167c2b */ /* 0x000fe4000800000e */
[----:B------:R-:W-:Y:S02]  /*0260*/  DFMA R8, R16, UR6, R18 ;  /* 0x0000000610087c2b */ /* 0x000fe40008000012 */
[----:B------:R-:W-:-:S02]  /*0270*/  DMUL R6, R2, R2 ;  /* 0x0000000202067228 */ /* 0x000fc40000000000 */
[----:B------:R-:W-:-:S04]  /*0280*/  DADD R20, R20, R20 ;  /* 0x0000000014147229 */ /* 0x000fc80000000014 */
[----:B------:R-:W-:Y:S02]  /*0290*/  DFMA R10, R16, R8, UR8 ;  /* 0x00000008100a7e2b */ /* 0x000fe40008000008 */
[----:B------:R-:W-:Y:S01]  /*02a0*/  DFMA R8, R6, UR6, R18 ;  /* 0x0000000606087c2b */ /* 0x000fe20008000012 */
[----:B------:R-:W-:Y:S01]  /*02b0*/  UMOV UR6, 0x2d1b5154 ;  /* 0x2d1b515400067882 */ /* 0x000fe20000000000 */
[----:B------:R-:W-:Y:S01]  /*02c0*/  UMOV UR7, 0x3f3c71c7 ;  /* 0x3f3c71c700077882 */ /* 0x000fe20000000000 */
[----:B------:R-:W-:-:S03]  /*02d0*/  DFMA R20, -R14, UR14, R20 ;  /* 0x0000000e0e147c2b */ /* 0x000fc60008000114 */
[----:B------:R-:W-:Y:S02]  /*02e0*/  DFMA R10, R16, R10, UR10 ;  /* 0x0000000a100a7e2b */ /* 0x000fe4000800000a */
[----:B------:R-:W-:Y:S01]  /*02f0*/  DFMA R8, R6, R8, UR8 ;  /* 0x0000000806087e2b */ /* 0x000fe20008000008 */
[----:B------:R-:W-:Y:S01]  /*0300*/  UMOV UR8, 0x923be72d ;  /* 0x923be72d00087882 */ /* 0x000fe20000000000 */
[----:B------:R-:W-:Y:S01]  /*0310*/  UMOV UR9, 0x3f624924 ;  /* 0x3f62492400097882 */ /* 0x000fe20000000000 */
[----:B------:R-:W-:-:S03]  /*0320*/  DMUL R20, R12, R20 ;  /* 0x000000140c147228 */ /* 0x000fc60000000000 */
[----:B------:R-:W-:Y:S02]  /*0330*/  DFMA R10, R16, R10, UR6 ;  /* 0x00000006100a7e2b */ /* 0x000fe4000800000a */
[----:B------:R-:W-:Y:S01]  /*0340*/  DFMA R8, R6, R8, UR10 ;  /* 0x0000000a06087e2b */ /* 0x000fe20008000008 */
[----:B------:R-:W-:Y:S01]  /*0350*/  UMOV UR10, 0x9999a3c4 ;  /* 0x9999a3c4000a7882 */ /* 0x000fe20000000000 */
[----:B------:R-:W-:-:S04]  /*0360*/  UMOV UR11, 0x3f899999 ;  /* 0x3f899999000b7882 */ /* 0x000fc80000000000 */
[----:B------:R-:W-:Y:S02]  /*0370*/  DFMA R18, R16, R10, UR8 ;  /* 0x0000000810127e2b */ /* 0x000fe4000800000a */
[----:B------:R-:W-:Y:S01]  /*0380*/  DFMA R8, R6, R8, UR6 ;  /* 0x0000000606087e2b */ /* 0x000fe20008000008 */
[----:B------:R-:W-:Y:S01]  /*0390*/  UMOV UR6, 0x55555554 ;  /* 0x5555555400067882 */ /* 0x000fe20000000000 */
[----:B------:R-:W-:Y:S01]  /*03a0*/  DADD R10, -R2, -UR4 ;  /* 0x80000004020a7e29 */ /* 0x000fe20008000100 */
[----:B------:R-:W-:-:S03]  /*03b0*/  UMOV UR7, 0x3fb55555 ;  /* 0x3fb5555500077882 */ /* 0x000fc60000000000 */
[----:B------:R-:W-:Y:S02]  /*03c0*/  DFMA R18, R16, R18, UR10 ;  /* 0x0000000a10127e2b */ /* 0x000fe40008000012 */
[----:B------:R-:W-:Y:S01]  /*03d0*/  DFMA R8, R6, R8, UR8 ;  /* 0x0000000806087e2b */ /* 0x000fe20008000008 */
[----:B------:R-:W-:Y:S01]  /*03e0*/  UMOV UR8, 0xfefa39ef ;  /* 0xfefa39ef00087882 */ /* 0x000fe20000000000 */
[----:B------:R-:W-:Y:S01]  /*03f0*/  DADD R10, R10, R10 ;  /* 0x000000000a0a7229 */ /* 0x000fe2000000000a */
[----:B------:R-:W-:Y:S02]  /*0400*/  UMOV UR9, 0x3fe62e42 ;  /* 0x3fe62e4200097882 */ /* 0x000fe40000000000 */
[----:B------:R-:W-:Y:S02]  /*0410*/  DFMA R12, RZ, -UR8, R22 ;  /* 0x80000008ff0c7c2b */ /* 0x000fe40008000016 */
[----:B------:R-:W-:Y:S02]  /*0420*/  DFMA R18, R16, R18, UR6 ;  /* 0x0000000610127e2b */ /* 0x000fe40008000012 */
[----:B------:R-:W-:-:S02]  /*0430*/  DFMA R8, R6, R8, UR10 ;  /* 0x0000000a06087e2b */ /* 0x000fc40008000008 */
[----:B------:R-:W-:Y:S01]  /*0440*/  DFMA R10, -R2, -UR4, R10 ;  /* 0x80000004020a7c2b */ /* 0x000fe2000800010a */
[----:B------:R-:W1:Y:S01]  /*0450*/  S2UR UR4, SR_CTAID.X ;  /* 0x00000000000479c3 */ /* 0x000e620000002500 */
[----:B------:R-:W-:Y:S02]  /*0460*/  DADD R12, -R14, R12 ;  /* 0x000000000e0c7229 */ /* 0x000fe4000000010c */
[----:B------:R-:W-:Y:S02]  /*0470*/  DMUL R18, R16, R18 ;  /* 0x0000001210127228 */ /* 0x000fe40000000000 */
[----:B------:R-:W-:Y:S01]  /*0480*/  DFMA R8, R6, R8, UR6 ;  /* 0x0000000606087e2b */ /* 0x000fe20008000008 */
[----:B------:R-:W0:Y:S01]  /*0490*/  LDCU.64 UR6, c[0x3][0x48] ;  /* 0x00c00900ff0677ac */ /* 0x000e220008000a00 */
[----:B------:R-:W-:Y:S02]  /*04a0*/  DFMA R16, RZ, UR12, R2 ;  /* 0x0000000cff107c2b */ /* 0x000fe40008000002 */
[----:B------:R-:W-:-:S02]  /*04b0*/  DMUL R10, R4, R10 ;  /* 0x0000000a040a7228 */ /* 0x000fc40000000000 */
[----:B------:R-:W-:Y:S02]  /*04c0*/  DFMA R18, R14, R18, R20 ;  /* 0x000000120e12722b */ /* 0x000fe40000000014 */
[----:B------:R-:W-:Y:S01]  /*04d0*/  DMUL R8, R6, R8 ;  /* 0x0000000806087228 */ /* 0x000fe20000000000 */
[----:B------:R-:W-:Y:S01]  /*04e0*/  IMAD.MOV.U32 R20, RZ, RZ, 0x0 ;  /* 0x00000000ff147424 */ /* 0x000fe200078e00ff */
[----:B------:R-:W-:Y:S01]  /*04f0*/  DFMA R4, RZ, -UR8, R16 ;  /* 0x80000008ff047c2b */ /* 0x000fe20008000010 */
[----:B------:R-:W1:Y:S01]  /*0500*/  LDC R7, c[0x0][0x360] ;  /* 0x0000d800ff077b82 */ /* 0x000e620000000800 */
[----:B------:R-:W-:Y:S01]  /*0510*/  UMOV UR8, 0x3b39803f ;  /* 0x3b39803f00087882 */ /* 0x000fe20000000000 */
[----:B------:R-:W-:Y:S01]  /*0520*/  UMOV UR9, 0x3c7abc9e ;  /* 0x3c7abc9e00097882 */ /* 0x000fe20000000000 */
[----:B------:R-:W-:Y:S01]  /*0530*/  DADD R12, R18, -R12 ;  /* 0x00000000120c7229 */ /* 0x000fe2000000080c */
[----:B------:R-:W-:Y:S01]  /*0540*/  IMAD.MOV.U32 R21, RZ, RZ, 0x40c81c80 ;  /* 0x40c81c80ff157424 */ /* 0x000fe200078e00ff */
[C---:B------:R-:W-:Y:S01]  /*0550*/  DFMA R8, R2.reuse, R8, R10 ;  /* 0x000000080208722b */ /* 0x040fe2000000000a */
[----:B------:R-:W-:Y:S01]  /*0560*/  MOV R18, 0x0 ;  /* 0x0000000000127802 */ /* 0x000fe20000000f00 */
[----:B------:R-:W-:Y:S01]  /*0570*/  DADD R4, -R2, R4 ;  /* 0x0000000002047229 */ /* 0x000fe20000000104 */
[----:B0-----:R-:W-:Y:S01]  /*0580*/  UISETP.NE.U32.AND UP0, UPT, UR6, URZ, UPT ;  /* 0x000000ff0600728c */ /* 0x001fe2000bf05070 */
[----:B------:R-:W-:-:S02]  /*0590*/  IMAD.MOV.U32 R19, RZ, RZ, 0x40c81c80 ;  /* 0x40c81c80ff137424 */ /* 0x000fc400078e00ff */
[----:B------:R-:W-:Y:S01]  /*05a0*/  DFMA R12, RZ, UR8, R12 ;  /* 0x00000008ff0c7c2b */ /* 0x000fe2000800000c */
[----:B------:R-:W-:Y:S01]  /*05b0*/  UISETP.NE.AND.EX UP0, UPT, UR7, URZ, UPT, UP0 ;  /* 0x000000ff0700728c */ /* 0x000fe2000bf05300 */
[----:B------:R-:W-:Y:S02]  /*05c0*/  IMAD.MOV.U32 R14, RZ, RZ, 0x0 ;  /* 0x00000000ff0e7424 */ /* 0x000fe400078e00ff */
[----:B------:R-:W-:Y:S01]  /*05d0*/  DADD R4, R8, -R4 ;  /* 0x0000000008047229 */ /* 0x000fe20000000804 */
[----:B------:R-:W-:-:S03]  /*05e0*/  IMAD.MOV.U32 R15, RZ, RZ, 0x40c81c80 ;  /* 0x40c81c80ff0f7424 */ /* 0x000fc600078e00ff */
[----:B------:R-:W-:-:S04]  /*05f0*/  DADD R12, R22, R12 ;  /* 0x00000000160c7229 */ /* 0x000fc8000000000c */
[----:B------:R-:W-:Y:S01]  /*0600*/  DFMA R4, RZ, UR8, R4 ;  /* 0x00000008ff047c2b */ /* 0x000fe20008000004 */
[----:B-1----:R-:W-:Y:S01]  /*0610*/  IMAD R3, R7, UR4, R0 ;  /* 0x0000000407037c24 */ /* 0x002fe2000f8e0200 */
[----:B------:R-:W-:-:S04]  /*0620*/  R2UR UR4, R1 ;  /* 0x00000000010472ca */ /* 0x000fc800000e0000 */
[----:B------:R-:W-:Y:S01]  /*0630*/  R2UR UR10, R12 ;  /* 0x000000000c0a72ca */ /* 0x000fe200000e0000 */
[----:B------:R-:W-:Y:S01]  /*0640*/  IMAD.MOV.U32 R12, RZ, RZ, 0x0 ;  /* 0x00000000ff0c7424 */ /* 0x000fe200078e00ff */
[----:B------:R-:W-:Y:S01]  /*0650*/  DADD R16, R16, R4 ;  /* 0x0000000010107229 */ /* 0x000fe20000000004 */
[----:B------:R-:W-:Y:S01]  /*0660*/  R2UR UR11, R13 ;  /* 0x000000000d0b72ca */ /* 0x000fe200000e0000 */
[----:B------:R-:W-:Y:S01]  /*0670*/  IMAD.MOV.U32 R13, RZ, RZ, 0x40c81c80 ;  /* 0x40c81c80ff0d7424 */ /* 0x000fe200078e00ff */
[----:B------:R-:W-:Y:S01]  /*0680*/  SHF.R.S32.HI R0, RZ, 0x1f, R3 ;  /* 0x0000001fff007819 */ /* 0x000fe20000011403 */
[----:B------:R-:W-:-:S12]  /*0690*/  BRA.U !UP0, `(.L_x_21) ;  /* 0x00000019086c7547 */ /* 0x000fd8000b800000 */
[----:B------:R-:W0:Y:S01]  /*06a0*/  MUFU.RCP64H R7, 4.29496524800000000000e+09 ;  /* 0x41efffff00077908 */ /* 0x000e220000001800 */
[----:B------:R-:W-:Y:S01]  /*06b0*/  ULOP3.LUT UR5, UR6, 0x55555555, URZ, 0x3c, !UPT ;  /* 0x5555555506057892 */ /* 0x000fe2000f8e3cff */
[----:B------:R-:W-:Y:S01]  /*06c0*/  MOV R14, 0xe5e00000 ;  /* 0xe5e00000000e7802 */ /* 0x000fe20000000f00 */
[----:B------:R-:W-:Y:S02]  /*06d0*/  IMAD.MOV.U32 R15, RZ, RZ, 0x41efffff ;  /* 0x41efffffff0f7424 */ /* 0x000fe400078e00ff */
[----:B------:R-:W-:-:S05]  /*06e0*/  IMAD.MOV.U32 R6, RZ, RZ, 0x1 ;  /* 0x00000001ff067424 */ /* 0x000fca00078e00ff */
[----:B------:R-:W1:Y:S01]  /*06f0*/  I2F.F64.U32 R4, UR5 ;  /* 0x0000000500047d12 */ /* 0x000e620008201800 */
[----:B0-----:R-:W-:-:S08]  /*0700*/  DFMA R8, R6, -R14, 1 ;  /* 0x3ff000000608742b */ /* 0x001fd0000000080e */
[----:B------:R-:W-:Y:S02]  /*0710*/  DFMA R10, R8, R8, R8 ;  /* 0x00000008080a722b */ /* 0x000fe40000000008 */
[----:B-1----:R-:W-:-:S06]  /*0720*/  DMUL R8, R4, 7.62939453125e-06 ;  /* 0x3ee0000004087828 */ /* 0x002fcc0000000000 */
[----:B------:R-:W-:-:S04]  /*0730*/  DFMA R10, R6, R10, R6 ;  /* 0x0000000a060a722b */ /* 0x000fc80000000006 */
[----:B------:R-:W0:Y:S04]  /*0740*/  FRND.F64.FLOOR R8, R8 ;  /* 0x0000000800087313 */ /* 0x000e280000305800 */
[----:B------:R-:W-:-:S08]  /*0750*/  DFMA R12, R10, -R14, 1 ;  /* 0x3ff000000a0c742b */ /* 0x000fd0000000080e */
[----:B------:R-:W-:Y:S02]  /*0760*/  DFMA R12, R10, R12, R10 ;  /* 0x0000000c0a0c722b */ /* 0x000fe4000000000a */
[C---:B0-----:R-:W-:Y:S02]  /*0770*/  DMUL R6, R8.reuse, 12345 ;  /* 0x40c81c8008067828 */ /* 0x041fe40000000000 */
[----:B------:R-:W-:-:S06]  /*0780*/  DFMA R4, R8, -131072, R4 ;  /* 0xc10000000804782b */ /* 0x000fcc0000000004 */
[----:B------:R-:W-:Y:S02]  /*0790*/  DMUL R26, R6, R12 ;  /* 0x0000000c061a7228 */ /* 0x000fe40000000000 */
[----:B------:R-:W-:-:S06]  /*07a0*/  FSETP.GEU.AND P1, PT, |R7|, 6.5827683646048100446e-37, PT ;  /* 0x036000000700780b */ /* 0x000fcc0003f2e200 */
[----:B------:R-:W-:-:S08]  /*07b0*/  DFMA R10, R26, -R14, R6 ;  /* 0x8000000e1a0a722b */ /* 0x000fd00000000006 */
[----:B------:R-:W-:-:S10]  /*07c0*/  DFMA R26, R12, R10, R26 ;  /* 0x0000000a0c1a722b */ /* 0x000fd4000000001a */
[----:B------:R-:W-:-:S05]  /*07d0*/  FFMA R2, RZ, 29.999998092651367188, R27 ;  /* 0x41efffffff027823 */ /* 0x000fca000000001b */
[----:B------:R-:W-:-:S13]  /*07e0*/  FSETP.GT.AND P0, PT, |R2|, 1.469367938527859385e-39, PT ;  /* 0x001000000200780b */ /* 0x000fda0003f04200 */
[----:B------:R-:W-:Y:S05]  /*07f0*/  @P0 BRA P1, `(.L_x_22) ;  /* 0x0000000000180947 */ /* 0x000fea0000800000 */
[----:B------:R-:W-:Y:S01]  /*0800*/  IMAD.MOV.U32 R26, RZ, RZ, R6 ;  /* 0x000000ffff1a7224 */ /* 0x000fe200078e0006 */
[----:B------:R-:W-:Y:S01]  /*0810*/  MOV R59, 0x41efffff ;  /* 0x41efffff003b7802 */ /* 0x000fe20000000f00 */
[----:B------:R-:W-:Y:S01]  /*0820*/  IMAD.MOV.U32 R27, RZ, RZ, R7 ;  /* 0x000000ffff1b7224 */ /* 0x000fe200078e0007 */
[----:B------:R-:W-:Y:S01]  /*0830*/  MOV R24, 0x860 ;  /* 0x0000086000187802 */ /* 0x000fe20000000f00 */
[----:B------:R-:W-:-:S07]  /*0840*/  IMAD.MOV.U32 R58, RZ, RZ, -0x1a200000 ;  /* 0xe5e00000ff3a7424 */ /* 0x000fce00078e00ff */
[----:B------:R-:W-:Y:S05]  /*0850*/  CALL.REL.NOINC `($__internal_2_$__cuda_sm20_div_rn_f64_full) ;  /* 0x0000050800507944 */ /* 0x000fea0003c00000 */
.L_x_22:
[----:B------:R-:W0:Y:S01]  /*0860*/  MUFU.RCP64H R9, 4.29496524800000000000e+09 ;  /* 0x41efffff00097908 */ /* 0x000e220000001800 */
[----:B------:R-:W-:Y:S01]  /*0870*/  IMAD.MOV.U32 R14, RZ, RZ, -0x1a200000 ;  /* 0xe5e00000ff0e7424 */ /* 0x000fe200078e00ff */
[----:B------:R-:W-:Y:S01]  /*0880*/  DMUL R4, R4, 12345 ;  /* 0x40c81c8004047828 */ /* 0x000fe20000000000 */
[----:B------:R-:W-:Y:S01]  /*0890*/  IMAD.MOV.U32 R15, RZ, RZ, 0x41efffff ;  /* 0x41efffffff0f7424 */ /* 0x000fe200078e00ff */
[----:B------:R-:W-:Y:S01]  /*08a0*/  UMOV UR6, 0xe5e00000 ;  /* 0xe5e0000000067882 */ /* 0x000fe20000000000 */
[----:B------:R-:W-:Y:S01]  /*08b0*/  IMAD.MOV.U32 R8, RZ, RZ, 0x1 ;  /* 0x00000001ff087424 */ /* 0x000fe200078e00ff */
[----:B------:R-:W-:-:S06]  /*08c0*/  UMOV UR7, 0x41efffff ;  /* 0x41efffff00077882 */ /* 0x000fcc0000000000 */
[----:B------:R-:W-:Y:S01]  /*08d0*/  FSETP.GEU.AND P2, PT, |R5|, 6.5827683646048100446e-37, PT ;  /* 0x036000000500780b */ /* 0x000fe20003f4e200 */
[----:B0-----:R-:W-:-:S08]  /*08e0*/  DFMA R10, R8, -R14, 1 ;  /* 0x3ff00000080a742b */ /* 0x001fd0000000080e */
[----:B------:R-:W-:-:S08]  /*08f0*/  DFMA R10, R10, R10, R10 ;  /* 0x0000000a0a0a722b */ /* 0x000fd0000000000a */
[----:B------:R-:W-:-:S08]  /*0900*/  DFMA R10, R8, R10, R8 ;  /* 0x0000000a080a722b */ /* 0x000fd00000000008 */
[----:B------:R-:W-:-:S08]  /*0910*/  DFMA R8, R10, -R14, 1 ;  /* 0x3ff000000a08742b */ /* 0x000fd0000000080e */
[----:B------:R-:W-:Y:S02]  /*0920*/  DFMA R18, R10, R8, R10 ;  /* 0x000000080a12722b */ /* 0x000fe4000000000a */
[----:B------:R-:W0:Y:S06]  /*0930*/  FRND.F64.FLOOR R8, R26 ;  /* 0x0000001a00087313 */ /* 0x000e2c0000305800 */
[----:B------:R-:W-:-:S08]  /*0940*/  DMUL R10, R18, R4 ;  /* 0x00000004120a7228 */ /* 0x000fd00000000000 */
[-C--:B------:R-:W-:Y:S02]  /*0950*/  DFMA R12, R10, -R14.reuse, R4 ;  /* 0x8000000e0a0c722b */ /* 0x080fe40000000004 */
[----:B0-----:R-:W-:-:S06]  /*0960*/  DFMA R8, R8, -R14, R6 ;  /* 0x8000000e0808722b */ /* 0x001fcc0000000006 */
[----:B------:R-:W-:Y:S02]  /*0970*/  DFMA R26, R18, R12, R10 ;  /* 0x0000000c121a722b */ /* 0x000fe4000000000a */
[C---:B------:R-:W-:Y:S02]  /*0980*/  DADD R10, R8.reuse, UR6 ;  /* 0x00000006080a7e29 */ /* 0x040fe40008000000 */
[----:B------:R-:W-:-:S06]  /*0990*/  DSETP.GEU.AND P0, PT, R8, RZ, PT ;  /* 0x000000ff0800722a */ /* 0x000fcc0003f0e000 */
[----:B------:R-:W-:Y:S02]  /*09a0*/  FFMA R2, RZ, 29.999998092651367188, R27 ;  /* 0x41efffffff027823 */ /* 0x000fe4000000001b */
[----:B------:R-:W-:Y:S02]  /*09b0*/  FSEL R8, R10, R8, !P0 ;  /* 0x000000080a087208 */ /* 0x000fe40004000000 */
[----:B------:R-:W-:Y:S02]  /*09c0*/  FSEL R9, R11, R9, !P0 ;  /* 0x000000090b097208 */ /* 0x000fe40004000000 */
[----:B------:R-:W-:-:S13]  /*09d0*/  FSETP.GT.AND P1, PT, |R2|, 1.469367938527859385e-39, PT ;  /* 0x001000000200780b */ /* 0x000fda0003f24200 */
[----:B------:R-:W-:Y:S05]  /*09e0*/  @P1 BRA P2, `(.L_x_23) ;  /* 0x0000000000181947 */ /* 0x000fea0001000000 */
[----:B------:R-:W-:Y:S01]  /*09f0*/  IMAD.MOV.U32 R26, RZ, RZ, R4 ;  /* 0x000000ffff1a7224 */ /* 0x000fe200078e0004 */
[----:B------:R-:W-:Y:S01]  /*0a00*/  MOV R58, 0xe5e00000 ;  /* 0xe5e00000003a7802 */ /* 0x000fe20000000f00 */
[----:B------:R-:W-:Y:S01]  /*0a10*/  IMAD.MOV.U32 R27, RZ, RZ, R5 ;  /* 0x000000ffff1b7224 */ /* 0x000fe200078e0005 */
[----:B------:R-:W-:Y:S01]  /*0a20*/  MOV R24, 0xa50 ;  /* 0x00000a5000187802 */ /* 0x000fe20000000f00 */
[----:B------:R-:W-:-:S07]  /*0a30*/  IMAD.MOV.U32 R59, RZ, RZ, 0x41efffff ;  /* 0x41efffffff3b7424 */ /* 0x000fce00078e00ff */
[----:B------:R-:W-:Y:S05]  /*0a40*/  CALL.REL.NOINC `($__internal_2_$__cuda_sm20_div_rn_f64_full) ;  /* 0x0000050400d47944 */ /* 0x000fea0003c00000 */
.L_x_23:
[----:B------:R-:W0:Y:S01]  /*0a50*/  MUFU.RCP64H R19, 4.29496524800000000000e+09 ;  /* 0x41efffff00137908 */ /* 0x000e220000001800 */
[----:B------:R-:W-:Y:S01]  /*0a60*/  IMAD.MOV.U32 R14, RZ, RZ, -0x1a200000 ;  /* 0xe5e00000ff0e7424 */ /* 0x000fe200078e00ff */
[----:B------:R-:W-:Y:S01]  /*0a70*/  UMOV UR6, 0xe5e00000 ;  /* 0xe5e0000000067882 */ /* 0x000fe20000000000 */
[----:B------:R-:W-:Y:S01]  /*0a80*/  IMAD.MOV.U32 R15, RZ, RZ, 0x41efffff ;  /* 0x41efffffff0f7424 */ /* 0x000fe200078e00ff */
[----:B------:R-:W-:Y:S01]  /*0a90*/  UMOV UR7, 0x41efffff ;  /* 0x41efffff00077882 */ /* 0x000fe20000000000 */
[----:B------:R-:W-:Y:S01]  /*0aa0*/  IMAD.MOV.U32 R18, RZ, RZ, 0x1 ;  /* 0x00000001ff127424 */ /* 0x000fe200078e00ff */
[----:B------:R-:W1:Y:S01]  /*0ab0*/  LDCU UR5, c[0x3][0x4c] ;  /* 0x00c00980ff0577ac */ /* 0x000e620008000800 */
[----:B------:R-:W-:Y:S01]  /*0ac0*/  BSSY.RECONVERGENT B1, `(.L_x_24) ;  /* 0x000001b000017945 */ /* 0x000fe20003800200 */
[----:B------:R-:W2:Y:S03]  /*0ad0*/  FRND.F64.FLOOR R26, R26 ;  /* 0x0000001a001a7313 */ /* 0x000ea60000305800 */
[----:B0-----:R-:W-:-:S02]  /*0ae0*/  DFMA R12, R18, -R14, 1 ;  /* 0x3ff00000120c742b */ /* 0x001fc4000000080e */
[----:B--2---:R-:W-:Y:S01]  /*0af0*/  DFMA R10, R26, -R14, R4 ;  /* 0x8000000e1a0a722b */ /* 0x004fe20000000004 */
[----:B-1----:R-:W-:-:S05]  /*0b00*/  ULOP3.LUT UR5, UR5, 0xaaaaaaaa, URZ, 0x3c, !UPT ;  /* 0xaaaaaaaa05057892 */ /* 0x002fca000f8e3cff */
[----:B------:R-:W-:Y:S02]  /*0b10*/  DFMA R20, R12, R12, R12 ;  /* 0x0000000c0c14722b */ /* 0x000fe4000000000c */
[----:B------:R-:W-:-:S06]  /*0b20*/  DADD R12, R10, UR6 ;  /* 0x000000060a0c7e29 */ /* 0x000fcc0008000000 */
[----:B------:R-:W-:Y:S02]  /*0b30*/  DFMA R20, R18, R20, R18 ;  /* 0x000000141214722b */ /* 0x000fe40000000012 */
[----:B------:R-:W-:-:S06]  /*0b40*/  DSETP.GEU.AND P0, PT, R10, RZ, PT ;  /* 0x000000ff0a00722a */ /* 0x000fcc0003f0e000 */
[----:B------:R-:W-:Y:S01]  /*0b50*/  DFMA R18, R20, -R14, 1 ;  /* 0x3ff000001412742b */ /* 0x000fe2000000080e */
[----:B------:R-:W-:Y:S02]  /*0b60*/  FSEL R10, R12, R10, !P0 ;  /* 0x0000000a0c0a7208 */ /* 0x000fe40004000000 */
[----:B------:R-:W-:-:S05]  /*0b70*/  FSEL R11, R13, R11, !P0 ;  /* 0x0000000b0d0b7208 */ /* 0x000fca0004000000 */
[----:B------:R-:W-:Y:S02]  /*0b80*/  DFMA R18, R20, R18, R20 ;  /* 0x000000121412722b */ /* 0x000fe40000000014 */
[----:B------:R-:W-:-:S08]  /*0b90*/  DFMA R8, R8, 131072, R10 ;  /* 0x410000000808782b */ /* 0x000fd0000000000a */
        /* <DEDUP_REMOVED lines=8> */
[----:B------:R-:W-:Y:S01]  /*0c20*/  MOV R27, R9 ;  /* 0x00000009001b7202 */ /* 0x000fe20000000f00 */
[----:B------:R-:W-:Y:S01]  /*0c30*/  IMAD.MOV.U32 R58, RZ, RZ, -0x1a200000 ;  /* 0xe5e00000ff3a7424 */ /* 0x000fe200078e00ff */
[----:B------:R-:W-:Y:S01]  /*0c40*/  MOV R24, 0xc70 ;  /* 0x00000c7000187802 */ /* 0x000fe20000000f00 */
[----:B------:R-:W-:-:S07]  /*0c50*/  IMAD.MOV.U32 R59, RZ, RZ, 0x41efffff ;  /* 0x41efffffff3b7424 */ /* 0x000fce00078e00ff */
[----:B------:R-:W-:Y:S05]  /*0c60*/  CALL.REL.NOINC `($__internal_2_$__cuda_sm20_div_rn_f64_full) ;  /* 0x00000504004c7944 */ /* 0x000fea0003c00000 */
.L_x_25:
[----:B------:R-:W-:Y:S05]  /*0c70*/  BSYNC.RECONVERGENT B1 ;  /* 0x0000000000017941 */ /* 0x000fea0003800200 */
.L_x_24:
[----:B------:R-:W0:Y:S01]  /*0c80*/  MUFU.RCP64H R11, 4.29496524800000000000e+09 ;  /* 0x41efffff000b7908 */ /* 0x000e220000001800 */
[----:B------:R-:W-:Y:S01]  /*0c90*/  IMAD.MOV.U32 R24, RZ, RZ, -0x1a200000 ;  /* 0xe5e00000ff187424 */ /* 0x000fe200078e00ff */
[----:B------:R-:W-:Y:S01]  /*0ca0*/  UMOV UR6, 0xe5e00000 ;  /* 0xe5e0000000067882 */ /* 0x000fe20000000000 */
[----:B------:R-:W-:Y:S01]  /*0cb0*/  IMAD.MOV.U32 R25, RZ, RZ, 0x41efffff ;  /* 0x41efffffff197424 */ /* 0x000fe200078e00ff */
[----:B------:R-:W-:Y:S01]  /*0cc0*/  UMOV UR7, 0x41efffff ;  /* 0x41efffff00077882 */ /* 0x000fe20000000000 */
[----:B------:R-:W-:-:S03]  /*0cd0*/  IMAD.MOV.U32 R10, RZ, RZ, 0x1 ;  /* 0x00000001ff0a7424 */ /* 0x000fc600078e00ff */
[----:B------:R-:W1:Y:S08]  /*0ce0*/  I2F.F64.U32 R18, UR5 ;  /* 0x0000000500127d12 */ /* 0x000e700008201800 */
[----:B------:R-:W2:Y:S01]  /*0cf0*/  FRND.F64.FLOOR R26, R26 ;  /* 0x0000001a001a7313 */ /* 0x000ea20000305800 */
[----:B0-----:R-:W-:Y:S02]  /*0d00*/  DFMA R12, R10, -R24, 1 ;  /* 0x3ff000000a0c742b */ /* 0x001fe40000000818 */
[----:B-1----:R-:W-:-:S06]  /*0d10*/  DMUL R14, R18, 7.62939453125e-06 ;  /* 0x3ee00000120e7828 */ /* 0x002fcc0000000000 */
[----:B------:R-:W-:Y:S01]  /*0d20*/  DFMA R12, R12, R12, R12 ;  /* 0x0000000c0c0c722b */ /* 0x000fe2000000000c */
[----:B------:R-:W0:Y:S01]  /*0d30*/  FRND.F64.FLOOR R20, R14 ;  /* 0x0000000e00147313 */ /* 0x000e220000305800 */
[----:B--2---:R-:W-:-:S06]  /*0d40*/  DFMA R8, R26, -R24, R8 ;  /* 0x800000181a08722b */ /* 0x004fcc0000000008 */
[----:B------:R-:W-:Y:S02]  /*0d50*/  DFMA R12, R10, R12, R10 ;  /* 0x0000000c0a0c722b */ /* 0x000fe4000000000a */
[----:B------:R-:W-:-:S06]  /*0d60*/  DSETP.GEU.AND P0, PT, R8, RZ, PT ;  /* 0x000000ff0800722a */ /* 0x000fcc0003f0e000 */
[----:B------:R-:W-:Y:S02]  /*0d70*/  DFMA R22, R12, -R24, 1 ;  /* 0x3ff000000c16742b */ /* 0x000fe40000000818 */
[----:B0-----:R-:W-:-:S06]  /*0d80*/  DMUL R10, R20, 12345 ;  /* 0x40c81c80140a7828 */ /* 0x001fcc0000000000 */
[----:B------:R-:W-:Y:S02]  /*0d90*/  DFMA R28, R12, R22, R12 ;  /* 0x000000160c1c722b */ /* 0x000fe4000000000c */
[----:B------:R-:W-:Y:S02]  /*0da0*/  DADD R12, R8, UR6 ;  /* 0x00000006080c7e29 */ /* 0x000fe40008000000 */
[----:B------:R-:W-:-:S04]  /*0db0*/  FSETP.GEU.AND P1, PT, |R11|, 6.5827683646048100446e-37, PT ;  /* 0x036000000b00780b */ /* 0x000fc80003f2e200 */
[----:B------:R-:W-:-:S04]  /*0dc0*/  DMUL R26, R28, R10 ;  /* 0x0000000a1c1a7228 */ /* 0x000fc80000000000 */
[----:B------:R-:W-:Y:S02]  /*0dd0*/  FSEL R22, R12, R8, !P0 ;  /* 0x000000080c167208 */ /* 0x000fe40004000000 */
[----:B------:R-:W-:Y:S02]  /*0de0*/  FSEL R23, R13, R9, !P0 ;  /* 0x000000090d177208 */ /* 0x000fe40004000000 */
[----:B------:R-:W-:-:S04]  /*0df0*/  DFMA R12, R26, -R24, R10 ;  /* 0x800000181a0c722b */ /* 0x000fc8000000000a */
[C---:B------:R-:W-:Y:S02]  /*0e00*/  DADD R8, R22.reuse, UR6 ;  /* 0x0000000616087e29 */ /* 0x040fe40008000000 */
[----:B------:R-:W-:Y:S02]  /*0e10*/  DSETP.GEU.AND P0, PT, R22, RZ, PT ;  /* 0x000000ff1600722a */ /* 0x000fe40003f0e000 */
[----:B------:R-:W-:-:S06]  /*0e20*/  DFMA R26, R28, R12, R26 ;  /* 0x0000000c1c1a722b */ /* 0x000fcc000000001a */
[----:B------:R-:W-:Y:S02]  /*0e30*/  FSEL R14, R8, R22, !P0 ;  /* 0x00000016080e7208 */ /* 0x000fe40004000000 */
[----:B------:R-:W-:Y:S01]  /*0e40*/  FSEL R15, R9, R23, !P0 ;  /* 0x00000017090f7208 */ /* 0x000fe20004000000 */
[----:B------:R-:W-:Y:S01]  /*0e50*/  DFMA R8, R20, -131072, R18 ;  /* 0xc10000001408782b */ /* 0x000fe20000000012 */
[----:B------:R-:W-:Y:S02]  /*0e60*/  FFMA R2, RZ, 29.999998092651367188, R27 ;  /* 0x41efffffff027823 */ /* 0x000fe4000000001b */
[----:B------:R0:W1:Y:S03]  /*0e70*/  F2I.U32.F64.TRUNC R14, R14 ;  /* 0x0000000e000e7311 */ /* 0x000066000030d000 */
[----:B------:R-:W-:-:S13]  /*0e80*/  FSETP.GT.AND P0, PT, |R2|, 1.469367938527859385e-39, PT ;  /* 0x001000000200780b */ /* 0x000fda0003f04200 */
[----:B01----:R-:W-:Y:S05]  /*0e90*/  @P0 BRA P1, `(.L_x_26) ;  /* 0x0000000000180947 */ /* 0x003fea0000800000 */
[----:B------:R-:W-:Y:S01]  /*0ea0*/  MOV R26, R10 ;  /* 0x0000000a001a7202 */ /* 0x000fe20000000f00 */
[----:B------:R-:W-:Y:S01]  /*0eb0*/  IMAD.MOV.U32 R27, RZ, RZ, R11 ;  /* 0x000000ffff1b7224 */ /* 0x000fe200078e000b */
[----:B------:R-:W-:Y:S01]  /*0ec0*/  MOV R24, 0xf00 ;  /* 0x00000f0000187802 */ /* 0x000fe20000000f00 */
[----:B------:R-:W-:Y:S02]  /*0ed0*/  IMAD.MOV.U32 R58, RZ, RZ, -0x1a200000 ;  /* 0xe5e00000ff3a7424 */ /* 0x000fe400078e00ff */
[----:B------:R-:W-:-:S07]  /*0ee0*/  IMAD.MOV.U32 R59, RZ, RZ, 0x41efffff ;  /* 0x41efffffff3b7424 */ /* 0x000fce00078e00ff */
[----:B------:R-:W-:Y:S05]  /*0ef0*/  CALL.REL.NOINC `($__internal_2_$__cuda_sm20_div_rn_f64_full) ;  /* 0x0000050000a87944 */ /* 0x000fea0003c00000 */
.L_x_26:
[----:B------:R-:W0:Y:S01]  /*0f00*/  MUFU.RCP64H R13, 4.29496524800000000000e+09 ;  /* 0x41efffff000d7908 */ /* 0x000e220000001800 */
[----:B------:R-:W-:Y:S01]  /*0f10*/  IMAD.MOV.U32 R22, RZ, RZ, -0x1a200000 ;  /* 0xe5e00000ff167424 */ /* 0x000fe200078e00ff */
[----:B------:R-:W-:Y:S01]  /*0f20*/  MOV R12, 0x1 ;  /* 0x00000001000c7802 */ /* 0x000fe20000000f00 */
[----:B------:R-:W-:Y:S01]  /*0f30*/  IMAD.MOV.U32 R23, RZ, RZ, 0x41efffff ;  /* 0x41efffffff177424 */ /* 0x000fe200078e00ff */
[----:B------:R-:W-:Y:S01]  /*0f40*/  DMUL R8, R8, 12345 ;  /* 0x40c81c8008087828 */ /* 0x000fe20000000000 */
[----:B------:R-:W-:Y:S01]  /*0f50*/  UMOV UR6, 0xe5e00000 ;  /* 0xe5e0000000067882 */ /* 0x000fe20000000000 */
[----:B------:R-:W-:-:S08]  /*0f60*/  UMOV UR7, 0x41efffff ;  /* 0x41efffff00077882 */ /* 0x000fd00000000000 */
        /* <DEDUP_REMOVED lines=20> */
[----:B------:R-:W-:Y:S02]  /*10b0*/  IMAD.MOV.U32 R27, RZ, RZ, R9 ;  /* 0x000000ffff1b7224 */ /* 0x000fe400078e0009 */
[----:B------:R-:W-:Y:S02]  /*10c0*/  IMAD.MOV.U32 R58, RZ, RZ, -0x1a200000 ;  /* 0xe5e00000ff3a7424 */ /* 0x000fe400078e00ff */
[----:B------:R-:W-:-:S07]  /*10d0*/  IMAD.MOV.U32 R59, RZ, RZ, 0x41efffff ;  /* 0x41efffffff3b7424 */ /* 0x000fce00078e00ff */
[----:B------:R-:W-:Y:S05]  /*10e0*/  CALL.REL.NOINC `($__internal_2_$__cuda_sm20_div_rn_f64_full) ;  /* 0x00000500002c7944 */ /* 0x000fea0003c00000 */
.L_x_27:
[----:B------:R-:W0:Y:S01]  /*10f0*/  MUFU.RCP64H R25, 4.29496524800000000000e+09 ;  /* 0x41efffff00197908 */ /* 0x000e220000001800 */
[----:B------:R-:W-:Y:S01]  /*1100*/  IMAD.MOV.U32 R22, RZ, RZ, -0x1a200000 ;  /* 0xe5e00000ff167424 */ /* 0x000fe200078e00ff */
[----:B------:R-:W-:Y:S01]  /*1110*/  MOV R23, 0x41efffff ;  /* 0x41efffff00177802 */ /* 0x000fe20000000f00 */
[----:B------:R-:W-:Y:S01]  /*1120*/  IMAD.MOV.U32 R24, RZ, RZ, 0x1 ;  /* 0x00000001ff187424 */ /* 0x000fe200078e00ff */
[----:B------:R-:W-:Y:S01]  /*1130*/  UMOV UR6, 0xe5e00000 ;  /* 0xe5e0000000067882 */ /* 0x000fe20000000000 */
[----:B------:R-:W-:Y:S01]  /*1140*/  UMOV UR7, 0x41efffff ;  /* 0x41efffff00077882 */ /* 0x000fe20000000000 */
[----:B------:R-:W-:Y:S02]  /*1150*/  BSSY.RECONVERGENT B1, `(.L_x_28) ;  /* 0x000001a000017945 */ /* 0x000fe40003800200 */
[----:B------:R-:W1:Y:S01]  /*1160*/  FRND.F64.FLOOR R26, R26 ;  /* 0x0000001a001a7313 */ /* 0x000e620000305800 */
[-C--:B0-----:R-:W-:Y:S02]  /*1170*/  DFMA R20, R24, -R22.reuse, 1 ;  /* 0x3ff000001814742b */ /* 0x081fe40000000816 */
[----:B-1----:R-:W-:-:S06]  /*1180*/  DFMA R18, R26, -R22, R8 ;  /* 0x800000161a12722b */ /* 0x002fcc0000000008 */
        /* <DEDUP_REMOVED lines=22> */
.L_x_29:
[----:B------:R-:W-:Y:S05]  /*12f0*/  BSYNC.RECONVERGENT B1 ;  /* 0x0000000000017941 */ /* 0x000fea0003800200 */
.L_x_28:
[----:B------:R-:W0:Y:S01]  /*1300*/  MUFU.RCP64H R19, 4.29494272000000000000e+09 ;  /* 0x41effff400137908 */ /* 0x000e220000001800 */
[----:B------:R-:W-:Y:S01]  /*1310*/  MOV R24, 0xd7600000 ;  /* 0xd760000000187802 */ /* 0x000fe20000000f00 */
[----:B------:R-:W-:Y:S01]  /*1320*/  IMAD.MOV.U32 R25, RZ, RZ, 0x41effff4 ;  /* 0x41effff4ff197424 */ /* 0x000fe200078e00ff */
[----:B------:R-:W-:Y:S01]  /*1330*/  UMOV UR6, 0xe5e00000 ;  /* 0xe5e0000000067882 */ /* 0x000fe20000000000 */
[----:B------:R-:W-:Y:S01]  /*1340*/  IMAD.MOV.U32 R18, RZ, RZ, 0x1 ;  /* 0x00000001ff127424 */ /* 0x000fe200078e00ff */
[----:B------:R-:W-:Y:S01]  /*1350*/  UMOV UR7, 0x41efffff ;  /* 0x41efffff00077882 */ /* 0x000fe20000000000 */
[----:B------:R-:W-:Y:S02]  /*1360*/  FSETP.GEU.AND P1, PT, |R11|, 6.5827683646048100446e-37, PT ;  /* 0x036000000b00780b */ /* 0x000fe40003f2e200 */
[----:B------:R-:W1:Y:S02]  /*1370*/  FRND.F64.FLOOR R26, R26 ;  /* 0x0000001a001a7313 */ /* 0x000e640000305800 */
[----:B0-----:R-:W-:-:S02]  /*1380*/  DFMA R20, R18, -R24, 1 ;  /* 0x3ff000001214742b */ /* 0x001fc40000000818 */
[----:B-1----:R-:W-:-:S06]  /*1390*/  DFMA R12, R26, -UR6, R12 ;  /* 0x800000061a0c7c2b */ /* 0x002fcc000800000c */
[----:B------:R-:W-:Y:S02]  /*13a0*/  DFMA R20, R20, R20, R20 ;  /* 0x000000141414722b */ /* 0x000fe40000000014 */
[----:B------:R-:W-:-:S06]  /*13b0*/  DSETP.GEU.AND P0, PT, R12, RZ, PT ;  /* 0x000000ff0c00722a */ /* 0x000fcc0003f0e000 */
[----:B------:R-:W-:-:S08]  /*13c0*/  DFMA R20, R18, R20, R18 ;  /* 0x000000141214722b */ /* 0x000fd00000000012 */
[----:B------:R-:W-:-:S08]  /*13d0*/  DFMA R18, R20, -R24, 1 ;  /* 0x3ff000001412742b */ /* 0x000fd00000000818 */
[----:B------:R-:W-:Y:S02]  /*13e0*/  DFMA R20, R20, R18, R20 ;  /* 0x000000121414722b */ /* 0x000fe40000000014 */
[----:B------:R-:W-:-:S06]  /*13f0*/  DADD R18, R12, UR6 ;  /* 0x000000060c127e29 */ /* 0x000fcc0008000000 */
        /* <DEDUP_REMOVED lines=8> */
[----:B------:R-:W-:Y:S02]  /*1480*/  FSEL R13, R13, R19, !P0 ;  /* 0x000000130d0d7208 */ /* 0x000fe40004000000 */
[----:B------:R-:W-:Y:S02]  /*1490*/  FFMA R2, RZ, 29.99997711181640625, R27 ;  /* 0x41effff4ff027823 */ /* 0x000fe4000000001b */
[----:B------:R0:W1:Y:S03]  /*14a0*/  F2I.U32.F64.TRUNC R12, R12 ;  /* 0x0000000c000c7311 */ /* 0x000066000030d000 */
[----:B------:R-:W-:-:S13]  /*14b0*/  FSETP.GT.AND P0, PT, |R2|, 1.469367938527859385e-39, PT ;  /* 0x001000000200780b */ /* 0x000fda0003f04200 */
[----:B01----:R-:W-:Y:S05]  /*14c0*/  @P0 BRA P1, `(.L_x_30) ;  /* 0x0000000000180947 */ /* 0x003fea0000800000 */
[----:B------:R-:W-:Y:S01]  /*14d0*/  IMAD.MOV.U32 R26, RZ, RZ, R10 ;  /* 0x000000ffff1a7224 */ /* 0x000fe200078e000a */
[----:B------:R-:W-:Y:S01]  /*14e0*/  MOV R59, 0x41effff4 ;  /* 0x41effff4003b7802 */ /* 0x000fe20000000f00 */
[----:B------:R-:W-:Y:S01]  /*14f0*/  IMAD.MOV.U32 R27, RZ, RZ, R11 ;  /* 0x000000ffff1b7224 */ /* 0x000fe200078e000b */
[----:B------:R-:W-:Y:S01]  /*1500*/  MOV R24, 0x1530 ;  /* 0x0000153000187802 */ /* 0x000fe20000000f00 */
[----:B------:R-:W-:-:S07]  /*1510*/  IMAD.MOV.U32 R58, RZ, RZ, -0x28a00000 ;  /* 0xd7600000ff3a7424 */ /* 0x000fce00078e00ff */
[----:B------:R-:W-:Y:S05]  /*1520*/  CALL.REL.NOINC `($__internal_2_$__cuda_sm20_div_rn_f64_full) ;  /* 0x000004fc001c7944 */ /* 0x000fea0003c00000 */
.L_x_30:
[----:B------:R-:W0:Y:S01]  /*1530*/  MUFU.RCP64H R19, 4.29494272000000000000e+09 ;  /* 0x41effff400137908 */ /* 0x000e220000001800 */
[----:B------:R-:W-:Y:S01]  /*1540*/  IMAD.MOV.U32 R24, RZ, RZ, -0x28a00000 ;  /* 0xd7600000ff187424 */ /* 0x000fe200078e00ff */
[----:B------:R-:W-:Y:S01]  /*1550*/  FSETP.GEU.AND P2, PT, |R9|, 6.5827683646048100446e-37, PT ;  /* 0x036000000900780b */ /* 0x000fe20003f4e200 */
[----:B------:R-:W-:Y:S01]  /*1560*/  IMAD.MOV.U32 R25, RZ, RZ, 0x41effff4 ;  /* 0x41effff4ff197424 */ /* 0x000fe200078e00ff */
[----:B------:R-:W-:Y:S01]  /*1570*/  UMOV UR6, 0xd7600000 ;  /* 0xd760000000067882 */ /* 0x000fe20000000000 */
[----:B------:R-:W-:Y:S01]  /*1580*/  IMAD.MOV.U32 R18, RZ, RZ, 0x1 ;  /* 0x00000001ff127424 */ /* 0x000fe200078e00ff */
[----:B------:R-:W-:-:S05]  /*1590*/  UMOV UR7, 0x41effff4 ;  /* 0x41effff400077882 */ /* 0x000fca0000000000 */
        /* <DEDUP_REMOVED lines=12> */
[----:B------:R-:W-:Y:S02]  /*1660*/  FFMA R2, RZ, 29.99997711181640625, R27 ;  /* 0x41effff4ff027823 */ /* 0x000fe4000000001b */
        /* <DEDUP_REMOVED lines=10> */
.L_x_31:
[----:B------:R-:W0:Y:S01]  /*1710*/  MUFU.RCP64H R23, 4.29494272000000000000e+09 ;  /* 0x41effff400177908 */ /* 0x000e220000001800 */
[----:B------:R-:W-:Y:S01]  /*1720*/  IMAD.MOV.U32 R20, RZ, RZ, -0x28a00000 ;  /* 0xd7600000ff147424 */ /* 0x000fe200078e00ff */
[----:B------:R-:W-:Y:S01]  /*1730*/  UMOV UR6, 0xd7600000 ;  /* 0xd760000000067882 */ /* 0x000fe20000000000 */
[----:B------:R-:W-:Y:S01]  /*1740*/  IMAD.MOV.U32 R21, RZ, RZ, 0x41effff4 ;  /* 0x41effff4ff157424 */ /* 0x000fe200078e00ff */
[----:B------:R-:W-:Y:S01]  /*1750*/  UMOV UR7, 0x41effff4 ;  /* 0x41effff400077882 */ /* 0x000fe20000000000 */
[----:B------:R-:W-:Y:S01]  /*1760*/  IMAD.MOV.U32 R22, RZ, RZ, 0x1 ;  /* 0x00000001ff167424 */ /* 0x000fe200078e00ff */
[----:B------:R-:W-:Y:S02]  /*1770*/  BSSY.RECONVERGENT B1, `(.L_x_32) ;  /* 0x000001a000017945 */ /* 0x000fe40003800200 */
[----:B------:R-:W1:Y:S03]  /*1780*/  FRND.F64.FLOOR R26, R26 ;  /* 0x0000001a001a7313 */ /* 0x000e660000305800 */
[----:B0-----:R-:W-:-:S02]  /*1790*/  DFMA R18, R22, -R20, 1 ;  /* 0x3ff000001612742b */ /* 0x001fc40000000814 */
        /* <DEDUP_REMOVED lines=14> */
[----:B------:R-:W-:-:S05]  /*1880*/  FFMA R2, RZ, 29.99997711181640625, R27 ;  /* 0x41effff4ff027823 */ /* 0x000fca000000001b */
        /* <DEDUP_REMOVED lines=8> */
.L_x_33:
[----:B------:R-:W-:Y:S05]  /*1910*/  BSYNC.RECONVERGENT B1 ;  /* 0x0000000000017941 */ /* 0x000fea0003800200 */
.L_x_32:
[----:B------:R-:W0:Y:S01]  /*1920*/  MUFU.RCP64H R9, 4.29494272000000000000e+09 ;  /* 0x41effff400097908 */ /* 0x000e220000001800 */
[----:B------:R-:W-:Y:S01]  /*1930*/  IMAD.MOV.U32 R20, RZ, RZ, -0x28a00000 ;  /* 0xd7600000ff147424 */ /* 0x000fe200078e00ff */
[----:B------:R-:W-:Y:S01]  /*1940*/  UMOV UR6, 0xd7600000 ;  /* 0xd760000000067882 */ /* 0x000fe20000000000 */
[----:B------:R-:W-:Y:S01]  /*1950*/  IMAD.MOV.U32 R21, RZ, RZ, 0x41effff4 ;  /* 0x41effff4ff157424 */ /* 0x000fe200078e00ff */
[----:B------:R-:W-:Y:S01]  /*1960*/  UMOV UR7, 0x41effff4 ;  /* 0x41effff400077882 */ /* 0x000fe20000000000 */
[----:B------:R-:W-:Y:S01]  /*1970*/  IMAD.MOV.U32 R8, RZ, RZ, 0x1 ;  /* 0x00000001ff087424 */ /* 0x000fe200078e00ff */
[----:B------:R-:W-:Y:S02]  /*1980*/  FSETP.GEU.AND P1, PT, |R7|, 6.5827683646048100446e-37, PT ;  /* 0x036000000700780b */ /* 0x000fe40003f2e200 */
[----:B------:R-:W1:Y:S03]  /*1990*/  FRND.F64.FLOOR R26, R26 ;  /* 0x0000001a001a7313 */ /* 0x000e660000305800 */
[----:B0-----:R-:W-:-:S02]  /*19a0*/  DFMA R18, R8, -R20, 1 ;  /* 0x3ff000000812742b */ /* 0x001fc40000000814 */
[----:B-1----:R-:W-:-:S06]  /*19b0*/  DFMA R10, R26, -R20, R10 ;  /* 0x800000141a0a722b */ /* 0x002fcc000000000a */
        /* <DEDUP_REMOVED lines=25> */
.L_x_34:
[----:B------:R-:W0:Y:S01]  /*1b50*/  MUFU.RCP64H R9, 4.29494272000000000000e+09 ;  /* 0x41effff400097908 */ /* 0x000e220000001800 */
[----:B------:R-:W-:Y:S01]  /*1b60*/  IMAD.MOV.U32 R22, RZ, RZ, -0x28a00000 ;  /* 0xd7600000ff167424 */ /* 0x000fe200078e00ff */
[----:B------:R-:W-:Y:S01]  /*1b70*/  MOV R8, 0x1 ;  /* 0x0000000100087802 */ /* 0x000fe20000000f00 */
[----:B------:R-:W-:Y:S01]  /*1b80*/  IMAD.MOV.U32 R23, RZ, RZ, 0x41effff4 ;  /* 0x41effff4ff177424 */ /* 0x000fe200078e00ff */
[----:B------:R-:W-:Y:S01]  /*1b90*/  FSETP.GEU.AND P2, PT, |R5|, 6.5827683646048100446e-37, PT ;  /* 0x036000000500780b */ /* 0x000fe20003f4e200 */
[----:B------:R-:W-:Y:S01]  /*1ba0*/  UMOV UR6, 0xd7600000 ;  /* 0xd760000000067882 */ /* 0x000fe20000000000 */
[----:B------:R-:W-:-:S03]  /*1bb0*/  UMOV UR7, 0x41effff4 ;  /* 0x41effff400077882 */ /* 0x000fc60000000000 */
        /* <DEDUP_REMOVED lines=23> */
.L_x_35:
[----:B------:R-:W0:Y:S01]  /*1d30*/  MUFU.RCP64H R19, 4.29494272000000000000e+09 ;  /* 0x41effff400137908 */ /* 0x000e220000001800 */
        /* <DEDUP_REMOVED lines=31> */
.L_x_37:
[----:B------:R-:W-:Y:S05]  /*1f30*/  BSYNC.RECONVERGENT B1 ;  /* 0x0000000000017941 */ /* 0x000fea0003800200 */
.L_x_36:
[----:B------:R-:W0:Y:S01]  /*1f40*/  FRND.F64.FLOOR R26, R26 ;  /* 0x0000001a001a7313 */ /* 0x000e220000305800 */
[----:B------:R-:W-:Y:S01]  /*1f50*/  UMOV UR6, 0xd7600000 ;  /* 0xd760000000067882 */ /* 0x000fe20000000000 */
[----:B------:R-:W-:-:S06]  /*1f60*/  UMOV UR7, 0x41effff4 ;  /* 0x41effff400077882 */ /* 0x000fcc0000000000 */
[----:B------:R-:W-:Y:S01]  /*1f70*/  I2F.F64.U32 R14, R14 ;  /* 0x0000000e000e7312 */ /* 0x000fe20000201800 */
[----:B0-----:R-:W-:-:S07]  /*1f80*/  DFMA R6, R26, -UR6, R6 ;  /* 0x800000061a067c2b */ /* 0x001fce0008000006 */
[----:B------:R-:W-:Y:S01]  /*1f90*/  I2F.F64.U32 R12, R12 ;  /* 0x0000000c000c7312 */ /* 0x000fe20000201800 */
[----:B------:R-:W-:-:S07]  /*1fa0*/  DADD R4, R6, UR6 ;  /* 0x0000000606047e29 */ /* 0x000fce0008000000 */
[----:B------:R-:W-:Y:S01]  /*1fb0*/  I2F.F64.U32 R20, R20 ;  /* 0x0000001400147312 */ /* 0x000fe20000201800 */
[----:B------:R-:W-:-:S06]  /*1fc0*/  DSETP.GEU.AND P0, PT, R6, RZ, PT ;  /* 0x000000ff0600722a */ /* 0x000fcc0003f0e000 */
[----:B------:R-:W-:Y:S02]  /*1fd0*/  FSEL R6, R4, R6, !P0 ;  /* 0x0000000604067208 */ /* 0x000fe40004000000 */
[----:B------:R-:W-:-:S06]  /*1fe0*/  FSEL R7, R5, R7, !P0 ;  /* 0x0000000705077208 */ /* 0x000fcc0004000000 */
[C---:B------:R-:W-:Y:S02]  /*1ff0*/  DADD R4, R6.reuse, UR6 ;  /* 0x0000000606047e29 */ /* 0x040fe40008000000 */
[----:B------:R-:W-:-:S08]  /*2000*/  DSETP.GEU.AND P0, PT, R6, RZ, PT ;  /* 0x000000ff0600722a */ /* 0x000fd00003f0e000 */
[----:B------:R-:W-:Y:S02]  /*2010*/  FSEL R4, R4, R6, !P0 ;  /* 0x0000000604047208 */ /* 0x000fe40004000000 */
[----:B------:R-:W-:-:S04]  /*2020*/  FSEL R5, R5, R7, !P0 ;  /* 0x0000000705057208 */ /* 0x000fc80004000000 */
[----:B------:R-:W0:Y:S08]  /*2030*/  F2I.U32.F64.TRUNC R4, R4 ;  /* 0x0000000400047311 */ /* 0x000e30000030d000 */
[----:B0-----:R0:W1:Y:S02]  /*2040*/  I2F.F64.U32 R18, R4 ;  /* 0x0000000400127312 */ /* 0x0010640000201800 */
.L_x_21:
[----:B------:R-:W-:Y:S01]  /*2050*/  ISETP.NE.AND P0, PT, R3, RZ, PT ;  /* 0x000000ff0300720c */ /* 0x000fe20003f05270 */
[----:B------:R-:W2:Y:S01]  /*2060*/  LDCU.64 UR8, c[0x0][0x358] ;  /* 0x00006b00ff0877ac */ /* 0x000ea20008000a00 */
[----:B------:R-:W-:Y:S01]  /*2070*/  BSSY.RECONVERGENT B3, `(.L_x_38) ;  /* 0x0000c7f000037945 */ /* 0x000fe20003800200 */
[----:B------:R-:W-:Y:S02]  /*2080*/  CS2R R40, SRZ ;  /* 0x0000000000287805 */ /* 0x000fe4000001ff00 */
[----:B------:R-:W-:Y:S01]  /*2090*/  MOV R42, 0x0 ;  /* 0x00000000002a7802 */ /* 0x000fe20000000f00 */
[----:B------:R-:W-:Y:S01]  /*20a0*/  IMAD.MOV.U32 R43, RZ, RZ, 0x3ff00000 ;  /* 0x3ff00000ff2b7424 */ /* 0x000fe200078e00ff */
[----:B------:R-:W-:Y:S02]  /*20b0*/  CS2R R38, SRZ ;  /* 0x0000000000267805 */ /* 0x000fe4000001ff00 */
[----:B------:R-:W-:Y:S01]  /*20c0*/  CS2R R36, SRZ ;  /* 0x0000000000247805 */ /* 0x000fe2000001ff00 */
[----:B------:R-:W-:Y:S01]  /*20d0*/  IMAD.MOV.U32 R34, RZ, RZ, 0x0 ;  /* 0x00000000ff227424 */ /* 0x000fe200078e00ff */
[----:B------:R-:W-:Y:S01]  /*20e0*/  CS2R R32, SRZ ;  /* 0x0000000000207805 */ /* 0x000fe2000001ff00 */
[----:B------:R-:W-:Y:S01]  /*20f0*/  IMAD.MOV.U32 R35, RZ, RZ, 0x3ff00000 ;  /* 0x3ff00000ff237424 */ /* 0x000fe200078e00ff */
[----:B------:R-:W-:-:S02]  /*2100*/  CS2R R22, SRZ ;  /* 0x0000000000167805 */ /* 0x000fc4000001ff00 */
[----:B------:R-:W-:Y:S01]  /*2110*/  CS2R R10, SRZ ;  /* 0x00000000000a7805 */ /* 0x000fe2000001ff00 */
[----:B------:R-:W-:Y:S02]  /*2120*/  IMAD.MOV.U32 R24, RZ, RZ, 0x0 ;  /* 0x00000000ff187424 */ /* 0x000fe400078e00ff */
[----:B------:R-:W-:Y:S01]  /*2130*/  IMAD.MOV.U32 R25, RZ, RZ, 0x3ff00000 ;  /* 0x3ff00000ff197424 */ /* 0x000fe200078e00ff */
[----:B--2---:R-:W-:Y:S06]  /*2140*/  @!P0 BRA `(.L_x_39) ;  /* 0x000000c400c48947 */ /* 0x004fec0003800000 */
[----:B------:R-:W-:Y:S01]  /*2150*/  BSSY.RECONVERGENT B2, `(.L_x_40) ;  /* 0x0000c67000027945 */ /* 0x000fe20003800200 */
[----:B------:R-:W-:Y:S01]  /*2160*/  MOV R2, RZ ;  /* 0x000000ff00027202 */ /* 0x000fe20000000f00 */
[----:B0-----:R-:W-:Y:S01]  /*2170*/  IMAD.MOV.U32 R4, RZ, RZ, 0x1 ;  /* 0x00000001ff047424 */ /* 0x001fe200078e00ff */
[----:B------:R-:W-:Y:S01]  /*2180*/  CS2R R8, SRZ ;  /* 0x0000000000087805 */ /* 0x000fe2000001ff00 */
[----:B------:R-:W-:Y:S01]  /*2190*/  IMAD.MOV.U32 R5, RZ, RZ, RZ ;  /* 0x000000ffff057224 */ /* 0x000fe200078e00ff */
[----:B------:R-:W-:Y:S01]  /*21a0*/  CS2R R10, SRZ ;  /* 0x00000000000a7805 */ /* 0x000fe2000001ff00 */
[----:B------:R-:W-:Y:S02]  /*21b0*/  IMAD.MOV.U32 R6, RZ, RZ, RZ ;  /* 0x000000ffff067224 */ /* 0x000fe400078e00ff */
[----:B------:R-:W-:Y:S02]  /*21c0*/  IMAD.MOV.U32 R7, RZ, RZ, 0x1 ;  /* 0x00000001ff077424 */ /* 0x000fe400078e00ff */
[----:B------:R-:W-:-:S07]  /*21d0*/  IMAD.MOV.U32 R30, RZ, RZ, 0x1 ;  /* 0x00000001ff1e7424 */ /* 0x000fce00078e00ff */
.L_x_223:
[----:B--2---:R-:W-:Y:S01]  /*21e0*/  LOP3.LUT R22, R3, 0x1, RZ, 0xc0, !PT ;  /* 0x0000000103167812 */ /* 0x004fe200078ec0ff */
[----:B------:R-:W-:Y:S03]  /*21f0*/  BSSY.RECONVERGENT B1, `(.L_x_41) ;  /* 0x0000c56000017945 */ /* 0x000fe60003800200 */
[----:B------:R-:W-:-:S04]  /*2200*/  ISETP.NE.U32.AND P0, PT, R22, 0x1, PT ;  /* 0x000000011600780c */ /* 0x000fc80003f05070 */
[----:B------:R-:W-:-:S13]  /*2210*/  ISETP.NE.U32.AND.EX P0, PT, RZ, RZ, PT, P0 ;  /* 0x000000ffff00720c */ /* 0x000fda0003f05100 */
[----:B0-----:R-:W-:Y:S05]  /*2220*/  @P0 BRA `(.L_x_42) ;  /* 0x000000c400480947 */ /* 0x001fea0003800000 */
[----:B------:R-:W0:Y:S02]  /*2230*/  LDC.64 R32, c[0x4][0x20] ;  /* 0x01000800ff207b82 */ /* 0x000e240000000a00 */
[----:B0-----:R-:W-:-:S05]  /*2240*/  IMAD.WIDE.U32 R32, R11, 0x24, R32 ;  /* 0x000000240b207825 */ /* 0x001fca00078e0020 */
[----:B------:R-:W2:Y:S04]  /*2250*/  LDG.E R60, desc[UR8][R32.64] ;  /* 0x00000008203c7981 */ /* 0x000ea8000c1e1900 */
[----:B------:R-:W3:Y:S04]  /*2260*/  LDG.E R52, desc[UR8][R32.64+0x4] ;  /* 0x0000040820347981 */ /* 0x000ee8000c1e1900 */
[----:B------:R-:W4:Y:S01]  /*2270*/  LDG.E R46, desc[UR8][R32.64+0x8] ;  /* 0x00000808202e7981 */ /* 0x000f22000c1e1900 */
[----:B------:R-:W0:Y:S01]  /*2280*/  MUFU.RCP64H R27, 4.29496524800000000000e+09 ;  /* 0x41efffff001b7908 */ /* 0x000e220000001800 */
[----:B------:R-:W-:-:S02]  /*2290*/  HFMA2 R28, -RZ, RZ, -1504, 0 ;  /* 0xe5e00000ff1c7431 */ /* 0x000fc400000001ff */
[----:B------:R-:W-:Y:S01]  /*22a0*/  IMAD.MOV.U32 R29, RZ, RZ, 0x41efffff ;  /* 0x41efffffff1d7424 */ /* 0x000fe200078e00ff */
[----:B------:R-:W-:Y:S01]  /*22b0*/  UMOV UR6, 0x0 ;  /* 0x0000000000067882 */ /* 0x000fe20000000000 */
[----:B------:R-:W-:Y:S01]  /*22c0*/  IMAD.MOV.U32 R26, RZ, RZ, 0x1 ;  /* 0x00000001ff1a7424 */ /* 0x000fe200078e00ff */
[----:B------:R-:W-:Y:S01]  /*22d0*/  UMOV UR7, 0x3ff00000 ;  /* 0x3ff0000000077882 */ /* 0x000fe20000000000 */
[----:B------:R-:W-:Y:S04]  /*22e0*/  BSSY.RECONVERGENT B4, `(.L_x_43) ;  /* 0x0000021000047945 */ /* 0x000fe80003800200 */
[----:B0-----:R-:W-:-:S08]  /*22f0*/  DFMA R22, R26, -R28, UR6 ;  /* 0x000000061a167e2b */ /* 0x001fd0000800081c */
[----:B------:R-:W-:Y:S02]  /*2300*/  DFMA R24, R22, R22, R22 ;  /* 0x000000161618722b */ /* 0x000fe40000000016 */
[----:B------:R-:W-:Y:S06]  /*2310*/  I2F.F64.U32 R22, R30 ;  /* 0x0000001e00167312 */ /* 0x000fec0000201800 */
[----:B------:R-:W-:-:S08]  /*2320*/  DFMA R24, R26, R24, R26 ;  /* 0x000000181a18722b */ /* 0x000fd0000000001a */
[----:B------:R-:W-:-:S08]  /*2330*/  DFMA R26, R24, -R28, 1 ;  /* 0x3ff00000181a742b */ /* 0x000fd0000000081c */
[----:B------:R-:W-:Y:S01]  /*2340*/  DFMA R26, R24, R26, R24 ;  /* 0x0000001a181a722b */ /* 0x000fe20000000018 */
[----:B--2---:R-:W0:Y:S08]  /*2350*/  I2F.F64.U32 R60, R60 ;  /* 0x0000003c003c7312 */ /* 0x004e300000201800 */
[----:B---3--:R-:W2:Y:S01]  /*2360*/  I2F.F64.U32 R52, R52 ;  /* 0x0000003400347312 */ /* 0x008ea20000201800 */
[----:B0-----:R-:W-:-:S07]  /*2370*/  DMUL R48, R60, 7.62939453125e-06 ;  /* 0x3ee000003c307828 */ /* 0x001fce0000000000 */
[----:B----4-:R-:W0:Y:S01]  /*2380*/  I2F.F64.U32 R46, R46 ;  /* 0x0000002e002e7312 */ /* 0x010e220000201800 */
[----:B--2---:R-:W-:-:S07]  /*2390*/  DMUL R54, R52, 7.62939453125e-06 ;  /* 0x3ee0000034367828 */ /* 0x004fce0000000000 */
[----:B------:R-:W2:Y:S01]  /*23a0*/  FRND.F64.FLOOR R48, R48 ;  /* 0x0000003000307313 */ /* 0x000ea20000305800 */
[----:B0-----:R-:W-:-:S07]  /*23b0*/  DMUL R50, R46, 7.62939453125e-06 ;  /* 0x3ee000002e327828 */ /* 0x001fce0000000000 */
[----:B------:R-:W0:Y:S01]  /*23c0*/  FRND.F64.FLOOR R54, R54 ;  /* 0x0000003600367313 */ /* 0x000e220000305800 */
[----:B--2---:R-:W-:-:S07]  /*23d0*/  DMUL R36, R48, R22 ;  /* 0x0000001630247228 */ /* 0x004fce0000000000 */
[----:B------:R-:W2:Y:S01]  /*23e0*/  FRND.F64.FLOOR R50, R50 ;  /* 0x0000003200327313 */ /* 0x000ea20000305800 */
[----:B------:R-:W-:Y:S02]  /*23f0*/  DFMA R60, R48, -131072, R60 ;  /* 0xc1000000303c782b */ /* 0x000fe4000000003c */
[----:B------:R-:W-:Y:S01]  /*2400*/  DMUL R24, R36, R26 ;  /* 0x0000001a24187228 */ /* 0x000fe20000000000 */
[----:B------:R-:W-:Y:S01]  /*2410*/  FSETP.GEU.AND P1, PT, |R37|, 6.5827683646048100446e-37, PT ;  /* 0x036000002500780b */ /* 0x000fe20003f2e200 */
[----:B0-----:R-:W-:-:S06]  /*2420*/  DFMA R52, R54, -131072, R52 ;  /* 0xc10000003634782b */ /* 0x001fcc0000000034 */
[----:B------:R-:W-:Y:S02]  /*2430*/  DFMA R28, R24, -R28, R36 ;  /* 0x8000001c181c722b */ /* 0x000fe40000000024 */
[----:B--2---:R-:W-:-:S06]  /*2440*/  DFMA R46, R50, -131072, R46 ;  /* 0xc1000000322e782b */ /* 0x004fcc000000002e */
        /* <DEDUP_REMOVED lines=9> */
[----:B-1----:R-:W-:Y:S05]  /*24e0*/  CALL.REL.NOINC `($__internal_2_$__cuda_sm20_div_rn_f64_full) ;  /* 0x000004ec002c7944 */ /* 0x002fea0003c00000 */
.L_x_44:
[----:B------:R-:W-:Y:S05]  /*24f0*/  BSYNC.RECONVERGENT B4 ;  /* 0x0000000000047941 */ /* 0x000fea0003800200 */
.L_x_43:
[----:B------:R-:W0:Y:S01]  /*2500*/  MUFU.RCP64H R25, 4.29496524800000000000e+09 ;  /* 0x41efffff00197908 */ /* 0x000e220000001800 */
[----:B------:R-:W-:Y:S01]  /*2510*/  IMAD.MOV.U32 R38, RZ, RZ, -0x1a200000 ;  /* 0xe5e00000ff267424 */ /* 0x000fe200078e00ff */
[----:B------:R-:W-:Y:S01]  /*2520*/  DMUL R34, R60, R22 ;  /* 0x000000163c227228 */ /* 0x000fe20000000000 */
[----:B------:R-:W-:Y:S01]  /*2530*/  IMAD.MOV.U32 R39, RZ, RZ, 0x41efffff ;  /* 0x41efffffff277424 */ /* 0x000fe200078e00ff */
[----:B------:R-:W-:Y:S01]  /*2540*/  UMOV UR6, 0xe5e00000 ;  /* 0xe5e0000000067882 */ /* 0x000fe20000000000 */
[----:B------:R-:W-:Y:S01]  /*2550*/  IMAD.MOV.U32 R24, RZ, RZ, 0x1 ;  /* 0x00000001ff187424 */ /* 0x000fe200078e00ff */
[----:B------:R-:W-:Y:S01]  /*2560*/  UMOV UR7, 0x41efffff ;  /* 0x41efffff00077882 */ /* 0x000fe20000000000 */
[----:B------:R-:W-:Y:S05]  /*2570*/  BSSY.RECONVERGENT B4, `(.L_x_45) ;  /* 0x0000019000047945 */ /* 0x000fea0003800200 */
        /* <DEDUP_REMOVED lines=23> */
[----:B-1----:R-:W-:Y:S05]  /*26f0*/  CALL.REL.NOINC `($__internal_2_$__cuda_sm20_div_rn_f64_full) ;  /* 0x000004e800a87944 */ /* 0x002fea0003c00000 */
.L_x_46:
[----:B------:R-:W-:Y:S05]  /*2700*/  BSYNC.RECONVERGENT B4 ;  /* 0x0000000000047941 */ /* 0x000fea0003800200 */
.L_x_45:
[----:B------:R-:W0:Y:S01]  /*2710*/  MUFU.RCP64H R31, 4.29496524800000000000e+09 ;  /* 0x41efffff001f7908 */ /* 0x000e220000001800 */
[----:B------:R-:W-:Y:S01]  /*2720*/  IMAD.MOV.U32 R28, RZ, RZ, -0x1a200000 ;  /* 0xe5e00000ff1c7424 */ /* 0x000fe200078e00ff */
[----:B------:R-:W-:Y:S01]  /*2730*/  UMOV UR6, 0xe5e00000 ;  /* 0xe5e0000000067882 */ /* 0x000fe20000000000 */
[----:B------:R-:W-:Y:S01]  /*2740*/  IMAD.MOV.U32 R29, RZ, RZ, 0x41efffff ;  /* 0x41efffffff1d7424 */ /* 0x000fe200078e00ff */
[----:B------:R-:W-:Y:S01]  /*2750*/  UMOV UR7, 0x41efffff ;  /* 0x41efffff00077882 */ /* 0x000fe20000000000 */
[----:B------:R-:W-:Y:S01]  /*2760*/  IMAD.MOV.U32 R30, RZ, RZ, 0x1 ;  /* 0x00000001ff1e7424 */ /* 0x000fe200078e00ff */
[----:B------:R-:W-:Y:S02]  /*2770*/  BSSY.RECONVERGENT B4, `(.L_x_47) ;  /* 0x000001a000047945 */ /* 0x000fe40003800200 */
[----:B------:R-:W2:Y:S03]  /*2780*/  FRND.F64.FLOOR R26, R26 ;  /* 0x0000001a001a7313 */ /* 0x000ea60000305800 */
[----:B0-----:R-:W-:-:S02]  /*2790*/  DFMA R24, R30, -R28, 1 ;  /* 0x3ff000001e18742b */ /* 0x001fc4000000081c */
[----:B--2---:R-:W-:-:S06]  /*27a0*/  DFMA R34, R26, -R28, R34 ;  /* 0x8000001c1a22722b */ /* 0x004fcc0000000022 */
        /* <DEDUP_REMOVED lines=21> */
[----:B-1----:R-:W-:Y:S05]  /*2900*/  CALL.REL.NOINC `($__internal_2_$__cuda_sm20_div_rn_f64_full) ;  /* 0x000004e800247944 */ /* 0x002fea0003c00000 */
.L_x_48:
[----:B------:R-:W-:Y:S05]  /*2910*/  BSYNC.RECONVERGENT B4 ;  /* 0x0000000000047941 */ /* 0x000fea0003800200 */
.L_x_47:
[----:B------:R-:W0:Y:S01]  /*2920*/  MUFU.RCP64H R25, 4.29496524800000000000e+09 ;  /* 0x41efffff00197908 */ /* 0x000e220000001800 */
[----:B------:R-:W-:Y:S01]  /*2930*/  IMAD.MOV.U32 R30, RZ, RZ, -0x1a200000 ;  /* 0xe5e00000ff1e7424 */ /* 0x000fe200078e00ff */
[----:B------:R-:W-:Y:S01]  /*2940*/  UMOV UR6, 0xe5e00000 ;  /* 0xe5e0000000067882 */ /* 0x000fe20000000000 */
[----:B------:R-:W-:Y:S01]  /*2950*/  IMAD.MOV.U32 R31, RZ, RZ, 0x41efffff ;  /* 0x41efffffff1f7424 */ /* 0x000fe200078e00ff */
[----:B------:R-:W-:Y:S01]  /*2960*/  UMOV UR7, 0x41efffff ;  /* 0x41efffff00077882 */ /* 0x000fe20000000000 */
[----:B------:R-:W-:Y:S01]  /*2970*/  IMAD.MOV.U32 R24, RZ, RZ, 0x1 ;  /* 0x00000001ff187424 */ /* 0x000fe200078e00ff */
[----:B------:R-:W-:Y:S02]  /*2980*/  BSSY.RECONVERGENT B4, `(.L_x_49) ;  /* 0x000001f000047945 */ /* 0x000fe40003800200 */
[----:B------:R-:W2:Y:S08]  /*2990*/  I2F.F64.U32 R34, R8 ;  /* 0x0000000800227312 */ /* 0x000eb00000201800 */
[----:B------:R-:W3:Y:S01]  /*29a0*/  FRND.F64.FLOOR R26, R26 ;  /* 0x0000001a001a7313 */ /* 0x000ee20000305800 */
[----:B0-----:R-:W-:-:S02]  /*29b0*/  DFMA R28, R24, -R30, 1 ;  /* 0x3ff00000181c742b */ /* 0x001fc4000000081e */
[----:B--2---:R-:W-:-:S06]  /*29c0*/  DMUL R38, R54, R34 ;  /* 0x0000002236267228 */ /* 0x004fcc0000000000 */
[----:B------:R-:W-:Y:S02]  /*29d0*/  DFMA R28, R28, R28, R28 ;  /* 0x0000001c1c1c722b */ /* 0x000fe4000000001c */
[----:B---3--:R-:W-:-:S06]  /*29e0*/  DFMA R36, R26, -R30, R36 ;  /* 0x8000001e1a24722b */ /* 0x008fcc0000000024 */
[----:B------:R-:W-:Y:S01]  /*29f0*/  DFMA R28, R24, R28, R24 ;  /* 0x0000001c181c722b */ /* 0x000fe20000000018 */
[----:B------:R-:W-:Y:S01]  /*2a00*/  FSETP.GEU.AND P2, PT, |R39|, 6.5827683646048100446e-37, PT ;  /* 0x036000002700780b */ /* 0x000fe20003f4e200 */
[----:B------:R-:W-:-:S06]  /*2a10*/  DSETP.GEU.AND P0, PT, R36, RZ, PT ;  /* 0x000000ff2400722a */ /* 0x000fcc0003f0e000 */
[----:B------:R-:W-:-:S08]  /*2a20*/  DFMA R24, R28, -R30, 1 ;  /* 0x3ff000001c18742b */ /* 0x000fd0000000081e */
[----:B------:R-:W-:Y:S02]  /*2a30*/  DFMA R40, R28, R24, R28 ;  /* 0x000000181c28722b */ /* 0x000fe4000000001c */
[----:B------:R-:W-:-:S06]  /*2a40*/  DADD R24, R36, UR6 ;  /* 0x0000000624187e29 */ /* 0x000fcc0008000000 */
[----:B------:R-:W-:-:S08]  /*2a50*/  DMUL R28, R40, R38 ;  /* 0x00000026281c7228 */ /* 0x000fd00000000000 */
[----:B------:R-:W-:-:S08]  /*2a60*/  DFMA R30, R28, -R30, R38 ;  /* 0x8000001e1c1e722b */ /* 0x000fd00000000026 */
[----:B------:R-:W-:Y:S01]  /*2a70*/  DFMA R26, R40, R30, R28 ;  /* 0x0000001e281a722b */ /* 0x000fe2000000001c */
[----:B------:R-:W-:Y:S02]  /*2a80*/  FSEL R28, R24, R36, !P0 ;  /* 0x00000024181c7208 */ /* 0x000fe40004000000 */
[----:B------:R-:W-:-:S07]  /*2a90*/  FSEL R29, R25, R37, !P0 ;  /* 0x00000025191d7208 */ /* 0x000fce0004000000 */
[----:B------:R-:W-:Y:S01]  /*2aa0*/  FFMA R8, RZ, 29.999998092651367188, R27 ;  /* 0x41efffffff087823 */ /* 0x000fe2000000001b */
[C---:B------:R-:W-:Y:S02]  /*2ab0*/  DADD R24, R28.reuse, UR6 ;  /* 0x000000061c187e29 */ /* 0x040fe40008000000 */
[----:B------:R-:W-:Y:S02]  /*2ac0*/  DSETP.GEU.AND P0, PT, R28, RZ, PT ;  /* 0x000000ff1c00722a */ /* 0x000fe40003f0e000 */
[----:B------:R-:W-:-:S06]  /*2ad0*/  FSETP.GT.AND P1, PT, |R8|, 1.469367938527859385e-39, PT ;  /* 0x001000000800780b */ /* 0x000fcc0003f24200 */
[----:B------:R-:W-:Y:S02]  /*2ae0*/  FSEL R40, R24, R28, !P0 ;  /* 0x0000001c18287208 */ /* 0x000fe40004000000 */
[----:B------:R-:W-:-:S05]  /*2af0*/  FSEL R41, R25, R29, !P0 ;  /* 0x0000001d19297208 */ /* 0x000fca0004000000 */
[----:B------:R-:W-:Y:S05]  /*2b00*/  @P1 BRA P2, `(.L_x_50) ;  /* 0x0000000000181947 */ /* 0x000fea0001000000 */
[----:B------:R-:W-:Y:S01]  /*2b10*/  MOV R26, R38 ;  /* 0x00000026001a7202 */ /* 0x000fe20000000f00 */
[----:B------:R-:W-:Y:S01]  /*2b20*/  IMAD.MOV.U32 R27, RZ, RZ, R39 ;  /* 0x000000ffff1b7224 */ /* 0x000fe200078e0027 */
[----:B------:R-:W-:Y:S01]  /*2b30*/  MOV R24, 0x2b70 ;  /* 0x00002b7000187802 */ /* 0x000fe20000000f00 */
[----:B------:R-:W-:Y:S02]  /*2b40*/  IMAD.MOV.U32 R58, RZ, RZ, -0x1a200000 ;  /* 0xe5e00000ff3a7424 */ /* 0x000fe400078e00ff */
[----:B------:R-:W-:-:S07]  /*2b50*/  IMAD.MOV.U32 R59, RZ, RZ, 0x41efffff ;  /* 0x41efffffff3b7424 */ /* 0x000fce00078e00ff */
[----:B-1----:R-:W-:Y:S05]  /*2b60*/  CALL.REL.NOINC `($__internal_2_$__cuda_sm20_div_rn_f64_full) ;  /* 0x000004e4008c7944 */ /* 0x002fea0003c00000 */
.L_x_50:
[----:B------:R-:W-:Y:S05]  /*2b70*/  BSYNC.RECONVERGENT B4 ;  /* 0x0000000000047941 */ /* 0x000fea0003800200 */
.L_x_49:
[----:B------:R-:W0:Y:S01]  /*2b80*/  MUFU.RCP64H R25, 4.29496524800000000000e+09 ;  /* 0x41efffff00197908 */ /* 0x000e220000001800 */
[----:B------:R-:W-:Y:S01]  /*2b90*/  IMAD.MOV.U32 R42, RZ, RZ, -0x1a200000 ;  /* 0xe5e00000ff2a7424 */ /* 0x000fe200078e00ff */
[----:B------:R-:W-:Y:S01]  /*2ba0*/  MOV R24, 0x1 ;  /* 0x0000000100187802 */ /* 0x000fe20000000f00 */
[----:B------:R-:W-:Y:S01]  /*2bb0*/  IMAD.MOV.U32 R43, RZ, RZ, 0x41efffff ;  /* 0x41efffffff2b7424 */ /* 0x000fe200078e00ff */
[----:B------:R-:W-:Y:S01]  /*2bc0*/  DMUL R36, R52, R34 ;  /* 0x0000002234247228 */ /* 0x000fe20000000000 */
[----:B------:R-:W-:Y:S01]  /*2bd0*/  UMOV UR6, 0xe5e00000 ;  /* 0xe5e0000000067882 */ /* 0x000fe20000000000 */
[----:B------:R-:W-:Y:S01]  /*2be0*/  UMOV UR7, 0x41efffff ;  /* 0x41efffff00077882 */ /* 0x000fe20000000000 */
[----:B------:R-:W-:Y:S07]  /*2bf0*/  BSSY.RECONVERGENT B4, `(.L_x_51) ;  /* 0x0000019000047945 */ /* 0x000fee0003800200 */
        /* <DEDUP_REMOVED lines=23> */
[----:B-1----:R-:W-:Y:S05]  /*2d70*/  CALL.REL.NOINC `($__internal_2_$__cuda_sm20_div_rn_f64_full) ;  /* 0x000004e400087944 */ /* 0x002fea0003c00000 */
.L_x_52:
[----:B------:R-:W-:Y:S05]  /*2d80*/  BSYNC.RECONVERGENT B4 ;  /* 0x0000000000047941 */ /* 0x000fea0003800200 */
.L_x_51:
[----:B------:R-:W0:Y:S01]  /*2d90*/  MUFU.RCP64H R31, 4.29496524800000000000e+09 ;  /* 0x41efffff001f7908 */ /* 0x000e220000001800 */
[----:B------:R-:W-:Y:S01]  /*2da0*/  IMAD.MOV.U32 R28, RZ, RZ, -0x1a200000 ;  /* 0xe5e00000ff1c7424 */ /* 0x000fe200078e00ff */
[----:B------:R-:W-:Y:S01]  /*2db0*/  MOV R29, 0x41efffff ;  /* 0x41efffff001d7802 */ /* 0x000fe20000000f00 */
[----:B------:R-:W-:Y:S01]  /*2dc0*/  IMAD.MOV.U32 R30, RZ, RZ, 0x1 ;  /* 0x00000001ff1e7424 */ /* 0x000fe200078e00ff */
[----:B------:R-:W-:Y:S01]  /*2dd0*/  UMOV UR6, 0xe5e00000 ;  /* 0xe5e0000000067882 */ /* 0x000fe20000000000 */
[----:B------:R-:W-:Y:S01]  /*2de0*/  UMOV UR7, 0x41efffff ;  /* 0x41efffff00077882 */ /* 0x000fe20000000000 */
[----:B------:R-:W-:Y:S02]  /*2df0*/  BSSY.RECONVERGENT B4, `(.L_x_53) ;  /* 0x000001a000047945 */ /* 0x000fe40003800200 */
[----:B------:R-:W2:Y:S01]  /*2e00*/  FRND.F64.FLOOR R26, R26 ;  /* 0x0000001a001a7313 */ /* 0x000ea20000305800 */
[-C--:B0-----:R-:W-:Y:S02]  /*2e10*/  DFMA R24, R30, -R28.reuse, 1 ;  /* 0x3ff000001e18742b */ /* 0x081fe4000000081c */
        /* <DEDUP_REMOVED lines=23> */
.L_x_54:
[----:B------:R-:W-:Y:S05]  /*2f90*/  BSYNC.RECONVERGENT B4 ;  /* 0x0000000000047941 */ /* 0x000fea0003800200 */
.L_x_53:
[----:B------:R-:W0:Y:S01]  /*2fa0*/  MUFU.RCP64H R25, 4.29496524800000000000e+09 ;  /* 0x41efffff00197908 */ /* 0x000e220000001800 */
[----:B------:R-:W-:Y:S01]  /*2fb0*/  MOV R30, 0xe5e00000 ;  /* 0xe5e00000001e7802 */ /* 0x000fe20000000f00 */
[----:B------:R-:W-:Y:S01]  /*2fc0*/  IMAD.MOV.U32 R31, RZ, RZ, 0x41efffff ;  /* 0x41efffffff1f7424 */ /* 0x000fe200078e00ff */
[----:B------:R-:W-:Y:S01]  /*2fd0*/  UMOV UR6, 0xe5e00000 ;  /* 0xe5e0000000067882 */ /* 0x000fe20000000000 */
[----:B------:R-:W-:Y:S01]  /*2fe0*/  IMAD.MOV.U32 R24, RZ, RZ, 0x1 ;  /* 0x00000001ff187424 */ /* 0x000fe200078e00ff */
[----:B------:R-:W-:Y:S01]  /*2ff0*/  UMOV UR7, 0x41efffff ;  /* 0x41efffff00077882 */ /* 0x000fe20000000000 */
        /* <DEDUP_REMOVED lines=22> */
[----:B------:R-:W-:-:S04]  /*3160*/  FFMA R5, RZ, 29.999998092651367188, R27 ;  /* 0x41efffffff057823 */ /* 0x000fc8000000001b */
[----:B------:R-:W-:Y:S01]  /*3170*/  DADD R40, R40, R24 ;  /* 0x0000000028287229 */ /* 0x000fe20000000018 */
        /* <DEDUP_REMOVED lines=8> */
.L_x_56:
[----:B------:R-:W-:Y:S05]  /*3200*/  BSYNC.RECONVERGENT B4 ;  /* 0x0000000000047941 */ /* 0x000fea0003800200 */
.L_x_55:
        /* <DEDUP_REMOVED lines=32> */
.L_x_58:
[----:B------:R-:W-:Y:S05]  /*3410*/  BSYNC.RECONVERGENT B4 ;  /* 0x0000000000047941 */ /* 0x000fea0003800200 */
.L_x_57:
        /* <DEDUP_REMOVED lines=32> */
.L_x_60:
[----:B------:R-:W-:Y:S05]  /*3620*/  BSYNC.RECONVERGENT B4 ;  /* 0x0000000000047941 */ /* 0x000fea0003800200 */
.L_x_59:
[----:B------:R-:W0:Y:S01]  /*3630*/  FRND.F64.FLOOR R26, R26 ;  /* 0x0000001a001a7313 */ /* 0x000e220000305800 */
[----:B------:R-:W-:Y:S01]  /*3640*/  IMAD.MOV.U32 R30, RZ, RZ, -0x1a200000 ;  /* 0xe5e00000ff1e7424 */ /* 0x000fe200078e00ff */
[----:B------:R-:W-:Y:S01]  /*3650*/  UMOV UR6, 0xe5e00000 ;  /* 0xe5e0000000067882 */ /* 0x000fe20000000000 */
[----:B------:R-:W-:Y:S01]  /*3660*/  IMAD.MOV.U32 R31, RZ, RZ, 0x41efffff ;  /* 0x41efffffff1f7424 */ /* 0x000fe200078e00ff */
[----:B------:R-:W-:Y:S01]  /*3670*/  UMOV UR7, 0x41efffff ;  /* 0x41efffff00077882 */ /* 0x000fe20000000000 */
[----:B------:R-:W-:Y:S01]  /*3680*/  IMAD.MOV.U32 R38, RZ, RZ, 0x1 ;  /* 0x00000001ff267424 */ /* 0x000fe200078e00ff */
[----:B------:R-:W-:Y:S02]  /*3690*/  BSSY.RECONVERGENT B4, `(.L_x_61) ;  /* 0x000001e000047945 */ /* 0x000fe40003800200 */
[----:B------:R-:W2:Y:S01]  /*36a0*/  MUFU.RCP64H R39, 4.29496524800000000000e+09 ;  /* 0x41efffff00277908 */ /* 0x000ea20000001800 */
[----:B0-----:R-:W-:-:S08]  /*36b0*/  DFMA R42, R26, -R30, R42 ;  /* 0x8000001e1a2a722b */ /* 0x001fd0000000002a */
[----:B------:R-:W-:Y:S02]  /*36c0*/  DADD R24, R42, UR6 ;  /* 0x000000062a187e29 */ /* 0x000fe40008000000 */
[----:B--2---:R-:W-:Y:S02]  /*36d0*/  DFMA R28, R38, -R30, 1 ;  /* 0x3ff00000261c742b */ /* 0x004fe4000000081e */
[----:B------:R-:W-:-:S06]  /*36e0*/  DSETP.GEU.AND P0, PT, R42, RZ, PT ;  /* 0x000000ff2a00722a */ /* 0x000fcc0003f0e000 */
[----:B------:R-:W-:Y:S01]  /*36f0*/  DFMA R44, R28, R28, R28 ;  /* 0x0000001c1c2c722b */ /* 0x000fe2000000001c */
[----:B------:R-:W-:Y:S02]  /*3700*/  FSEL R28, R24, R42, !P0 ;  /* 0x0000002a181c7208 */ /* 0x000fe40004000000 */
[----:B------:R-:W-:-:S05]  /*3710*/  FSEL R29, R25, R43, !P0 ;  /* 0x0000002b191d7208 */ /* 0x000fca0004000000 */
[----:B------:R-:W-:Y:S02]  /*3720*/  DFMA R44, R38, R44, R38 ;  /* 0x0000002c262c722b */ /* 0x000fe40000000026 */
[C---:B------:R-:W-:Y:S02]  /*3730*/  DADD R24, R28.reuse, UR6 ;  /* 0x000000061c187e29 */ /* 0x040fe40008000000 */
[----:B------:R-:W-:-:S04]  /*3740*/  DSETP.GEU.AND P0, PT, R28, RZ, PT ;  /* 0x000000ff1c00722a */ /* 0x000fc80003f0e000 */
[----:B------:R-:W-:-:S04]  /*3750*/  DFMA R26, R44, -R30, 1 ;  /* 0x3ff000002c1a742b */ /* 0x000fc8000000081e */
[----:B------:R-:W-:Y:S02]  /*3760*/  FSEL R24, R24, R28, !P0 ;  /* 0x0000001c18187208 */ /* 0x000fe40004000000 */
[----:B------:R-:W-:Y:S02]  /*3770*/  FSEL R25, R25, R29, !P0 ;  /* 0x0000001d19197208 */ /* 0x000fe40004000000 */
[----:B------:R-:W-:-:S04]  /*3780*/  DFMA R44, R44, R26, R44 ;  /* 0x0000001a2c2c722b */ /* 0x000fc8000000002c */
[----:B------:R-:W-:-:S08]  /*3790*/  DADD R40, R40, R24 ;  /* 0x0000000028287229 */ /* 0x000fd00000000018 */
[----:B------:R-:W-:Y:S02]  /*37a0*/  DMUL R26, R44, R40 ;  /* 0x000000282c1a7228 */ /* 0x000fe40000000000 */
[----:B------:R-:W-:-:S06]  /*37b0*/  FSETP.GEU.AND P1, PT, |R41|, 6.5827683646048100446e-37, PT ;  /* 0x036000002900780b */ /* 0x000fcc0003f2e200 */
[----:B------:R-:W-:-:S08]  /*37c0*/  DFMA R24, R26, -R30, R40 ;  /* 0x8000001e1a18722b */ /* 0x000fd00000000028 */
[----:B------:R-:W-:-:S10]  /*37d0*/  DFMA R26, R44, R24, R26 ;  /* 0x000000182c1a722b */ /* 0x000fd4000000001a */
[----:B------:R-:W-:-:S05]  /*37e0*/  FFMA R5, RZ, 29.999998092651367188, R27 ;  /* 0x41efffffff057823 */ /* 0x000fca000000001b */
[----:B------:R-:W-:-:S13]  /*37f0*/  FSETP.GT.AND P0, PT, |R5|, 1.469367938527859385e-39, PT ;  /* 0x001000000500780b */ /* 0x000fda0003f04200 */
[----:B------:R-:W-:Y:S05]  /*3800*/  @P0 BRA P1, `(.L_x_62) ;  /* 0x0000000000180947 */ /* 0x000fea0000800000 */
[----:B------:R-:W-:Y:S01]  /*3810*/  MOV R26, R40 ;  /* 0x00000028001a7202 */ /* 0x000fe20000000f00 */
[----:B------:R-:W-:Y:S01]  /*3820*/  IMAD.MOV.U32 R27, RZ, RZ, R41 ;  /* 0x000000ffff1b7224 */ /* 0x000fe200078e0029 */
[----:B------:R-:W-:Y:S01]  /*3830*/  MOV R24, 0x3870 ;  /* 0x0000387000187802 */ /* 0x000fe20000000f00 */
[----:B------:R-:W-:Y:S02]  /*3840*/  IMAD.MOV.U32 R58, RZ, RZ, -0x1a200000 ;  /* 0xe5e00000ff3a7424 */ /* 0x000fe400078e00ff */
[----:B------:R-:W-:-:S07]  /*3850*/  IMAD.MOV.U32 R59, RZ, RZ, 0x41efffff ;  /* 0x41efffffff3b7424 */ /* 0x000fce00078e00ff */
[----:B-1----:R-:W-:Y:S05]  /*3860*/  CALL.REL.NOINC `($__internal_2_$__cuda_sm20_div_rn_f64_full) ;  /* 0x000004d8004c7944 */ /* 0x002fea0003c00000 */
.L_x_62:
[----:B------:R-:W-:Y:S05]  /*3870*/  BSYNC.RECONVERGENT B4 ;  /* 0x0000000000047941 */ /* 0x000fea0003800200 */
.L_x_61:
[----:B------:R-:W0:Y:S01]  /*3880*/  MUFU.RCP64H R25, 4.29496524800000000000e+09 ;  /* 0x41efffff00197908 */ /* 0x000e220000001800 */
[----:B------:R-:W-:Y:S01]  /*3890*/  IMAD.MOV.U32 R42, RZ, RZ, -0x1a200000 ;  /* 0xe5e00000ff2a7424 */ /* 0x000fe200078e00ff */
[----:B------:R-:W-:Y:S01]  /*38a0*/  MOV R24, 0x1 ;  /* 0x0000000100187802 */ /* 0x000fe20000000f00 */
[----:B------:R-:W-:Y:S01]  /*38b0*/  IMAD.MOV.U32 R43, RZ, RZ, 0x41efffff ;  /* 0x41efffffff2b7424 */ /* 0x000fe200078e00ff */
[----:B------:R-:W-:Y:S01]  /*38c0*/  UMOV UR6, 0xe5e00000 ;  /* 0xe5e0000000067882 */ /* 0x000fe20000000000 */
[----:B------:R-:W-:Y:S01]  /*38d0*/  UMOV UR7, 0x41efffff ;  /* 0x41efffff00077882 */ /* 0x000fe20000000000 */
[----:B------:R-:W-:Y:S02]  /*38e0*/  BSSY.RECONVERGENT B4, `(.L_x_63) ;  /* 0x000001b000047945 */ /* 0x000fe40003800200 */
[----:B------:R-:W2:Y:S01]  /*38f0*/  I2F.F64.U32 R38, R10 ;  /* 0x0000000a00267312 */ /* 0x000ea20000201800 */
[----:B0-----:R-:W-:Y:S02]  /*3900*/  DFMA R28, R24, -R42, 1 ;  /* 0x3ff00000181c742b */ /* 0x001fe4000000082a */
[----:B--2---:R-:W-:-:S06]  /*3910*/  DMUL R44, R48, R38 ;  /* 0x00000026302c7228 */ /* 0x004fcc0000000000 */
[----:B------:R-:W-:-:S08]  /*3920*/  DFMA R28, R28, R28, R28 ;  /* 0x0000001c1c1c722b */ /* 0x000fd0000000001c */
[----:B------:R-:W-:Y:S01]  /*3930*/  DFMA R28, R24, R28, R24 ;  /* 0x0000001c181c722b */ /* 0x000fe20000000018 */
[----:B------:R-:W-:-:S07]  /*3940*/  FSETP.GEU.AND P2, PT, |R45|, 6.5827683646048100446e-37, PT ;  /* 0x036000002d00780b */ /* 0x000fce0003f4e200 */
        /* <DEDUP_REMOVED lines=20> */
.L_x_64:
[----:B------:R-:W-:Y:S05]  /*3a90*/  BSYNC.RECONVERGENT B4 ;  /* 0x0000000000047941 */ /* 0x000fea0003800200 */
.L_x_63:
        /* <DEDUP_REMOVED lines=32> */
.L_x_66:
[----:B------:R-:W-:Y:S05]  /*3ca0*/  BSYNC.RECONVERGENT B4 ;  /* 0x0000000000047941 */ /* 0x000fea0003800200 */
.L_x_65:
[----:B------:R-:W0:Y:S01]  /*3cb0*/  MUFU.RCP64H R31, 4.29496524800000000000e+09 ;  /* 0x41efffff001f7908 */ /* 0x000e220000001800 */
[----:B------:R-:W-:Y:S01]  /*3cc0*/  MOV R28, 0xe5e00000 ;  /* 0xe5e00000001c7802 */ /* 0x000fe20000000f00 */
[----:B------:R-:W-:Y:S01]  /*3cd0*/  IMAD.MOV.U32 R29, RZ, RZ, 0x41efffff ;  /* 0x41efffffff1d7424 */ /* 0x000fe200078e00ff */
[----:B------:R-:W-:Y:S01]  /*3ce0*/  UMOV UR6, 0xe5e00000 ;  /* 0xe5e0000000067882 */ /* 0x000fe20000000000 */
[----:B------:R-:W-:Y:S01]  /*3cf0*/  IMAD.MOV.U32 R30, RZ, RZ, 0x1 ;  /* 0x00000001ff1e7424 */ /* 0x000fe200078e00ff */
[----:B------:R-:W-:Y:S01]  /*3d00*/  UMOV UR7, 0x41efffff ;  /* 0x41efffff00077882 */ /* 0x000fe20000000000 */
[----:B------:R-:W-:Y:S02]  /*3d10*/  BSSY.RECONVERGENT B4, `(.L_x_67) ;  /* 0x000001a000047945 */ /* 0x000fe40003800200 */
[----:B------:R-:W2:Y:S02]  /*3d20*/  FRND.F64.FLOOR R26, R26 ;  /* 0x0000001a001a7313 */ /* 0x000ea40000305800 */
        /* <DEDUP_REMOVED lines=24> */
.L_x_68:
[----:B------:R-:W-:Y:S05]  /*3eb0*/  BSYNC.RECONVERGENT B4 ;  /* 0x0000000000047941 */ /* 0x000fea0003800200 */
.L_x_67:
        /* <DEDUP_REMOVED lines=31> */
[----:B------:R-:W-:Y:S01]  /*40b0*/  IMAD.MOV.U32 R26, RZ, RZ, R62 ;  /* 0x000000ffff1a7224 */ /* 0x000fe200078e003e */
[----:B------:R-:W-:Y:S01]  /*40c0*/  MOV R58, 0xe5e00000 ;  /* 0xe5e00000003a7802 */ /* 0x000fe20000000f00 */
[----:B------:R-:W-:Y:S01]  /*40d0*/  IMAD.MOV.U32 R27, RZ, RZ, R63 ;  /* 0x000000ffff1b7224 */ /* 0x000fe200078e003f */
[----:B------:R-:W-:Y:S01]  /*40e0*/  MOV R24, 0x4110 ;  /* 0x0000411000187802 */ /* 0x000fe20000000f00 */
[----:B------:R-:W-:-:S07]  /*40f0*/  IMAD.MOV.U32 R59, RZ, RZ, 0x41efffff ;  /* 0x41efffffff3b7424 */ /* 0x000fce00078e00ff */
[----:B-1----:R-:W-:Y:S05]  /*4100*/  CALL.REL.NOINC `($__internal_2_$__cuda_sm20_div_rn_f64_full) ;  /* 0x000004d000247944 */ /* 0x002fea0003c00000 */
.L_x_70:
[----:B------:R-:W-:Y:S05]  /*4110*/  BSYNC.RECONVERGENT B4 ;  /* 0x0000000000047941 */ /* 0x000fea0003800200 */
.L_x_69:
        /* <DEDUP_REMOVED lines=32> */
.L_x_72:
[----:B------:R-:W-:Y:S05]  /*4320*/  BSYNC.RECONVERGENT B4 ;  /* 0x0000000000047941 */ /* 0x000fea0003800200 */
.L_x_71:
        /* <DEDUP_REMOVED lines=32> */
.L_x_74:
[----:B------:R-:W-:Y:S05]  /*4530*/  BSYNC.RECONVERGENT B4 ;  /* 0x0000000000047941 */ /* 0x000fea0003800200 */
.L_x_73:
[----:B------:R-:W0:Y:S01]  /*4540*/  MUFU.RCP64H R25, 4.29496524800000000000e+09 ;  /* 0x41efffff00197908 */ /* 0x000e220000001800 */
[----:B------:R-:W-:Y:S01]  /*4550*/  IMAD.MOV.U32 R30, RZ, RZ, -0x1a200000 ;  /* 0xe5e00000ff1e7424 */ /* 0x000fe200078e00ff */
[----:B------:R-:W-:Y:S01]  /*4560*/  MOV R24, 0x1 ;  /* 0x0000000100187802 */ /* 0x000fe20000000f00 */
[----:B------:R-:W-:Y:S01]  /*4570*/  IMAD.MOV.U32 R31, RZ, RZ, 0x41efffff ;  /* 0x41efffffff1f7424 */ /* 0x000fe200078e00ff */
[----:B------:R-:W-:Y:S01]  /*4580*/  UMOV UR6, 0xe5e00000 ;  /* 0xe5e0000000067882 */ /* 0x000fe20000000000 */
        /* <DEDUP_REMOVED lines=33> */
.L_x_76:
[----:B------:R-:W-:Y:S05]  /*47a0*/  BSYNC.RECONVERGENT B4 ;  /* 0x0000000000047941 */ /* 0x000fea0003800200 */
.L_x_75:
        /* <DEDUP_REMOVED lines=32> */
.L_x_78:
[----:B------:R-:W-:Y:S05]  /*49b0*/  BSYNC.RECONVERGENT B4 ;  /* 0x0000000000047941 */ /* 0x000fea0003800200 */
.L_x_77:
        /* <DEDUP_REMOVED lines=32> */
.L_x_80:
[----:B------:R-:W-:Y:S05]  /*4bc0*/  BSYNC.RECONVERGENT B4 ;  /* 0x0000000000047941 */ /* 0x000fea0003800200 */
.L_x_79:
        /* <DEDUP_REMOVED lines=36> */
.L_x_82:
[----:B------:R-:W-:Y:S05]  /*4e10*/  BSYNC.RECONVERGENT B4 ;  /* 0x0000000000047941 */ /* 0x000fea0003800200 */
.L_x_81:
[----:B------:R-:W0:Y:S01]  /*4e20*/  MUFU.RCP64H R25, 4.29496524800000000000e+09 ;  /* 0x41efffff00197908 */ /* 0x000e220000001800 */
[----:B------:R-:W-:Y:S01]  /*4e30*/  IMAD.MOV.U32 R56, RZ, RZ, -0x1a200000 ;  /* 0xe5e00000ff387424 */ /* 0x000fe200078e00ff */
[----:B------:R-:W-:Y:S01]  /*4e40*/  UMOV UR6, 0xe5e00000 ;  /* 0xe5e0000000067882 */ /* 0x000fe20000000000 */
[----:B------:R-:W-:Y:S01]  /*4e50*/  IMAD.MOV.U32 R57, RZ, RZ, 0x41efffff ;  /* 0x41efffffff397424 */ /* 0x000fe200078e00ff */
[----:B------:R-:W-:Y:S01]  /*4e60*/  UMOV UR7, 0x41efffff ;  /* 0x41efffff00077882 */ /* 0x000fe20000000000 */
[----:B------:R-:W-:Y:S01]  /*4e70*/  IMAD.MOV.U32 R24, RZ, RZ, 0x1 ;  /* 0x00000001ff187424 */ /* 0x000fe200078e00ff */
[----:B------:R-:W-:Y:S02]  /*4e80*/  BSSY.RECONVERGENT B4, `(.L_x_83) ;  /* 0x000001b000047945 */ /* 0x000fe40003800200 */
[----:B------:R-:W2:Y:S03]  /*4e90*/  I2F.F64.U32 R8, R9 ;  /* 0x0000000900087312 */ /* 0x000ea60000201800 */
[----:B0-----:R-:W-:-:S02]  /*4ea0*/  DFMA R28, R24, -R56, 1 ;  /* 0x3ff00000181c742b */ /* 0x001fc40000000838 */
        /* <DEDUP_REMOVED lines=24> */
.L_x_84:
[----:B------:R-:W-:Y:S05]  /*5030*/  BSYNC.RECONVERGENT B4 ;  /* 0x0000000000047941 */ /* 0x000fea0003800200 */
.L_x_83:
        /* <DEDUP_REMOVED lines=32> */
.L_x_86:
[----:B------:R-:W-:Y:S05]  /*5240*/  BSYNC.RECONVERGENT B4 ;  /* 0x0000000000047941 */ /* 0x000fea0003800200 */
.L_x_85:
        /* <DEDUP_REMOVED lines=32> */
.L_x_88:
[----:B------:R-:W-:Y:S05]  /*5450*/  BSYNC.RECONVERGENT B4 ;  /* 0x0000000000047941 */ /* 0x000fea0003800200 */
.L_x_87:
        /* <DEDUP_REMOVED lines=33> */
[----:B------:R-:W-:Y:S02]  /*5670*/  IMAD.MOV.U32 R27, RZ, RZ, R55 ;  /* 0x000000ffff1b7224 */ /* 0x000fe400078e0037 */
[----:B------:R-:W-:Y:S02]  /*5680*/  IMAD.MOV.U32 R58, RZ, RZ, -0x1a200000 ;  /* 0xe5e00000ff3a7424 */ /* 0x000fe400078e00ff */
[----:B------:R-:W-:-:S07]  /*5690*/  IMAD.MOV.U32 R59, RZ, RZ, 0x41efffff ;  /* 0x41efffffff3b7424 */ /* 0x000fce00078e00ff */
[----:B-1----:R-:W-:Y:S05]  /*56a0*/  CALL.REL.NOINC `($__internal_2_$__cuda_sm20_div_rn_f64_full) ;  /* 0x000004b800bc7944 */ /* 0x002fea0003c00000 */
.L_x_90:
[----:B------:R-:W-:Y:S05]  /*56b0*/  BSYNC.RECONVERGENT B4 ;  /* 0x0000000000047941 */ /* 0x000fea0003800200 */
.L_x_89:
[----:B------:R-:W0:Y:S01]  /*56c0*/  MUFU.RCP64H R25, 4.29496524800000000000e+09 ;  /* 0x41efffff00197908 */ /* 0x000e220000001800 */
[----:B------:R-:W-:Y:S01]  /*56d0*/  MOV R56, 0xe5e00000 ;  /* 0xe5e0000000387802 */ /* 0x000fe20000000f00 */
[----:B------:R-:W-:Y:S01]  /*56e0*/  IMAD.MOV.U32 R57, RZ, RZ, 0x41efffff ;  /* 0x41efffffff397424 */ /* 0x000fe200078e00ff */
[----:B------:R-:W-:Y:S01]  /*56f0*/  DMUL R52, R52, R6 ;  /* 0x0000000634347228 */ /* 0x000fe20000000000 */
[----:B------:R-:W-:Y:S01]  /*5700*/  IMAD.MOV.U32 R24, RZ, RZ, 0x1 ;  /* 0x00000001ff187424 */ /* 0x000fe200078e00ff */
[----:B------:R-:W-:Y:S01]  /*5710*/  UMOV UR6, 0xe5e00000 ;  /* 0xe5e0000000067882 */ /* 0x000fe20000000000 */
[----:B------:R-:W-:Y:S01]  /*5720*/  UMOV UR7, 0x41efffff ;  /* 0x41efffff00077882 */ /* 0x000fe20000000000 */
[----:B------:R-:W-:Y:S06]  /*5730*/  BSSY.RECONVERGENT B4, `(.L_x_91) ;  /* 0x0000019000047945 */ /* 0x000fec0003800200 */
        /* <DEDUP_REMOVED lines=24> */
.L_x_92:
[----:B------:R-:W-:Y:S05]  /*58c0*/  BSYNC.RECONVERGENT B4 ;  /* 0x0000000000047941 */ /* 0x000fea0003800200 */
.L_x_91:
        /* <DEDUP_REMOVED lines=32> */
.L_x_94:
[----:B------:R-:W-:Y:S05]  /*5ad0*/  BSYNC.RECONVERGENT B4 ;  /* 0x0000000000047941 */ /* 0x000fea0003800200 */
.L_x_93:
        /* <DEDUP_REMOVED lines=23> */
[----:B------:R-:W-:-:S04]  /*5c50*/  DSETP.GEU.AND P0, PT, R24, RZ, PT ;  /* 0x000000ff1800722a */ /* 0x000fc80003f0e000 */
[----:B------:R-:W-:Y:S02]  /*5c60*/  DFMA R26, R54, R4, R28 ;  /* 0x00000004361a722b */ /* 0x000fe4000000001c */
[----:B------:R-:W-:-:S08]  /*5c70*/  DADD R4, R24, UR6 ;  /* 0x0000000618047e29 */ /* 0x000fd00008000000 */
[----:B------:R-:W-:Y:S02]  /*5c80*/  FFMA R2, RZ, 29.999998092651367188, R27 ;  /* 0x41efffffff027823 */ /* 0x000fe4000000001b */
[----:B------:R-:W-:Y:S02]  /*5c90*/  FSEL R4, R4, R24, !P0 ;  /* 0x0000001804047208 */ /* 0x000fe40004000000 */
[----:B------:R-:W-:Y:S02]  /*5ca0*/  FSEL R5, R5, R25, !P0 ;  /* 0x0000001905057208 */ /* 0x000fe40004000000 */
[----:B------:R-:W-:-:S04]  /*5cb0*/  FSETP.GT.AND P0, PT, |R2|, 1.469367938527859385e-39, PT ;  /* 0x001000000200780b */ /* 0x000fc80003f04200 */
[----:B------:R-:W-:-:S09]  /*5cc0*/  DADD R4, R60, R4 ;  /* 0x000000003c047229 */ /* 0x000fd20000000004 */
[----:B------:R-:W-:Y:S05]  /*5cd0*/  @P0 BRA P1, `(.L_x_96) ;  /* 0x0000000000180947 */ /* 0x000fea0000800000 */
[----:B------:R-:W-:Y:S01]  /*5ce0*/  IMAD.MOV.U32 R26, RZ, RZ, R50 ;  /* 0x000000ffff1a7224 */ /* 0x000fe200078e0032 */
[----:B------:R-:W-:Y:S01]  /*5cf0*/  MOV R27, R51 ;  /* 0x00000033001b7202 */ /* 0x000fe20000000f00 */
[----:B------:R-:W-:Y:S01]  /*5d00*/  IMAD.MOV.U32 R58, RZ, RZ, -0x1a200000 ;  /* 0xe5e00000ff3a7424 */ /* 0x000fe200078e00ff */
[----:B------:R-:W-:Y:S01]  /*5d10*/  MOV R24, 0x5d40 ;  /* 0x00005d4000187802 */ /* 0x000fe20000000f00 */
[----:B------:R-:W-:-:S07]  /*5d20*/  IMAD.MOV.U32 R59, RZ, RZ, 0x41efffff ;  /* 0x41efffffff3b7424 */ /* 0x000fce00078e00ff */
[----:B-1----:R-:W-:Y:S05]  /*5d30*/  CALL.REL.NOINC `($__internal_2_$__cuda_sm20_div_rn_f64_full) ;  /* 0x000004b400187944 */ /* 0x002fea0003c00000 */
.L_x_96:
[----:B------:R-:W-:Y:S05]  /*5d40*/  BSYNC.RECONVERGENT B4 ;  /* 0x0000000000047941 */ /* 0x000fea0003800200 */
.L_x_95:
        /* <DEDUP_REMOVED lines=32> */
.L_x_98:
[----:B------:R-:W-:Y:S05]  /*5f50*/  BSYNC.RECONVERGENT B4 ;  /* 0x0000000000047941 */ /* 0x000fea0003800200 */
.L_x_97:
        /* <DEDUP_REMOVED lines=32> */
.L_x_100:
[----:B------:R-:W-:Y:S05]  /*6160*/  BSYNC.RECONVERGENT B4 ;  /* 0x0000000000047941 */ /* 0x000fea0003800200 */
.L_x_99:
[----:B------:R-:W0:Y:S01]  /*6170*/  FRND.F64.FLOOR R26, R26 ;  /* 0x0000001a001a7313 */ /* 0x000e220000305800 */
[----:B------:R-:W-:Y:S01]  /*6180*/  IMAD.MOV.U32 R30, RZ, RZ, -0x1a200000 ;  /* 0xe5e00000ff1e7424 */ /* 0x000fe200078e00ff */
[----:B------:R-:W-:Y:S01]  /*6190*/  MOV R31, 0x41efffff ;  /* 0x41efffff001f7802 */ /* 0x000fe20000000f00 */
[----:B------:R-:W-:Y:S01]  /*61a0*/  IMAD.MOV.U32 R46, RZ, RZ, 0x1 ;  /* 0x00000001ff2e7424 */ /* 0x000fe200078e00ff */
[----:B------:R-:W-:Y:S01]  /*61b0*/  UMOV UR6, 0xe5e00000 ;  /* 0xe5e0000000067882 */ /* 0x000fe20000000000 */
[----:B------:R-:W-:Y:S01]  /*61c0*/  UMOV UR7, 0x41efffff ;  /* 0x41efffff00077882 */ /* 0x000fe20000000000 */
        /* <DEDUP_REMOVED lines=30> */
.L_x_102:
[----:B------:R-:W-:Y:S05]  /*63b0*/  BSYNC.RECONVERGENT B4 ;  /* 0x0000000000047941 */ /* 0x000fea0003800200 */
.L_x_101:
[----:B------:R-:W2:Y:S04]  /*63c0*/  LDG.E R68, desc[UR8][R32.64+0xc] ;  /* 0x00000c0820447981 */ /* 0x000ea8000c1e1900 */
[----:B------:R-:W3:Y:S04]  /*63d0*/  LDG.E R64, desc[UR8][R32.64+0x10] ;  /* 0x0000100820407981 */ /* 0x000ee8000c1e1900 */
[----:B------:R-:W4:Y:S01]  /*63e0*/  LDG.E R60, desc[UR8][R32.64+0x14] ;  /* 0x00001408203c7981 */ /* 0x000f22000c1e1900 */
[----:B------:R-:W0:Y:S01]  /*63f0*/  MUFU.RCP64H R25, 4.29496524800000000000e+09 ;  /* 0x41efffff00197908 */ /* 0x000e220000001800 */
[----:B------:R-:W-:Y:S01]  /*6400*/  MOV R50, 0xe5e00000 ;  /* 0xe5e0000000327802 */ /* 0x000fe20000000f00 */
[----:B------:R-:W-:Y:S01]  /*6410*/  IMAD.MOV.U32 R51, RZ, RZ, 0x41efffff ;  /* 0x41efffffff337424 */ /* 0x000fe200078e00ff */
[----:B------:R-:W-:Y:S01]  /*6420*/  UMOV UR6, 0xe5e00000 ;  /* 0xe5e0000000067882 */ /* 0x000fe20000000000 */
[----:B------:R-:W-:Y:S01]  /*6430*/  IMAD.MOV.U32 R24, RZ, RZ, 0x1 ;  /* 0x00000001ff187424 */ /* 0x000fe200078e00ff */
[----:B------:R-:W-:Y:S01]  /*6440*/  UMOV UR7, 0x41efffff ;  /* 0x41efffff00077882 */ /* 0x000fe20000000000 */
[----:B------:R-:W-:Y:S04]  /*6450*/  BSSY.RECONVERGENT B4, `(.L_x_103) ;  /* 0x0000026000047945 */ /* 0x000fe80003800200 */
[----:B0-----:R-:W-:-:S08]  /*6460*/  DFMA R28, R24, -R50, 1 ;  /* 0x3ff00000181c742b */ /* 0x001fd00000000832 */
[----:B------:R-:W-:-:S08]  /*6470*/  DFMA R28, R28, R28, R28 ;  /* 0x0000001c1c1c722b */ /* 0x000fd0000000001c */
[----:B------:R-:W-:-:S08]  /*6480*/  DFMA R28, R24, R28, R24 ;  /* 0x0000001c181c722b */ /* 0x000fd00000000018 */
[----:B------:R-:W-:-:S08]  /*6490*/  DFMA R24, R28, -R50, 1 ;  /* 0x3ff000001c18742b */ /* 0x000fd00000000832 */
[----:B------:R-:W-:Y:S02]  /*64a0*/  DFMA R52, R28, R24, R28 ;  /* 0x000000181c34722b */ /* 0x000fe4000000001c */
[----:B------:R-:W0:Y:S02]  /*64b0*/  FRND.F64.FLOOR R24, R26 ;  /* 0x0000001a00187313 */ /* 0x000e240000305800 */
[----:B0-----:R-:W-:-:S08]  /*64c0*/  DFMA R24, R24, -R50, R4 ;  /* 0x800000321818722b */ /* 0x001fd00000000004 */
[C---:B------:R-:W-:Y:S02]  /*64d0*/  DADD R4, R24.reuse, UR6 ;  /* 0x0000000618047e29 */ /* 0x040fe40008000000 */
[----:B------:R-:W-:Y:S01]  /*64e0*/  DSETP.GEU.AND P0, PT, R24, RZ, PT ;  /* 0x000000ff1800722a */ /* 0x000fe20003f0e000 */
        /* <DEDUP_REMOVED lines=15> */
[----:B--2---:R-:W-:Y:S01]  /*65e0*/  DFMA R60, R62, -131072, R60 ;  /* 0xc10000003e3c782b */ /* 0x004fe2000000003c */
[----:B------:R-:W-:Y:S02]  /*65f0*/  FSEL R50, R4, R24, !P0 ;  /* 0x0000001804327208 */ /* 0x000fe40004000000 */
[----:B------:R-:W-:-:S03]  /*6600*/  FSEL R51, R5, R25, !P0 ;  /* 0x0000001905337208 */ /* 0x000fc60004000000 */
        /* <DEDUP_REMOVED lines=10> */
.L_x_104:
[----:B------:R-:W-:Y:S05]  /*66b0*/  BSYNC.RECONVERGENT B4 ;  /* 0x0000000000047941 */ /* 0x000fea0003800200 */
.L_x_103:
[----:B------:R-:W0:Y:S01]  /*66c0*/  MUFU.RCP64H R5, 4.29496524800000000000e+09 ;  /* 0x41efffff00057908 */ /* 0x000e220000001800 */
[----:B------:R-:W-:Y:S01]  /*66d0*/  IMAD.MOV.U32 R52, RZ, RZ, -0x1a200000 ;  /* 0xe5e00000ff347424 */ /* 0x000fe200078e00ff */
[----:B------:R-:W-:Y:S01]  /*66e0*/  UMOV UR6, 0xe5e00000 ;  /* 0xe5e0000000067882 */ /* 0x000fe20000000000 */
[----:B------:R-:W-:Y:S01]  /*66f0*/  IMAD.MOV.U32 R53, RZ, RZ, 0x41efffff ;  /* 0x41efffffff357424 */ /* 0x000fe200078e00ff */
[----:B------:R-:W-:Y:S01]  /*6700*/  UMOV UR7, 0x41efffff ;  /* 0x41efffff00077882 */ /* 0x000fe20000000000 */
[----:B------:R-:W-:Y:S01]  /*6710*/  IMAD.MOV.U32 R4, RZ, RZ, 0x1 ;  /* 0x00000001ff047424 */ /* 0x000fe200078e00ff */
[----:B------:R-:W-:Y:S05]  /*6720*/  BSSY.RECONVERGENT B4, `(.L_x_105) ;  /* 0x000001a000047945 */ /* 0x000fea0003800200 */
[----:B0-----:R-:W-:-:S08]  /*6730*/  DFMA R24, R4, -R52, 1 ;  /* 0x3ff000000418742b */ /* 0x001fd00000000834 */
[----:B------:R-:W-:-:S08]  /*6740*/  DFMA R24, R24, R24, R24 ;  /* 0x000000181818722b */ /* 0x000fd00000000018 */
[----:B------:R-:W-:Y:S02]  /*6750*/  DFMA R24, R4, R24, R4 ;  /* 0x000000180418722b */ /* 0x000fe40000000004 */
[----:B------:R-:W-:-:S06]  /*6760*/  DMUL R4, R22, R68 ;  /* 0x0000004416047228 */ /* 0x000fcc0000000000 */
[----:B------:R-:W-:-:S04]  /*6770*/  DFMA R28, R24, -R52, 1 ;  /* 0x3ff00000181c742b */ /* 0x000fc80000000834 */
[----:B------:R-:W-:-:S04]  /*6780*/  FSETP.GEU.AND P2, PT, |R5|, 6.5827683646048100446e-37, PT ;  /* 0x036000000500780b */ /* 0x000fc80003f4e200 */
[----:B------:R-:W-:Y:S01]  /*6790*/  DFMA R54, R24, R28, R24 ;  /* 0x0000001c1836722b */ /* 0x000fe20000000018 */
[----:B------:R-:W0:Y:S07]  /*67a0*/  FRND.F64.FLOOR R24, R26 ;  /* 0x0000001a00187313 */ /* 0x000e2e0000305800 */
        /* <DEDUP_REMOVED lines=17> */
.L_x_106:
[----:B------:R-:W-:Y:S05]  /*68c0*/  BSYNC.RECONVERGENT B4 ;  /* 0x0000000000047941 */ /* 0x000fea0003800200 */
.L_x_105:
        /* <DEDUP_REMOVED lines=32> */
.L_x_108:
[----:B------:R-:W-:Y:S05]  /*6ad0*/  BSYNC.RECONVERGENT B4 ;  /* 0x0000000000047941 */ /* 0x000fea0003800200 */
.L_x_107:
[----:B------:R-:W0:Y:S01]  /*6ae0*/  MUFU.RCP64H R25, 4.29496524800000000000e+09 ;  /* 0x41efffff00197908 */ /* 0x000e220000001800 */
[----:B------:R-:W-:Y:S01]  /*6af0*/  IMAD.MOV.U32 R30, RZ, RZ, -0x1a200000 ;  /* 0xe5e00000ff1e7424 */ /* 0x000fe200078e00ff */
[----:B------:R-:W-:Y:S01]  /*6b00*/  DMUL R46, R34, R66 ;  /* 0x00000042222e7228 */ /* 0x000fe20000000000 */
[----:B------:R-:W-:Y:S01]  /*6b10*/  IMAD.MOV.U32 R31, RZ, RZ, 0x41efffff ;  /* 0x41efffffff1f7424 */ /* 0x000fe200078e00ff */
[----:B------:R-:W-:Y:S01]  /*6b20*/  UMOV UR6, 0xe5e00000 ;  /* 0xe5e0000000067882 */ /* 0x000fe20000000000 */
[----:B------:R-:W-:Y:S01]  /*6b30*/  IMAD.MOV.U32 R24, RZ, RZ, 0x1 ;  /* 0x00000001ff187424 */ /* 0x000fe200078e00ff */
[----:B------:R-:W-:Y:S01]  /*6b40*/  UMOV UR7, 0x41efffff ;  /* 0x41efffff00077882 */ /* 0x000fe20000000000 */
[----:B------:R-:W-:Y:S01]  /*6b50*/  BSSY.RECONVERGENT B4, `(.L_x_109) ;  /* 0x000001d000047945 */ /* 0x000fe20003800200 */
[----:B------:R-:W2:Y:S04]  /*6b60*/  FRND.F64.FLOOR R26, R26 ;  /* 0x0000001a001a7313 */ /* 0x000ea80000305800 */
[----:B------:R-:W-:Y:S01]  /*6b70*/  FSETP.GEU.AND P2, PT, |R47|, 6.5827683646048100446e-37, PT ;  /* 0x036000002f00780b */ /* 0x000fe20003f4e200 */
[----:B0-----:R-:W-:-:S02]  /*6b80*/  DFMA R28, R24, -R30, 1 ;  /* 0x3ff00000181c742b */ /* 0x001fc4000000081e */
[----:B--2---:R-:W-:-:S06]  /*6b90*/  DFMA R4, R26, -R30, R4 ;  /* 0x8000001e1a04722b */ /* 0x004fcc0000000004 */
        /* <DEDUP_REMOVED lines=24> */
.L_x_110:
[----:B------:R-:W-:Y:S05]  /*6d20*/  BSYNC.RECONVERGENT B4 ;  /* 0x0000000000047941 */ /* 0x000fea0003800200 */
.L_x_109:
[----:B------:R-:W0:Y:S01]  /*6d30*/  MUFU.RCP64H R5, 4.29496524800000000000e+09 ;  /* 0x41efffff00057908 */ /* 0x000e220000001800 */
[----:B------:R-:W-:Y:S01]  /*6d40*/  IMAD.MOV.U32 R54, RZ, RZ, -0x1a200000 ;  /* 0xe5e00000ff367424 */ /* 0x000fe200078e00ff */
[----:B------:R-:W-:Y:S01]  /*6d50*/  MOV R4, 0x1 ;  /* 0x0000000100047802 */ /* 0x000fe20000000f00 */
[----:B------:R-:W-:Y:S01]  /*6d60*/  IMAD.MOV.U32 R55, RZ, RZ, 0x41efffff ;  /* 0x41efffffff377424 */ /* 0x000fe200078e00ff */
[----:B------:R-:W-:Y:S01]  /*6d70*/  UMOV UR6, 0xe5e00000 ;  /* 0xe5e0000000067882 */ /* 0x000fe20000000000 */
[----:B------:R-:W-:Y:S01]  /*6d80*/  UMOV UR7, 0x41efffff ;  /* 0x41efffff00077882 */ /* 0x000fe20000000000 */
[----:B------:R-:W-:Y:S03]  /*6d90*/  BSSY.RECONVERGENT B4, `(.L_x_111) ;  /* 0x000001a000047945 */ /* 0x000fe60003800200 */
        /* <DEDUP_REMOVED lines=25> */
.L_x_112:
[----:B------:R-:W-:Y:S05]  /*6f30*/  BSYNC.RECONVERGENT B4 ;  /* 0x0000000000047941 */ /* 0x000fea0003800200 */
.L_x_111:
        /* <DEDUP_REMOVED lines=32> */
.L_x_114:
[----:B------:R-:W-:Y:S05]  /*7140*/  BSYNC.RECONVERGENT B4 ;  /* 0x0000000000047941 */ /* 0x000fea0003800200 */
.L_x_113:
[----:B------:R-:W0:Y:S01]  /*7150*/  MUFU.RCP64H R25, 4.29496524800000000000e+09 ;  /* 0x41efffff00197908 */ /* 0x000e220000001800 */
[----:B------:R-:W-:Y:S01]  /*7160*/  MOV R30, 0xe5e00000 ;  /* 0xe5e00000001e7802 */ /* 0x000fe20000000f00 */
[----:B------:R-:W-:Y:S01]  /*7170*/  IMAD.MOV.U32 R31, RZ, RZ, 0x41efffff ;  /* 0x41efffffff1f7424 */ /* 0x000fe200078e00ff */
[----:B------:R-:W-:Y:S01]  /*7180*/  DMUL R46, R36, R62 ;  /* 0x0000003e242e7228 */ /* 0x000fe20000000000 */
[----:B------:R-:W-:Y:S01]  /*7190*/  IMAD.MOV.U32 R24, RZ, RZ, 0x1 ;  /* 0x00000001ff187424 */ /* 0x000fe200078e00ff */
[----:B------:R-:W-:Y:S01]  /*71a0*/  UMOV UR6, 0xe5e00000 ;  /* 0xe5e0000000067882 */ /* 0x000fe20000000000 */
[----:B------:R-:W-:Y:S01]  /*71b0*/  UMOV UR7, 0x41efffff ;  /* 0x41efffff00077882 */ /* 0x000fe20000000000 */
[----:B------:R-:W-:Y:S01]  /*71c0*/  BSSY.RECONVERGENT B4, `(.L_x_115) ;  /* 0x000001e000047945 */ /* 0x000fe20003800200 */
[----:B------:R-:W2:Y:S05]  /*71d0*/  FRND.F64.FLOOR R26, R26 ;  /* 0x0000001a001a7313 */ /* 0x000eaa0000305800 */
        /* <DEDUP_REMOVED lines=28> */
.L_x_116:
[----:B------:R-:W-:Y:S05]  /*73a0*/  BSYNC.RECONVERGENT B4 ;  /* 0x0000000000047941 */ /* 0x000fea0003800200 */
.L_x_115:
        /* <DEDUP_REMOVED lines=32> */
.L_x_118:
[----:B------:R-:W-:Y:S05]  /*75b0*/  BSYNC.RECONVERGENT B4 ;  /* 0x0000000000047941 */ /* 0x000fea0003800200 */
.L_x_117:
        /* <DEDUP_REMOVED lines=32> */
.L_x_120:
[----:B------:R-:W-:Y:S05]  /*77c0*/  BSYNC.RECONVERGENT B4 ;  /* 0x0000000000047941 */ /* 0x000fea0003800200 */
.L_x_119:
        /* <DEDUP_REMOVED lines=36> */
.L_x_122:
[----:B------:R-:W-:Y:S05]  /*7a10*/  BSYNC.RECONVERGENT B4 ;  /* 0x0000000000047941 */ /* 0x000fea0003800200 */
.L_x_121:
        /* <DEDUP_REMOVED lines=32> */
.L_x_124:
[----:B------:R-:W-:Y:S05]  /*7c20*/  BSYNC.RECONVERGENT B4 ;  /* 0x0000000000047941 */ /* 0x000fea0003800200 */
.L_x_123:
        /* <DEDUP_REMOVED lines=32> */
.L_x_126:
[----:B------:R-:W-:Y:S05]  /*7e30*/  BSYNC.RECONVERGENT B4 ;  /* 0x0000000000047941 */ /* 0x000fea0003800200 */
.L_x_125:
        /* <DEDUP_REMOVED lines=32> */
.L_x_128:
[----:B------:R-:W-:Y:S05]  /*8040*/  BSYNC.RECONVERGENT B4 ;  /* 0x0000000000047941 */ /* 0x000fea0003800200 */
.L_x_127:
        /* <DEDUP_REMOVED lines=36> */
.L_x_130:
[----:B------:R-:W-:Y:S05]  /*8290*/  BSYNC.RECONVERGENT B4 ;  /* 0x0000000000047941 */ /* 0x000fea0003800200 */
.L_x_129:
        /* <DEDUP_REMOVED lines=32> */
.L_x_132:
[----:B------:R-:W-:Y:S05]  /*84a0*/  BSYNC.RECONVERGENT B4 ;  /* 0x0000000000047941 */ /* 0x000fea0003800200 */
.L_x_131:
        /* <DEDUP_REMOVED lines=32> */
.L_x_134:
[----:B------:R-:W-:Y:S05]  /*86b0*/  BSYNC.RECONVERGENT B4 ;  /* 0x0000000000047941 */ /* 0x000fea0003800200 */
.L_x_133:
[----:B------:R-:W0:Y:S01]  /*86c0*/  MUFU.RCP64H R25, 4.29496524800000000000e+09 ;  /* 0x41efffff00197908 */ /* 0x000e220000001800 */
[----:B------:R-:W-:Y:S01]  /*86d0*/  IMAD.MOV.U32 R30, RZ, RZ, -0x1a200000 ;  /* 0xe5e00000ff1e7424 */ /* 0x000fe200078e00ff */
[----:B------:R-:W-:Y:S01]  /*86e0*/  MOV R24, 0x1 ;  /* 0x0000000100187802 */ /* 0x000fe20000000f00 */
[----:B------:R-:W-:Y:S01]  /*86f0*/  IMAD.MOV.U32 R31, RZ, RZ, 0x41efffff ;  /* 0x41efffffff1f7424 */ /* 0x000fe200078e00ff */
[----:B------:R-:W-:Y:S01]  /*8700*/  DMUL R52, R44, R62 ;  /* 0x0000003e2c347228 */ /* 0x000fe20000000000 */
[----:B------:R-:W-:Y:S01]  /*8710*/  UMOV UR6, 0xe5e00000 ;  /* 0xe5e0000000067882 */ /* 0x000fe20000000000 */
[----:B------:R-:W-:Y:S01]  /*8720*/  UMOV UR7, 0x41efffff ;  /* 0x41efffff00077882 */ /* 0x000fe20000000000 */
[----:B------:R-:W-:Y:S01]  /*8730*/  BSSY.RECONVERGENT B4, `(.L_x_135) ;  /* 0x000001e000047945 */ /* 0x000fe20003800200 */
[----:B------:R-:W2:Y:S06]  /*8740*/  FRND.F64.FLOOR R26, R26 ;  /* 0x0000001a001a7313 */ /* 0x000eac0000305800 */
        /* <DEDUP_REMOVED lines=28> */
.L_x_136:
[----:B------:R-:W-:Y:S05]  /*8910*/  BSYNC.RECONVERGENT B4 ;  /* 0x0000000000047941 */ /* 0x000fea0003800200 */
.L_x_135:
        /* <DEDUP_REMOVED lines=32> */
.L_x_138:
[----:B------:R-:W-:Y:S05]  /*8b20*/  BSYNC.RECONVERGENT B4 ;  /* 0x0000000000047941 */ /* 0x000fea0003800200 */
.L_x_137:
        /* <DEDUP_REMOVED lines=32> */
.L_x_140:
[----:B------:R-:W-:Y:S05]  /*8d30*/  BSYNC.RECONVERGENT B4 ;  /* 0x0000000000047941 */ /* 0x000fea0003800200 */
.L_x_139:
        /* <DEDUP_REMOVED lines=36> */
.L_x_142:
[----:B------:R-:W-:Y:S05]  /*8f80*/  BSYNC.RECONVERGENT B4 ;  /* 0x0000000000047941 */ /* 0x000fea0003800200 */
.L_x_141:
        /* <DEDUP_REMOVED lines=32> */
.L_x_144:
[----:B------:R-:W-:Y:S05]  /*9190*/  BSYNC.RECONVERGENT B4 ;  /* 0x0000000000047941 */ /* 0x000fea0003800200 */
.L_x_143:
        /* <DEDUP_REMOVED lines=32> */
.L_x_146:
[----:B------:R-:W-:Y:S05]  /*93a0*/  BSYNC.RECONVERGENT B4 ;  /* 0x0000000000047941 */ /* 0x000fea0003800200 */
.L_x_145:
        /* <DEDUP_REMOVED lines=32> */
.L_x_148:
[----:B------:R-:W-:Y:S05]  /*95b0*/  BSYNC.RECONVERGENT B4 ;  /* 0x0000000000047941 */ /* 0x000fea0003800200 */
.L_x_147:
        /* <DEDUP_REMOVED lines=36> */
.L_x_150:
[----:B------:R-:W-:Y:S05]  /*9800*/  BSYNC.RECONVERGENT B4 ;  /* 0x0000000000047941 */ /* 0x000fea0003800200 */
.L_x_149:
        /* <DEDUP_REMOVED lines=32> */
.L_x_152:
[----:B------:R-:W-:Y:S05]  /*9a10*/  BSYNC.RECONVERGENT B4 ;  /* 0x0000000000047941 */ /* 0x000fea0003800200 */
.L_x_151:
        /* <DEDUP_REMOVED lines=32> */
.L_x_154:
[----:B------:R-:W-:Y:S05]  /*9c20*/  BSYNC.RECONVERGENT B4 ;  /* 0x0000000000047941 */ /* 0x000fea0003800200 */
.L_x_153:
        /* <DEDUP_REMOVED lines=37> */
.L_x_156:
[----:B------:R-:W-:Y:S05]  /*9e80*/  BSYNC.RECONVERGENT B4 ;  /* 0x0000000000047941 */ /* 0x000fea0003800200 */
.L_x_155:
        /* <DEDUP_REMOVED lines=32> */
.L_x_158:
[----:B------:R-:W-:Y:S05]  /*a090*/  BSYNC.RECONVERGENT B4 ;  /* 0x0000000000047941 */ /* 0x000fea0003800200 */
.L_x_157:
        /* <DEDUP_REMOVED lines=32> */
.L_x_160:
[----:B------:R-:W-:Y:S05]  /*a2a0*/  BSYNC.RECONVERGENT B4 ;  /* 0x0000000000047941 */ /* 0x000fea0003800200 */
.L_x_159:
        /* <DEDUP_REMOVED lines=36> */
.L_x_162:
[----:B------:R-:W-:Y:S05]  /*a4f0*/  BSYNC.RECONVERGENT B4 ;  /* 0x0000000000047941 */ /* 0x000fea0003800200 */
.L_x_161:
        /* <DEDUP_REMOVED lines=33> */
[----:B------:R-:W-:Y:S02]  /*a710*/  DADD R24, R28, UR6 ;  /* 0x000000061c187e29 */ /* 0x000fe40008000000 */
[----:B--2---:R-:W-:-:S04]  /*a720*/  DFMA R4, R54, -131072, R30 ;  /* 0xc10000003604782b */ /* 0x004fc8000000001e */
[----:B------:R-:W-:-:S04]  /*a730*/  DFMA R26, R58, R56, R32 ;  /* 0x000000383a1a722b */ /* 0x000fc80000000020 */
[----:B------:R-:W-:Y:S02]  /*a740*/  FSEL R32, R24, R28, !P0 ;  /* 0x0000001c18207208 */ /* 0x000fe40004000000 */
[----:B------:R-:W-:-:S04]  /*a750*/  FSEL R33, R25, R29, !P0 ;  /* 0x0000001d19217208 */ /* 0x000fc80004000000 */
        /* <DEDUP_REMOVED lines=9> */
.L_x_164:
[----:B------:R-:W-:Y:S05]  /*a7f0*/  BSYNC.RECONVERGENT B4 ;  /* 0x0000000000047941 */ /* 0x000fea0003800200 */
.L_x_163:
        /* <DEDUP_REMOVED lines=32> */
.L_x_166:
[----:B------:R-:W-:Y:S05]  /*aa00*/  BSYNC.RECONVERGENT B4 ;  /* 0x0000000000047941 */ /* 0x000fea0003800200 */
.L_x_165:
        /* <DEDUP_REMOVED lines=32> */
.L_x_168:
[----:B------:R-:W-:Y:S05]  /*ac10*/  BSYNC.RECONVERGENT B4 ;  /* 0x0000000000047941 */ /* 0x000fea0003800200 */
.L_x_167:
        /* <DEDUP_REMOVED lines=36> */
.L_x_170:
[----:B------:R-:W-:Y:S05]  /*ae60*/  BSYNC.RECONVERGENT B4 ;  /* 0x0000000000047941 */ /* 0x000fea0003800200 */
.L_x_169:
        /* <DEDUP_REMOVED lines=32> */
.L_x_172:
[----:B------:R-:W-:Y:S05]  /*b070*/  BSYNC.RECONVERGENT B4 ;  /* 0x0000000000047941 */ /* 0x000fea0003800200 */
.L_x_171:
        /* <DEDUP_REMOVED lines=32> */
.L_x_174:
[----:B------:R-:W-:Y:S05]  /*b280*/  BSYNC.RECONVERGENT B4 ;  /* 0x0000000000047941 */ /* 0x000fea0003800200 */
.L_x_173:
        /* <DEDUP_REMOVED lines=37> */
.L_x_176:
[----:B------:R-:W-:Y:S05]  /*b4e0*/  BSYNC.RECONVERGENT B4 ;  /* 0x0000000000047941 */ /* 0x000fea0003800200 */
.L_x_175:
        /* <DEDUP_REMOVED lines=32> */
.L_x_178:
[----:B------:R-:W-:Y:S05]  /*b6f0*/  BSYNC.RECONVERGENT B4 ;  /* 0x0000000000047941 */ /* 0x000fea0003800200 */
.L_x_177:
        /* <DEDUP_REMOVED lines=32> */
.L_x_180:
[----:B------:R-:W-:Y:S05]  /*b900*/  BSYNC.RECONVERGENT B4 ;  /* 0x0000000000047941 */ /* 0x000fea0003800200 */
.L_x_179:
        /* <DEDUP_REMOVED lines=36> */
.L_x_182:
[----:B------:R-:W-:Y:S05]  /*bb50*/  BSYNC.RECONVERGENT B4 ;  /* 0x0000000000047941 */ /* 0x000fea0003800200 */
.L_x_181:
        /* <DEDUP_REMOVED lines=32> */
.L_x_184:
[----:B------:R-:W-:Y:S05]  /*bd60*/  BSYNC.RECONVERGENT B4 ;  /* 0x0000000000047941 */ /* 0x000fea0003800200 */
.L_x_183:
        /* <DEDUP_REMOVED lines=32> */
.L_x_186:
[----:B------:R-:W-:Y:S05]  /*bf70*/  BSYNC.RECONVERGENT B4 ;  /* 0x0000000000047941 */ /* 0x000fea0003800200 */
.L_x_185:
        /* <DEDUP_REMOVED lines=32> */
.L_x_188:
[----:B------:R-:W-:Y:S05]  /*c180*/  BSYNC.RECONVERGENT B4 ;  /* 0x0000000000047941 */ /* 0x000fea0003800200 */
.L_x_187:
        /* <DEDUP_REMOVED lines=36> */
.L_x_190:
[----:B------:R-:W-:Y:S05]  /*c3d0*/  BSYNC.RECONVERGENT B4 ;  /* 0x0000000000047941 */ /* 0x000fea0003800200 */
.L_x_189:
        /* <DEDUP_REMOVED lines=32> */
.L_x_192:
[----:B------:R-:W-:Y:S05]  /*c5e0*/  BSYNC.RECONVERGENT B4 ;  /* 0x0000000000047941 */ /* 0x000fea0003800200 */
.L_x_191:
        /* <DEDUP_REMOVED lines=32> */
.L_x_194:
[----:B------:R-:W-:Y:S05]  /*c7f0*/  BSYNC.RECONVERGENT B4 ;  /* 0x0000000000047941 */ /* 0x000fea0003800200 */
.L_x_193:
        /* <DEDUP_REMOVED lines=37> */
.L_x_196:
[----:B------:R-:W-:Y:S05]  /*ca50*/  BSYNC.RECONVERGENT B4 ;  /* 0x0000000000047941 */ /* 0x000fea0003800200 */
.L_x_195:
        /* <DEDUP_REMOVED lines=32> */
.L_x_198:
[----:B------:R-:W-:Y:S05]  /*cc60*/  BSYNC.RECONVERGENT B4 ;  /* 0x0000000000047941 */ /* 0x000fea0003800200 */
.L_x_197:
        /* <DEDUP_REMOVED lines=32> */
.L_x_200:
[----:B------:R-:W-:Y:S05]  /*ce70*/  BSYNC.RECONVERGENT B4 ;  /* 0x0000000000047941 */ /* 0x000fea0003800200 */
.L_x_199:
        /* <DEDUP_REMOVED lines=36> */
.L_x_202:
[----:B------:R-:W-:Y:S05]  /*d0c0*/  BSYNC.RECONVERGENT B4 ;  /* 0x0000000000047941 */ /* 0x000fea0003800200 */
.L_x_201:
        /* <DEDUP_REMOVED lines=32> */
.L_x_204:
[----:B------:R-:W-:Y:S05]  /*d2d0*/  BSYNC.RECONVERGENT B4 ;  /* 0x0000000000047941 */ /* 0x000fea0003800200 */
.L_x_203:
        /* <DEDUP_REMOVED lines=32> */
.L_x_206:
[----:B------:R-:W-:Y:S05]  /*d4e0*/  BSYNC.RECONVERGENT B4 ;  /* 0x0000000000047941 */ /* 0x000fea0003800200 */
.L_x_205:
        /* <DEDUP_REMOVED lines=32> */
.L_x_208:
[----:B------:R-:W-:Y:S05]  /*d6f0*/  BSYNC.RECONVERGENT B4 ;  /* 0x0000000000047941 */ /* 0x000fea0003800200 */
.L_x_207:
        /* <DEDUP_REMOVED lines=36> */
.L_x_210:
[----:B------:R-:W-:Y:S05]  /*d940*/  BSYNC.RECONVERGENT B4 ;  /* 0x0000000000047941 */ /* 0x000fea0003800200 */
.L_x_209:
        /* <DEDUP_REMOVED lines=32> */
.L_x_212:
[----:B------:R-:W-:Y:S05]  /*db50*/  BSYNC.RECONVERGENT B4 ;  /* 0x0000000000047941 */ /* 0x000fea0003800200 */
.L_x_211:
        /* <DEDUP_REMOVED lines=32> */
.L_x_214:
[----:B------:R-:W-:Y:S05]  /*dd60*/  BSYNC.RECONVERGENT B4 ;  /* 0x0000000000047941 */ /* 0x000fea0003800200 */
.L_x_213:
        /* <DEDUP_REMOVED lines=37> */
.L_x_216:
[----:B------:R-:W-:Y:S05]  /*dfc0*/  BSYNC.RECONVERGENT B4 ;  /* 0x0000000000047941 */ /* 0x000fea0003800200 */
.L_x_215:
        /* <DEDUP_REMOVED lines=32> */
.L_x_218:
[----:B------:R-:W-:Y:S05]  /*e1d0*/  BSYNC.RECONVERGENT B4 ;  /* 0x0000000000047941 */ /* 0x000fea0003800200 */
.L_x_217:
        /* <DEDUP_REMOVED lines=32> */
.L_x_220:
[----:B------:R-:W-:Y:S05]  /*e3e0*/  BSYNC.RECONVERGENT B4 ;  /* 0x0000000000047941 */ /* 0x000fea0003800200 */
.L_x_219:
        /* <DEDUP_REMOVED lines=36> */
.L_x_222:
[----:B------:R-:W-:Y:S05]  /*e630*/  BSYNC.RECONVERGENT B4 ;  /* 0x0000000000047941 */ /* 0x000fea0003800200 */
.L_x_221:
[----:B------:R-:W0:Y:S01]  /*e640*/  FRND.F64.FLOOR R26, R26 ;  /* 0x0000001a001a7313 */ /* 0x000e220000305800 */
[----:B------:R-:W-:Y:S01]  /*e650*/  UMOV UR6, 0xe5e00000 ;  /* 0xe5e0000000067882 */ /* 0x000fe20000000000 */
[----:B------:R-:W-:-:S06]  /*e660*/  UMOV UR7, 0x41efffff ;  /* 0x41efffff00077882 */ /* 0x000fcc0000000000 */
[----:B------:R2:W3:Y:S01]  /*e670*/  F2I.U32.F64.TRUNC R30, R40 ;  /* 0x00000028001e7311 */ /* 0x0004e2000030d000 */
[----:B0-----:R-:W-:-:S07]  /*e680*/  DFMA R24, R26, -UR6, R4 ;  /* 0x800000061a187c2b */ /* 0x001fce0008000004 */
[----:B------:R2:W0:Y:S01]  /*e690*/  F2I.U32.F64.TRUNC R10, R48 ;  /* 0x00000030000a7311 */ /* 0x000422000030d000 */
[----:B------:R-:W-:-:S07]  /*e6a0*/  DADD R28, R24, UR6 ;  /* 0x00000006181c7e29 */ /* 0x000fce0008000000 */
[----:B------:R2:W4:Y:S01]  /*e6b0*/  F2I.U32.F64.TRUNC R9, R50 ;  /* 0x0000003200097311 */ /* 0x000522000030d000 */
[----:B------:R-:W-:-:S07]  /*e6c0*/  DSETP.GEU.AND P0, PT, R24, RZ, PT ;  /* 0x000000ff1800722a */ /* 0x000fce0003f0e000 */
[----:B------:R2:W0:Y:S01]  /*e6d0*/  F2I.U32.F64.TRUNC R8, R46 ;  /* 0x0000002e00087311 */ /* 0x000422000030d000 */
[----:B------:R-:W-:Y:S02]  /*e6e0*/  FSEL R24, R28, R24, !P0 ;  /* 0x000000181c187208 */ /* 0x000fe40004000000 */
[----:B------:R-:W-:-:S05]  /*e6f0*/  FSEL R25, R29, R25, !P0 ;  /* 0x000000191d197208 */ /* 0x000fca0004000000 */
[----:B------:R2:W0:Y:S08]  /*e700*/  F2I.U32.F64.TRUNC R7, R52 ;  /* 0x0000003400077311 */ /* 0x000430000030d000 */
[----:B------:R2:W0:Y:S08]  /*e710*/  F2I.U32.F64.TRUNC R6, R32 ;  /* 0x0000002000067311 */ /* 0x000430000030d000 */
[----:B------:R2:W0:Y:S08]  /*e720*/  F2I.U32.F64.TRUNC R5, R22 ;  /* 0x0000001600057311 */ /* 0x000430000030d000 */
[----:B------:R2:W0:Y:S08]  /*e730*/  F2I.U32.F64.TRUNC R2, R34 ;  /* 0x0000002200027311 */ /* 0x000430000030d000 */
[----:B---34-:R2:W0:Y:S02]  /*e740*/  F2I.U32.F64.TRUNC R4, R24 ;  /* 0x0000001800047311 */ /* 0x018424000030d000 */
.L_x_42:
[----:B------:R-:W-:Y:S05]  /*e750*/  BSYNC.RECONVERGENT B1 ;  /* 0x0000000000017941 */ /* 0x000fea0003800200 */
.L_x_41:
[C---:B------:R-:W-:Y:S02]  /*e760*/  ISETP.GT.U32.AND P0, PT, R3.reuse, 0x1, PT ;  /* 0x000000010300780c */ /* 0x040fe40003f04070 */
[--C-:B------:R-:W-:Y:S02]  /*e770*/  SHF.R.U64 R3, R3, 0x1, R0.reuse ;  /* 0x0000000103037819 */ /* 0x100fe40000001200 */
[----:B------:R-:W-:Y:S02]  /*e780*/  ISETP.GT.U32.AND.EX P0, PT, R0, RZ, PT, P0 ;  /* 0x000000ff0000720c */ /* 0x000fe40003f04100 */
[----:B------:R-:W-:Y:S02]  /*e790*/  SHF.R.U32.HI R0, RZ, 0x1, R0 ;  /* 0x00000001ff007819 */ /* 0x000fe40000011600 */
[----:B------:R-:W-:-:S09]  /*e7a0*/  IADD3 R11, PT, PT, R11, 0x1, RZ ;  /* 0x000000010b0b7810 */ /* 0x000fd20007ffe0ff */
[----:B------:R-:W-:Y:S05]  /*e7b0*/  @P0 BRA `(.L_x_223) ;  /* 0xffffff3800880947 */ /* 0x000fea000383ffff */
[----:B------:R-:W-:Y:S05]  /*e7c0*/  BSYNC.RECONVERGENT B2 ;  /* 0x0000000000027941 */ /* 0x000fea0003800200 */
.L_x_40:
[----:B--2---:R2:W3:Y:S08]  /*e7d0*/  I2F.F64.U32 R24, R30 ;  /* 0x0000001e00187312 */ /* 0x0044f00000201800 */
[----:B0-----:R-:W4:Y:S08]  /*e7e0*/  I2F.F64.U32 R10, R10 ;  /* 0x0000000a000a7312 */ /* 0x001f300000201800 */
[----:B------:R2:W0:Y:S08]  /*e7f0*/  I2F.F64.U32 R22, R9 ;  /* 0x0000000900167312 */ /* 0x0004300000201800 */
[----:B------:R2:W0:Y:S08]  /*e800*/  I2F.F64.U32 R32, R8 ;  /* 0x0000000800207312 */ /* 0x0004300000201800 */
[----:B------:R2:W0:Y:S08]  /*e810*/  I2F.F64.U32 R34, R7 ;  /* 0x0000000700227312 */ /* 0x0004300000201800 */
[----:B------:R2:W0:Y:S08]  /*e820*/  I2F.F64.U32 R36, R6 ;  /* 0x0000000600247312 */ /* 0x0004300000201800 */
[----:B------:R2:W0:Y:S08]  /*e830*/  I2F.F64.U32 R38, R5 ;  /* 0x0000000500267312 */ /* 0x0004300000201800 */
[----:B------:R2:W0:Y:S08]  /*e840*/  I2F.F64.U32 R40, R2 ;  /* 0x0000000200287312 */ /* 0x0004300000201800 */
[----:B---34-:R2:W0:Y:S02]  /*e850*/  I2F.F64.U32 R42, R4 ;  /* 0x00000004002a7312 */ /* 0x0184240000201800 */
.L_x_39:
[----:B------:R-:W-:Y:S05]  /*e860*/  BSYNC.RECONVERGENT B3 ;  /* 0x0000000000037941 */ /* 0x000fea0003800200 */
.L_x_38:
[----:B--2---:R-:W2:Y:S01]  /*e870*/  MUFU.RCP64H R5, 4.29496524800000000000e+09 ;  /* 0x41efffff00057908 */ /* 0x004ea20000001800 */
[----:B------:R-:W-:Y:S01]  /*e880*/  IMAD.MOV.U32 R6, RZ, RZ, -0x1a200000 ;  /* 0xe5e00000ff067424 */ /* 0x000fe200078e00ff */
[----:B------:R-:W3:Y:S01]  /*e890*/  S2R R29, SR_TID.X ;  /* 0x00000000001d7919 */ /* 0x000ee20000002100 */
[----:B------:R-:W-:Y:S01]  /*e8a0*/  IMAD.MOV.U32 R7, RZ, RZ, 0x41efffff ;  /* 0x41efffffff077424 */ /* 0x000fe200078e00ff */
[----:B------:R-:W3:Y:S01]  /*e8b0*/  S2UR UR5, SR_CTAID.X ;  /* 0x00000000000579c3 */ /* 0x000ee20000002500 */
[----:B0-----:R-:W-:Y:S01]  /*e8c0*/  IMAD.MOV.U32 R4, RZ, RZ, 0x1 ;  /* 0x00000001ff047424 */ /* 0x001fe200078e00ff */
[----:B------:R-:W-:Y:S06]  /*e8d0*/  BSSY.RECONVERGENT B1, `(.L_x_224) ;  /* 0x0000019000017945 */ /* 0x000fec0003800200 */
[----:B------:R-:W3:Y:S01]  /*e8e0*/  LDC R0, c[0x0][0x360] ;  /* 0x0000d800ff007b82 */ /* 0x000ee20000000800 */
[----:B--2---:R-:W-:-:S08]  /*e8f0*/  DFMA R2, R4, -R6, 1 ;  /* 0x3ff000000402742b */ /* 0x004fd00000000806 */
[----:B------:R-:W-:Y:S02]  /*e900*/  DFMA R8, R2, R2, R2 ;  /* 0x000000020208722b */ /* 0x000fe40000000002 */
[----:B------:R-:W-:-:S06]  /*e910*/  DMUL R2, R24, 7.62939453125e-06 ;  /* 0x3ee0000018027828 */ /* 0x000fcc0000000000 */
[----:B------:R-:W-:Y:S01]  /*e920*/  DFMA R8, R4, R8, R4 ;  /* 0x000000080408722b */ /* 0x000fe20000000004 */
[----:B---3--:R-:W-:-:S03]  /*e930*/  IMAD R0, R0, UR5, R29 ;  /* 0x0000000500007c24 */ /* 0x008fc6000f8e021d */
[----:B------:R-:W0:Y:S04]  /*e940*/  FRND.F64.FLOOR R2, R2 ;  /* 0x0000000200027313 */ /* 0x000e280000305800 */
[----:B------:R-:W-:-:S08]  /*e950*/  DFMA R26, R8, -R6, 1 ;  /* 0x3ff00000081a742b */ /* 0x000fd00000000806 */
[----:B------:R-:W-:Y:S02]  /*e960*/  DFMA R8, R8, R26, R8 ;  /* 0x0000001a0808722b */ /* 0x000fe40000000008 */
[C---:B0-----:R-:W-:Y:S02]  /*e970*/  DMUL R4, R2.reuse, R14 ;  /* 0x0000000e02047228 */ /* 0x041fe40000000000 */
        /* <DEDUP_REMOVED lines=14> */
.L_x_225:
[----:B------:R-:W-:Y:S05]  /*ea60*/  BSYNC.RECONVERGENT B1 ;  /* 0x0000000000017941 */ /* 0x000fea0003800200 */
.L_x_224:
        /* <DEDUP_REMOVED lines=32> */
.L_x_227:
[----:B------:R-:W-:Y:S05]  /*ec70*/  BSYNC.RECONVERGENT B1 ;  /* 0x0000000000017941 */ /* 0x000fea0003800200 */
.L_x_226:
        /* <DEDUP_REMOVED lines=32> */
.L_x_229:
[----:B------:R-:W-:Y:S05]  /*ee80*/  BSYNC.RECONVERGENT B1 ;  /* 0x0000000000017941 */ /* 0x000fea0003800200 */
.L_x_228:
[----:B------:R-:W0:Y:S01]  /*ee90*/  MUFU.RCP64H R3, 4.29496524800000000000e+09 ;  /* 0x41efffff00037908 */ /* 0x000e220000001800 */
[----:B------:R-:W-:Y:S01]  /*eea0*/  IMAD.MOV.U32 R28, RZ, RZ, -0x1a200000 ;  /* 0xe5e00000ff1c7424 */ /* 0x000fe200078e00ff */
[----:B------:R-:W-:Y:S01]  /*eeb0*/  MOV R2, 0x1 ;  /* 0x0000000100027802 */ /* 0x000fe20000000f00 */
[----:B------:R-:W-:Y:S01]  /*eec0*/  IMAD.MOV.U32 R29, RZ, RZ, 0x41efffff ;  /* 0x41efffffff1d7424 */ /* 0x000fe200078e00ff */
[----:B------:R-:W-:Y:S01]  /*eed0*/  DMUL R8, R10, 7.62939453125e-06 ;  /* 0x3ee000000a087828 */ /* 0x000fe20000000000 */
[----:B------:R-:W-:Y:S01]  /*eee0*/  UMOV UR6, 0xe5e00000 ;  /* 0xe5e0000000067882 */ /* 0x000fe20000000000 */
[----:B------:R-:W-:Y:S01]  /*eef0*/  UMOV UR7, 0x41efffff ;  /* 0x41efffff00077882 */ /* 0x000fe20000000000 */
[----:B------:R-:W-:Y:S01]  /*ef00*/  BSSY.RECONVERGENT B1, `(.L_x_230) ;  /* 0x0000020000017945 */ /* 0x000fe20003800200 */
[----:B------:R-:W2:Y:S08]  /*ef10*/  FRND.F64.FLOOR R26, R26 ;  /* 0x0000001a001a7313 */ /* 0x000eb00000305800 */
[----:B------:R-:W3:Y:S01]  /*ef20*/  FRND.F64.FLOOR R8, R8 ;  /* 0x0000000800087313 */ /* 0x000ee20000305800 */
[----:B0-----:R-:W-:-:S02]  /*ef30*/  DFMA R6, R2, -R28, 1 ;  /* 0x3ff000000206742b */ /* 0x001fc4000000081c */
[----:B--2---:R-:W-:-:S06]  /*ef40*/  DFMA R4, R26, -R28, R4 ;  /* 0x8000001c1a04722b */ /* 0x004fcc0000000004 */
[----:B------:R-:W-:Y:S02]  /*ef50*/  DFMA R6, R6, R6, R6 ;  /* 0x000000060606722b */ /* 0x000fe40000000006 */
[----:B------:R-:W-:-:S06]  /*ef60*/  DSETP.GEU.AND P0, PT, R4, RZ, PT ;  /* 0x000000ff0400722a */ /* 0x000fcc0003f0e000 */
[----:B------:R-:W-:Y:S02]  /*ef70*/  DFMA R6, R2, R6, R2 ;  /* 0x000000060206722b */ /* 0x000fe40000000002 */
[----:B---3--:R-:W-:-:S06]  /*ef80*/  DMUL R2, R8, R12 ;  /* 0x0000000c08027228 */ /* 0x008fcc0000000000 */
[----:B------:R-:W-:-:S04]  /*ef90*/  DFMA R24, R6, -R28, 1 ;  /* 0x3ff000000618742b */ /* 0x000fc8000000081c */
[----:B------:R-:W-:-:S04]  /*efa0*/  FSETP.GEU.AND P2, PT, |R3|, 6.5827683646048100446e-37, PT ;  /* 0x036000000300780b */ /* 0x000fc80003f4e200 */
        /* <DEDUP_REMOVED lines=10> */
[----:B------:R-:W-:Y:S01]  /*f050*/  FSETP.GT.AND P1, PT, |R4|, 1.469367938527859385e-39, PT ;  /* 0x001000000400780b */ /* 0x000fe20003f24200 */
[----:B------:R-:W-:-:S05]  /*f060*/  DFMA R4, R8, -131072, R10 ;  /* 0xc10000000804782b */ /* 0x000fca000000000a */
        /* <DEDUP_REMOVED lines=9> */
.L_x_231:
[----:B------:R-:W-:Y:S05]  /*f100*/  BSYNC.RECONVERGENT B1 ;  /* 0x0000000000017941 */ /* 0x000fea0003800200 */
.L_x_230:
        /* <DEDUP_REMOVED lines=32> */
.L_x_233:
[----:B------:R-:W-:Y:S05]  /*f310*/  BSYNC.RECONVERGENT B1 ;  /* 0x0000000000017941 */ /* 0x000fea0003800200 */
.L_x_232:
        /* <DEDUP_REMOVED lines=32> */
.L_x_235:
[----:B------:R-:W-:Y:S05]  /*f520*/  BSYNC.RECONVERGENT B1 ;  /* 0x0000000000017941 */ /* 0x000fea0003800200 */
.L_x_234:
[----:B------:R-:W0:Y:S01]  /*f530*/  MUFU.RCP64H R3, 4.29496524800000000000e+09 ;  /* 0x41efffff00037908 */ /* 0x000e220000001800 */
[----:B------:R-:W-:Y:S01]  /*f540*/  IMAD.MOV.U32 R28, RZ, RZ, -0x1a200000 ;  /* 0xe5e00000ff1c7424 */ /* 0x000fe200078e00ff */
[----:B------:R-:W-:Y:S01]  /*f550*/  DMUL R10, R22, 7.62939453125e-06 ;  /* 0x3ee00000160a7828 */ /* 0x000fe20000000000 */
[----:B------:R-:W-:Y:S01]  /*f560*/  IMAD.MOV.U32 R29, RZ, RZ, 0x41efffff ;  /* 0x41efffffff1d7424 */ /* 0x000fe200078e00ff */
[----:B------:R-:W-:Y:S01]  /*f570*/  UMOV UR6, 0xe5e00000 ;  /* 0xe5e0000000067882 */ /* 0x000fe20000000000 */
[----:B------:R-:W-:Y:S01]  /*f580*/  IMAD.MOV.U32 R2, RZ, RZ, 0x1 ;  /* 0x00000001ff027424 */ /* 0x000fe200078e00ff */
        /* <DEDUP_REMOVED lines=9> */
[C---:B---3--:R-:W-:Y:S02]  /*f620*/  DMUL R2, R10.reuse, R14 ;  /* 0x0000000e0a027228 */ /* 0x048fe40000000000 */
[----:B------:R-:W-:-:S04]  /*f630*/  DFMA R22, R10, -131072, R22 ;  /* 0xc10000000a16782b */ /* 0x000fc80000000016 */
[----:B------:R-:W-:-:S04]  /*f640*/  DFMA R24, R8, -R28, 1 ;  /* 0x3ff000000818742b */ /* 0x000fc8000000081c */
[----:B------:R-:W-:-:S04]  /*f650*/  FSETP.GEU.AND P1, PT, |R3|, 6.5827683646048100446e-37, PT ;  /* 0x036000000300780b */ /* 0x000fc80003f2e200 */
        /* <DEDUP_REMOVED lines=21> */
.L_x_237:
[----:B------:R-:W-:Y:S05]  /*f7b0*/  BSYNC.RECONVERGENT B1 ;  /* 0x0000000000017941 */ /* 0x000fea0003800200 */
.L_x_236:
        /* <DEDUP_REMOVED lines=32> */
.L_x_239:
[----:B------:R-:W-:Y:S05]  /*f9c0*/  BSYNC.RECONVERGENT B1 ;  /* 0x0000000000017941 */ /* 0x000fea0003800200 */
.L_x_238:
        /* <DEDUP_REMOVED lines=32> */
.L_x_241:
[----:B------:R-:W-:Y:S05]  /*fbd0*/  BSYNC.RECONVERGENT B1 ;  /* 0x0000000000017941 */ /* 0x000fea0003800200 */
.L_x_240:
[----:B------:R-:W0:Y:S01]  /*fbe0*/  FRND.F64.FLOOR R26, R26 ;  /* 0x0000001a001a7313 */ /* 0x000e220000305800 */
[----:B------:R-:W-:Y:S02]  /*fbf0*/  IMAD.MOV.U32 R8, RZ, RZ, -0x1a200000 ;  /* 0xe5e00000ff087424 */ /* 0x000fe400078e00ff */
[----:B------:R-:W-:Y:S02]  /*fc00*/  HFMA2 R10, -RZ, RZ, 0, 5.9604644775390625e-08 ;  /* 0x00000001ff0a7431 */ /* 0x000fe400000001ff */
[----:B------:R-:W-:Y:S01]  /*fc10*/  IMAD.MOV.U32 R9, RZ, RZ, 0x41efffff ;  /* 0x41efffffff097424 */ /* 0x000fe200078e00ff */
[----:B------:R-:W-:Y:S01]  /*fc20*/  UMOV UR6, 0xe5e00000 ;  /* 0xe5e0000000067882 */ /* 0x000fe20000000000 */
[----:B------:R-:W-:Y:S01]  /*fc30*/  UMOV UR7, 0x41efffff ;  /* 0x41efffff00077882 */ /* 0x000fe20000000000 */
[----:B------:R-:W-:Y:S01]  /*fc40*/  BSSY.RECONVERGENT B1, `(.L_x_242) ;  /* 0x000001e000017945 */ /* 0x000fe20003800200 */
[----:B------:R-:W2:Y:S02]  /*fc50*/  MUFU.RCP64H R11, 4.29496524800000000000e+09 ;  /* 0x41efffff000b7908 */ /* 0x000ea40000001800 */
        /* <DEDUP_REMOVED lines=28> */
.L_x_243:
[----:B------:R-:W-:Y:S05]  /*fe20*/  BSYNC.RECONVERGENT B1 ;  /* 0x0000000000017941 */ /* 0x000fea0003800200 */
.L_x_242:
[----:B------:R-:W0:Y:S01]  /*fe30*/  MUFU.RCP64H R3, 4.29496524800000000000e+09 ;  /* 0x41efffff00037908 */ /* 0x000e220000001800 */
[----:B------:R-:W-:Y:S01]  /*fe40*/  IMAD.MOV.U32 R28, RZ, RZ, -0x1a200000 ;  /* 0xe5e00000ff1c7424 */ /* 0x000fe200078e00ff */
[----:B------:R-:W-:Y:S01]  /*fe50*/  MOV R29, 0x41efffff ;  /* 0x41efffff001d7802 */ /* 0x000fe20000000f00 */
[----:B------:R-:W-:Y:S01]  /*fe60*/  IMAD.MOV.U32 R2, RZ, RZ, 0x1 ;  /* 0x00000001ff027424 */ /* 0x000fe200078e00ff */
[----:B------:R-:W-:Y:S01]  /*fe70*/  DMUL R8, R32, 7.62939453125e-06 ;  /* 0x3ee0000020087828 */ /* 0x000fe20000000000 */
[----:B------:R-:W-:Y:S01]  /*fe80*/  UMOV UR6, 0xe5e00000 ;  /* 0xe5e0000000067882 */ /* 0x000fe20000000000 */
[----:B------:R-:W-:Y:S01]  /*fe90*/  UMOV UR7, 0x41efffff ;  /* 0x41efffff00077882 */ /* 0x000fe20000000000 */
[----:B------:R-:W-:Y:S03]  /*fea0*/  BSSY.RECONVERGENT B1, `(.L_x_244) ;  /* 0x000001c000017945 */ /* 0x000fe60003800200 */
[----:B------:R-:W2:Y:S01]  /*feb0*/  FRND.F64.FLOOR R10, R8 ;  /* 0x00000008000a7313 */ /* 0x000ea20000305800 */
[----:B0-----:R-:W-:-:S08]  /*fec0*/  DFMA R4, R2, -R28, 1 ;  /* 0x3ff000000204742b */ /* 0x001fd0000000081c */
[----:B------:R-:W-:-:S08]  /*fed0*/  DFMA R4, R4, R4, R4 ;  /* 0x000000040404722b */ /* 0x000fd00000000004 */
[----:B------:R-:W-:Y:S02]  /*fee0*/  DFMA R4, R2, R4, R2 ;  /* 0x000000040204722b */ /* 0x000fe40000000002 */
[----:B--2---:R-:W-:-:S06]  /*fef0*/  DMUL R2, R10, R14 ;  /* 0x0000000e0a027228 */ /* 0x004fcc0000000000 */
        /* <DEDUP_REMOVED lines=13> */
[----:B------:R-:W-:Y:S01]  /*ffd0*/  FSETP.GT.AND P1, PT, |R4|, 1.469367938527859385e-39, PT ;  /* 0x001000000400780b */ /* 0x000fe20003f24200 */
[----:B------:R-:W-:-:S12]  /*ffe0*/  DFMA R4, R10, -131072, R32 ;  /* 0xc10000000a04782b */ /* 0x000fd80000000020 */
[----:B------:R-:W-:Y:S05]  /*fff0*/  @P1 BRA P2, `(.L_x_245) ;  /* 0x0000000000181947 */ /* 0x000fea0001000000 */
[----:B------:R-:W-:Y:S01]  /*10000*/  IMAD.MOV.U32 R26, RZ, RZ, R2 ;  /* 0x000000ffff1a7224 */ /* 0x000fe200078e0002 */
[----:B------:R-:W-:Y:S01]  /*10010*/  MOV R24, 0x10060 ;  /* 0x0001006000187802 */ /* 0x000fe20000000f00 */
[----:B------:R-:W-:Y:S02]  /*10020*/  IMAD.MOV.U32 R27, RZ, RZ, R3 ;  /* 0x000000ffff1b7224 */ /* 0x000fe400078e0003 */
[----:B------:R-:W-:Y:S02]  /*10030*/  IMAD.MOV.U32 R58, RZ, RZ, -0x1a200000 ;  /* 0xe5e00000ff3a7424 */ /* 0x000fe400078e00ff */
[----:B------:R-:W-:-:S07]  /*10040*/  IMAD.MOV.U32 R59, RZ, RZ, 0x41efffff ;  /* 0x41efffffff3b7424 */ /* 0x000fce00078e00ff */
[----:B-1----:R-:W-:Y:S05]  /*10050*/  CALL.REL.NOINC `($__internal_2_$__cuda_sm20_div_rn_f64_full) ;  /* 0x0000041000507944 */ /* 0x002fea0003c00000 */
.L_x_245:
[----:B------:R-:W-:Y:S05]  /*10060*/  BSYNC.RECONVERGENT B1 ;  /* 0x0000000000017941 */ /* 0x000fea0003800200 */
.L_x_244:
        /* <DEDUP_REMOVED lines=32> */
.L_x_247:
[----:B------:R-:W-:Y:S05]  /*10270*/  BSYNC.RECONVERGENT B1 ;  /* 0x0000000000017941 */ /* 0x000fea0003800200 */
.L_x_246:
        /* <DEDUP_REMOVED lines=32> */
.L_x_249:
[----:B------:R-:W-:Y:S05]  /*10480*/  BSYNC.RECONVERGENT B1 ;  /* 0x0000000000017941 */ /* 0x000fea0003800200 */
.L_x_248:
        /* <DEDUP_REMOVED lines=34> */
[----:B------:R-:W-:Y:S01]  /*106b0*/  MOV R27, R3 ;  /* 0x00000003001b7202 */ /* 0x000fe20000000f00 */
[----:B------:R-:W-:Y:S01]  /*106c0*/  IMAD.MOV.U32 R58, RZ, RZ, -0x1a200000 ;  /* 0xe5e00000ff3a7424 */ /* 0x000fe200078e00ff */
[----:B------:R-:W-:Y:S01]  /*106d0*/  MOV R24, 0x10700 ;  /* 0x0001070000187802 */ /* 0x000fe20000000f00 */
[----:B------:R-:W-:-:S07]  /*106e0*/  IMAD.MOV.U32 R59, RZ, RZ, 0x41efffff ;  /* 0x41efffffff3b7424 */ /* 0x000fce00078e00ff */
[----:B-1----:R-:W-:Y:S05]  /*106f0*/  CALL.REL.NOINC `($__internal_2_$__cuda_sm20_div_rn_f64_full) ;  /* 0x0000040800a87944 */ /* 0x002fea0003c00000 */
.L_x_251:
[----:B------:R-:W-:Y:S05]  /*10700*/  BSYNC.RECONVERGENT B1 ;  /* 0x0000000000017941 */ /* 0x000fea0003800200 */
.L_x_250:
        /* <DEDUP_REMOVED lines=32> */
.L_x_253:
[----:B------:R-:W-:Y:S05]  /*10910*/  BSYNC.RECONVERGENT B1 ;  /* 0x0000000000017941 */ /* 0x000fea0003800200 */
.L_x_252:
        /* <DEDUP_REMOVED lines=32> */
.L_x_255:
[----:B------:R-:W-:Y:S05]  /*10b20*/  BSYNC.RECONVERGENT B1 ;  /* 0x0000000000017941 */ /* 0x000fea0003800200 */
.L_x_254:
        /* <DEDUP_REMOVED lines=40> */
.L_x_257:
[----:B------:R-:W-:Y:S05]  /*10db0*/  BSYNC.RECONVERGENT B1 ;  /* 0x0000000000017941 */ /* 0x000fea0003800200 */
.L_x_256:
        /* <DEDUP_REMOVED lines=32> */
.L_x_259:
[----:B------:R-:W-:Y:S05]  /*10fc0*/  BSYNC.RECONVERGENT B1 ;  /* 0x0000000000017941 */ /* 0x000fea0003800200 */
.L_x_258:
        /* <DEDUP_REMOVED lines=32> */
.L_x_261:
[----:B------:R-:W-:Y:S05]  /*111d0*/  BSYNC.RECONVERGENT B1 ;  /* 0x0000000000017941 */ /* 0x000fea0003800200 */
.L_x_260:
        /* <DEDUP_REMOVED lines=36> */
.L_x_263:
[----:B------:R-:W-:Y:S05]  /*11420*/  BSYNC.RECONVERGENT B1 ;  /* 0x0000000000017941 */ /* 0x000fea0003800200 */
.L_x_262:
        /* <DEDUP_REMOVED lines=8> */
[----:B------:R-:W2:Y:S03]  /*114b0*/  FRND.F64.FLOOR R22, R10 ;  /* 0x0000000a00167313 */ /* 0x000ea60000305800 */
        /* <DEDUP_REMOVED lines=20> */
[----:B------:R-:W-:Y:S01]  /*11600*/  MOV R26, R2 ;  /* 0x00000002001a7202 */ /* 0x000fe20000000f00 */
[----:B------:R-:W-:Y:S01]  /*11610*/  IMAD.MOV.U32 R27, RZ, RZ, R3 ;  /* 0x000000ffff1b7224 */ /* 0x000fe200078e0003 */
[----:B------:R-:W-:Y:S01]  /*11620*/  MOV R24, 0x11660 ;  /* 0x0001166000187802 */ /* 0x000fe20000000f00 */
[----:B------:R-:W-:Y:S02]  /*11630*/  IMAD.MOV.U32 R58, RZ, RZ, -0x1a200000 ;  /* 0xe5e00000ff3a7424 */ /* 0x000fe400078e00ff */
[----:B------:R-:W-:-:S07]  /*11640*/  IMAD.MOV.U32 R59, RZ, RZ, 0x41efffff ;  /* 0x41efffffff3b7424 */ /* 0x000fce00078e00ff */
[----:B-1----:R-:W-:Y:S05]  /*11650*/  CALL.REL.NOINC `($__internal_2_$__cuda_sm20_div_rn_f64_full) ;  /* 0x000003f800d07944 */ /* 0x002fea0003c00000 */
.L_x_265:
[----:B------:R-:W-:Y:S05]  /*11660*/  BSYNC.RECONVERGENT B1 ;  /* 0x0000000000017941 */ /* 0x000fea0003800200 */
.L_x_264:
        /* <DEDUP_REMOVED lines=32> */
.L_x_267:
[----:B------:R-:W-:Y:S05]  /*11870*/  BSYNC.RECONVERGENT B1 ;  /* 0x0000000000017941 */ /* 0x000fea0003800200 */
.L_x_266:
        /* <DEDUP_REMOVED lines=32> */
.L_x_269:
[----:B------:R-:W-:Y:S05]  /*11a80*/  BSYNC.RECONVERGENT B1 ;  /* 0x0000000000017941 */ /* 0x000fea0003800200 */
.L_x_268:
[----:B------:R-:W0:Y:S01]  /*11a90*/  MUFU.RCP64H R3, 4.29496524800000000000e+09 ;  /* 0x41efffff00037908 */ /* 0x000e220000001800 */
[----:B------:R-:W-:Y:S01]  /*11aa0*/  MOV R28, 0xe5e00000 ;  /* 0xe5e00000001c7802 */ /* 0x000fe20000000f00 */
[----:B------:R-:W-:Y:S01]  /*11ab0*/  IMAD.MOV.U32 R29, RZ, RZ, 0x41efffff ;  /* 0x41efffffff1d7424 */ /* 0x000fe200078e00ff */
[----:B------:R-:W-:Y:S01]  /*11ac0*/  DMUL R22, R40, 7.62939453125e-06 ;  /* 0x3ee0000028167828 */ /* 0x000fe20000000000 */
[----:B------:R-:W-:Y:S01]  /*11ad0*/  IMAD.MOV.U32 R2, RZ, RZ, 0x1 ;  /* 0x00000001ff027424 */ /* 0x000fe200078e00ff */
        /* <DEDUP_REMOVED lines=34> */
.L_x_271:
[----:B------:R-:W-:Y:S05]  /*11d00*/  BSYNC.RECONVERGENT B1 ;  /* 0x0000000000017941 */ /* 0x000fea0003800200 */
.L_x_270:
        /* <DEDUP_REMOVED lines=32> */
.L_x_273:
[----:B------:R-:W-:Y:S05]  /*11f10*/  BSYNC.RECONVERGENT B1 ;  /* 0x0000000000017941 */ /* 0x000fea0003800200 */
.L_x_272:
        /* <DEDUP_REMOVED lines=32> */
.L_x_275:
[----:B------:R-:W-:Y:S05]  /*12120*/  BSYNC.RECONVERGENT B1 ;  /* 0x0000000000017941 */ /* 0x000fea0003800200 */
.L_x_274:
        /* <DEDUP_REMOVED lines=40> */
.L_x_277:
[----:B------:R-:W-:Y:S05]  /*123b0*/  BSYNC.RECONVERGENT B1 ;  /* 0x0000000000017941 */ /* 0x000fea0003800200 */
.L_x_276:
        /* <DEDUP_REMOVED lines=32> */
.L_x_279:
[----:B------:R-:W-:Y:S05]  /*125c0*/  BSYNC.RECONVERGENT B1 ;  /* 0x0000000000017941 */ /* 0x000fea0003800200 */
.L_x_278:
        /* <DEDUP_REMOVED lines=32> */
.L_x_281:
[----:B------:R-:W-:Y:S05]  /*127d0*/  BSYNC.RECONVERGENT B1 ;  /* 0x0000000000017941 */ /* 0x000fea0003800200 */
.L_x_280:
[----:B------:R-:W0:Y:S01]  /*127e0*/  FRND.F64.FLOOR R26, R26 ;  /* 0x0000001a001a7313 */ /* 0x000e220000305800 */
[----:B------:R-:W-:Y:S01]  /*127f0*/  MOV R12, 0xe5e00000 ;  /* 0xe5e00000000c7802 */ /* 0x000fe20000000f00 */
[----:B------:R-:W-:Y:S01]  /*12800*/  IMAD.MOV.U32 R13, RZ, RZ, 0x41efffff ;  /* 0x41efffffff0d7424 */ /* 0x000fe200078e00ff */
[----:B------:R-:W-:Y:S01]  /*12810*/  UMOV UR6, 0xe5e00000 ;  /* 0xe5e0000000067882 */ /* 0x000fe20000000000 */
[----:B------:R-:W-:Y:S01]  /*12820*/  IMAD.MOV.U32 R14, RZ, RZ, 0x1 ;  /* 0x00000001ff0e7424 */ /* 0x000fe200078e00ff */
        /* <DEDUP_REMOVED lines=31> */
.L_x_283:
[----:B------:R-:W-:Y:S05]  /*12a20*/  BSYNC.RECONVERGENT B1 ;  /* 0x0000000000017941 */ /* 0x000fea0003800200 */
.L_x_282:
[----:B------:R-:W0:Y:S01]  /*12a30*/  FRND.F64.FLOOR R26, R26 ;  /* 0x0000001a001a7313 */ /* 0x000e220000305800 */
[----:B------:R-:W-:Y:S01]  /*12a40*/  UMOV UR6, 0xe5e00000 ;  /* 0xe5e0000000067882 */ /* 0x000fe20000000000 */
[----:B------:R-:W-:Y:S01]  /*12a50*/  UMOV UR7, 0x41efffff ;  /* 0x41efffff00077882 */ /* 0x000fe20000000000 */
[----:B------:R-:W-:Y:S01]  /*12a60*/  BSSY.RECONVERGENT B3, `(.L_x_284) ;  /* 0x0000c8a000037945 */ /* 0x000fe20003800200 */
[----:B------:R-:W-:Y:S01]  /*12a70*/  CS2R R14, SRZ ;  /* 0x00000000000e7805 */ /* 0x000fe2000001ff00 */
[----:B------:R-:W-:Y:S01]  /*12a80*/  IMAD.MOV.U32 R12, RZ, RZ, 0x0 ;  /* 0x00000000ff0c7424 */ /* 0x000fe200078e00ff */
[----:B------:R-:W-:Y:S01]  /*12a90*/  CS2R R38, SRZ ;  /* 0x0000000000267805 */ /* 0x000fe2000001ff00 */
[----:B------:R-:W-:Y:S01]  /*12aa0*/  IMAD.MOV.U32 R13, RZ, RZ, 0x3ff00000 ;  /* 0x3ff00000ff0d7424 */ /* 0x000fe200078e00ff */
[----:B------:R2:W3:Y:S01]  /*12ab0*/  F2I.U32.F64.TRUNC R6, R6 ;  /* 0x0000000600067311 */ /* 0x0004e2000030d000 */
[----:B------:R-:W-:Y:S01]  /*12ac0*/  IMAD.MOV.U32 R36, RZ, RZ, 0x0 ;  /* 0x00000000ff247424 */ /* 0x000fe200078e00ff */
[----:B------:R-:W-:Y:S01]  /*12ad0*/  CS2R R34, SRZ ;  /* 0x0000000000227805 */ /* 0x000fe2000001ff00 */
[----:B------:R-:W-:Y:S01]  /*12ae0*/  IMAD.MOV.U32 R37, RZ, RZ, 0x3ff00000 ;  /* 0x3ff00000ff257424 */ /* 0x000fe200078e00ff */
[----:B------:R-:W-:-:S02]  /*12af0*/  CS2R R32, SRZ ;  /* 0x0000000000207805 */ /* 0x000fc4000001ff00 */
[----:B------:R-:W-:Y:S01]  /*12b00*/  CS2R R22, SRZ ;  /* 0x0000000000167805 */ /* 0x000fe2000001ff00 */
[----:B------:R-:W-:Y:S01]  /*12b10*/  IMAD.MOV.U32 R24, RZ, RZ, 0x0 ;  /* 0x00000000ff187424 */ /* 0x000fe200078e00ff */
[----:B0-----:R-:W-:Y:S01]  /*12b20*/  DFMA R2, R26, -UR6, R4 ;  /* 0x800000061a027c2b */ /* 0x001fe20008000004 */
[----:B------:R-:W-:Y:S01]  /*12b30*/  MOV R25, 0x3ff00000 ;  /* 0x3ff0000000197802 */ /* 0x000fe20000000f00 */
[----:B------:R2:W0:Y:S06]  /*12b40*/  F2I.U32.F64.TRUNC R5, R8 ;  /* 0x0000000800057311 */ /* 0x00042c000030d000 */
[----:B------:R-:W-:-:S02]  /*12b50*/  DADD R10, R2, UR6 ;  /* 0x00000006020a7e29 */ /* 0x000fc40008000000 */
[----:B------:R-:W-:-:S08]  /*12b60*/  DSETP.GEU.AND P0, PT, R2, RZ, PT ;  /* 0x000000ff0200722a */ /* 0x000fd00003f0e000 */
[----:B------:R-:W-:Y:S02]  /*12b70*/  FSEL R10, R10, R2, !P0 ;  /* 0x000000020a0a7208 */ /* 0x000fe40004000000 */
[----:B------:R-:W-:Y:S02]  /*12b80*/  FSEL R11, R11, R3, !P0 ;  /* 0x000000030b0b7208 */ /* 0x000fe40004000000 */
[----:B------:R-:W-:Y:S02]  /*12b90*/  CS2R R2, SRZ ;  /* 0x0000000000027805 */ /* 0x000fe4000001ff00 */
[----:B------:R-:W-:Y:S01]  /*12ba0*/  ISETP.NE.AND P0, PT, R0, RZ, PT ;  /* 0x000000ff0000720c */ /* 0x000fe20003f05270 */
[----:B------:R2:W4:-:S12]  /*12bb0*/  F2I.U32.F64.TRUNC R4, R10 ;  /* 0x0000000a00047311 */ /* 0x000518000030d000 */
[----:B0-23--:R-:W-:Y:S05]  /*12bc0*/  @!P0 BRA `(.L_x_285) ;  /* 0x000000c400cc8947 */ /* 0x00dfea0003800000 */
[----:B------:R-:W-:Y:S01]  /*12bd0*/  BSSY.RECONVERGENT B2, `(.L_x_286) ;  /* 0x0000c69000027945 */ /* 0x000fe20003800200 */
[----:B------:R-:W-:Y:S01]  /*12be0*/  SHF.R.S32.HI R3, RZ, 0x1f, R0 ;  /* 0x0000001fff037819 */ /* 0x000fe20000011400 */
[----:B------:R-:W-:Y:S01]  /*12bf0*/  IMAD.MOV.U32 R14, RZ, RZ, RZ ;  /* 0x000000ffff0e7224 */ /* 0x000fe200078e00ff */
[----:B------:R-:W-:Y:S01]  /*12c00*/  MOV R9, RZ ;  /* 0x000000ff00097202 */ /* 0x000fe20000000f00 */
[----:B------:R-:W-:Y:S01]  /*12c10*/  IMAD.MOV.U32 R13, RZ, RZ, 0x1 ;  /* 0x00000001ff0d7424 */ /* 0x000fe200078e00ff */
[----:B------:R-:W-:Y:S01]  /*12c20*/  CS2R R10, SRZ ;  /* 0x00000000000a7805 */ /* 0x000fe2000001ff00 */
[----:B------:R-:W-:Y:S02]  /*12c30*/  IMAD.MOV.U32 R2, RZ, RZ, RZ ;  /* 0x000000ffff027224 */ /* 0x000fe400078e00ff */
[----:B------:R-:W-:Y:S02]  /*12c40*/  IMAD.MOV.U32 R7, RZ, RZ, RZ ;  /* 0x000000ffff077224 */ /* 0x000fe400078e00ff */
[----:B------:R-:W-:-:S02]  /*12c50*/  IMAD.MOV.U32 R8, RZ, RZ, 0x1 ;  /* 0x00000001ff087424 */ /* 0x000fc400078e00ff */
[----:B------:R-:W-:Y:S02]  /*12c60*/  IMAD.MOV.U32 R40, RZ, RZ, 0x1 ;  /* 0x00000001ff287424 */ /* 0x000fe400078e00ff */
[----:B------:R-:W-:-:S07]  /*12c70*/  IMAD.MOV.U32 R12, RZ, RZ, RZ ;  /* 0x000000ffff0c7224 */ /* 0x000fce00078e00ff */
.L_x_469:
        /* <DEDUP_REMOVED lines=9> */
[----:B------:R-:W5:Y:S01]  /*12d10*/  LDG.E R42, desc[UR8][R32.64+0x8] ;  /* 0x00000808202a7981 */ /* 0x000f62000c1e1900 */
[----:B------:R-:W0:Y:S01]  /*12d20*/  MUFU.RCP64H R27, 4.29494272000000000000e+09 ;  /* 0x41effff4001b7908 */ /* 0x000e220000001800 */
[----:B------:R-:W-:Y:S01]  /*12d30*/  IMAD.MOV.U32 R28, RZ, RZ, -0x28a00000 ;  /* 0xd7600000ff1c7424 */ /* 0x000fe200078e00ff */
[----:B------:R-:W-:Y:S01]  /*12d40*/  UMOV UR6, 0x0 ;  /* 0x0000000000067882 */ /* 0x000fe20000000000 */
[----:B------:R-:W-:Y:S01]  /*12d50*/  IMAD.MOV.U32 R29, RZ, RZ, 0x41effff4 ;  /* 0x41effff4ff1d7424 */ /* 0x000fe200078e00ff */
[----:B------:R-:W-:Y:S01]  /*12d60*/  UMOV UR7, 0x3ff00000 ;  /* 0x3ff0000000077882 */ /* 0x000fe20000000000 */
[----:B------:R-:W-:Y:S01]  /*12d70*/  IMAD.MOV.U32 R26, RZ, RZ, 0x1 ;  /* 0x00000001ff1a7424 */ /* 0x000fe200078e00ff */
[----:B------:R-:W-:Y:S05]  /*12d80*/  BSSY.RECONVERGENT B4, `(.L_x_289) ;  /* 0x0000021000047945 */ /* 0x000fea0003800200 */
        /* <DEDUP_REMOVED lines=9> */
[----:B-----5:R-:W0:Y:S01]  /*12e20*/  I2F.F64.U32 R42, R42 ;  /* 0x0000002a002a7312 */ /* 0x020e220000201800 */
        /* <DEDUP_REMOVED lines=13> */
[----:B------:R-:W-:-:S05]  /*12f00*/  FFMA R15, RZ, 29.99997711181640625, R27 ;  /* 0x41effff4ff0f7823 */ /* 0x000fca000000001b */
[----:B------:R-:W-:-:S13]  /*12f10*/  FSETP.GT.AND P0, PT, |R15|, 1.469367938527859385e-39, PT ;  /* 0x001000000f00780b */ /* 0x000fda0003f04200 */
[----:B------:R-:W-:Y:S05]  /*12f20*/  @P0 BRA P1, `(.L_x_290) ;  /* 0x0000000000180947 */ /* 0x000fea0000800000 */
[----:B------:R-:W-:Y:S01]  /*12f30*/  MOV R26, R36 ;  /* 0x00000024001a7202 */ /* 0x000fe20000000f00 */
[----:B------:R-:W-:Y:S01]  /*12f40*/  IMAD.MOV.U32 R27, RZ, RZ, R37 ;  /* 0x000000ffff1b7224 */ /* 0x000fe200078e0025 */
[----:B------:R-:W-:Y:S01]  /*12f50*/  MOV R24, 0x12f90 ;  /* 0x00012f9000187802 */ /* 0x000fe20000000f00 */
[----:B------:R-:W-:Y:S02]  /*12f60*/  IMAD.MOV.U32 R58, RZ, RZ, -0x28a00000 ;  /* 0xd7600000ff3a7424 */ /* 0x000fe400078e00ff */
[----:B------:R-:W-:-:S07]  /*12f70*/  IMAD.MOV.U32 R59, RZ, RZ, 0x41effff4 ;  /* 0x41effff4ff3b7424 */ /* 0x000fce00078e00ff */
[----:B-1--4-:R-:W-:Y:S05]  /*12f80*/  CALL.REL.NOINC `($__internal_2_$__cuda_sm20_div_rn_f64_full) ;  /* 0x000003e000847944 */ /* 0x012fea0003c00000 */
.L_x_290:
[----:B------:R-:W-:Y:S05]  /*12f90*/  BSYNC.RECONVERGENT B4 ;  /* 0x0000000000047941 */ /* 0x000fea0003800200 */
.L_x_289:
[----:B------:R-:W0:Y:S01]  /*12fa0*/  MUFU.RCP64H R25, 4.29494272000000000000e+09 ;  /* 0x41effff400197908 */ /* 0x000e220000001800 */
        /* <DEDUP_REMOVED lines=30> */
[----:B-1--4-:R-:W-:Y:S05]  /*13190*/  CALL.REL.NOINC `($__internal_2_$__cuda_sm20_div_rn_f64_full) ;  /* 0x000003e000007944 */ /* 0x012fea0003c00000 */
.L_x_292:
[----:B------:R-:W-:Y:S05]  /*131a0*/  BSYNC.RECONVERGENT B4 ;  /* 0x0000000000047941 */ /* 0x000fea0003800200 */
.L_x_291:
[----:B------:R-:W0:Y:S01]  /*131b0*/  MUFU.RCP64H R31, 4.29494272000000000000e+09 ;  /* 0x41effff4001f7908 */ /* 0x000e220000001800 */
        /* <DEDUP_REMOVED lines=31> */
.L_x_294:
[----:B------:R-:W-:Y:S05]  /*133b0*/  BSYNC.RECONVERGENT B4 ;  /* 0x0000000000047941 */ /* 0x000fea0003800200 */
.L_x_293:
[----:B------:R-:W0:Y:S01]  /*133c0*/  MUFU.RCP64H R25, 4.29494272000000000000e+09 ;  /* 0x41effff400197908 */ /* 0x000e220000001800 */
        /* <DEDUP_REMOVED lines=23> */
[----:B------:R-:W-:Y:S01]  /*13540*/  FFMA R9, RZ, 29.99997711181640625, R27 ;  /* 0x41effff4ff097823 */ /* 0x000fe2000000001b */
        /* <DEDUP_REMOVED lines=10> */
[----:B------:R-:W-:-:S07]  /*135f0*/  IMAD.MOV.U32 R58, RZ, RZ, -0x28a00000 ;  /* 0xd7600000ff3a7424 */ /* 0x000fce00078e00ff */
[----:B-1--4-:R-:W-:Y:S05]  /*13600*/  CALL.REL.NOINC `($__internal_2_$__cuda_sm20_div_rn_f64_full) ;  /* 0x000003d800e47944 */ /* 0x012fea0003c00000 */
.L_x_296:
[----:B------:R-:W-:Y:S05]  /*13610*/  BSYNC.RECONVERGENT B4 ;  /* 0x0000000000047941 */ /* 0x000fea0003800200 */
.L_x_295:
[----:B------:R-:W0:Y:S01]  /*13620*/  MUFU.RCP64H R25, 4.29494272000000000000e+09 ;  /* 0x41effff400197908 */ /* 0x000e220000001800 */
        /* <DEDUP_REMOVED lines=30> */
[----:B-1--4-:R-:W-:Y:S05]  /*13810*/  CALL.REL.NOINC `($__internal_2_$__cuda_sm20_div_rn_f64_full) ;  /* 0x000003d800607944 */ /* 0x012fea0003c00000 */
.L_x_298:
[----:B------:R-:W-:Y:S05]  /*13820*/  BSYNC.RECONVERGENT B4 ;  /* 0x0000000000047941 */ /* 0x000fea0003800200 */
.L_x_297:
[----:B------:R-:W0:Y:S01]  /*13830*/  MUFU.RCP64H R31, 4.29494272000000000000e+09 ;  /* 0x41effff4001f7908 */ /* 0x000e220000001800 */
        /* <DEDUP_REMOVED lines=30> */
[----:B-1--4-:R-:W-:Y:S05]  /*13a20*/  CALL.REL.NOINC `($__internal_2_$__cuda_sm20_div_rn_f64_full) ;  /* 0x000003d400dc7944 */ /* 0x012fea0003c00000 */
.L_x_300:
[----:B------:R-:W-:Y:S05]  /*13a30*/  BSYNC.RECONVERGENT B4 ;  /* 0x0000000000047941 */ /* 0x000fea0003800200 */
.L_x_299:
[----:B------:R-:W0:Y:S01]  /*13a40*/  MUFU.RCP64H R25, 4.29494272000000000000e+09 ;  /* 0x41effff400197908 */ /* 0x000e220000001800 */
        /* <DEDUP_REMOVED lines=27> */
[----:B------:R-:W-:-:S04]  /*13c00*/  FFMA R2, RZ, 29.99997711181640625, R27 ;  /* 0x41effff4ff027823 */ /* 0x000fc8000000001b */
        /* <DEDUP_REMOVED lines=9> */
.L_x_302:
[----:B------:R-:W-:Y:S05]  /*13ca0*/  BSYNC.RECONVERGENT B4 ;  /* 0x0000000000047941 */ /* 0x000fea0003800200 */
.L_x_301:
        /* <DEDUP_REMOVED lines=32> */
.L_x_304:
[----:B------:R-:W-:Y:S05]  /*13eb0*/  BSYNC.RECONVERGENT B4 ;  /* 0x0000000000047941 */ /* 0x000fea0003800200 */
.L_x_303:
        /* <DEDUP_REMOVED lines=32> */
.L_x_306:
[----:B------:R-:W-:Y:S05]  /*140c0*/  BSYNC.RECONVERGENT B4 ;  /* 0x0000000000047941 */ /* 0x000fea0003800200 */
.L_x_305:
[----:B------:R-:W0:Y:S01]  /*140d0*/  FRND.F64.FLOOR R26, R26 ;  /* 0x0000001a001a7313 */ /* 0x000e220000305800 */
[----:B------:R-:W-:Y:S01]  /*140e0*/  MOV R30, 0xd7600000 ;  /* 0xd7600000001e7802 */ /* 0x000fe20000000f00 */
[----:B------:R-:W-:Y:S01]  /*140f0*/  IMAD.MOV.U32 R31, RZ, RZ, 0x41effff4 ;  /* 0x41effff4ff1f7424 */ /* 0x000fe200078e00ff */
[----:B------:R-:W-:Y:S01]  /*14100*/  UMOV UR6, 0xd7600000 ;  /* 0xd760000000067882 */ /* 0x000fe20000000000 */
[----:B------:R-:W-:Y:S01]  /*14110*/  IMAD.MOV.U32 R38, RZ, RZ, 0x1 ;  /* 0x00000001ff267424 */ /* 0x000fe200078e00ff */
[----:B------:R-:W-:Y:S01]  /*14120*/  UMOV UR7, 0x41effff4 ;  /* 0x41effff400077882 */ /* 0x000fe20000000000 */
[----:B------:R-:W-:Y:S02]  /*14130*/  BSSY.RECONVERGENT B4, `(.L_x_307) ;  /* 0x000001e000047945 */ /* 0x000fe40003800200 */
[----:B------:R-:W2:Y:S01]  /*14140*/  MUFU.RCP64H R39, 4.29494272000000000000e+09 ;  /* 0x41effff400277908 */ /* 0x000ea20000001800 */
        /* <DEDUP_REMOVED lines=24> */
[----:B------:R-:W-:Y:S01]  /*142d0*/  IMAD.MOV.U32 R27, RZ, RZ, R41 ;  /* 0x000000ffff1b7224 */ /* 0x000fe200078e0029 */
[----:B------:R-:W-:Y:S01]  /*142e0*/  MOV R24, 0x14310 ;  /* 0x0001431000187802 */ /* 0x000fe20000000f00 */
[----:B------:R-:W-:-:S07]  /*142f0*/  IMAD.MOV.U32 R58, RZ, RZ, -0x28a00000 ;  /* 0xd7600000ff3a7424 */ /* 0x000fce00078e00ff */
[----:B-1--4-:R-:W-:Y:S05]  /*14300*/  CALL.REL.NOINC `($__internal_2_$__cuda_sm20_div_rn_f64_full) ;  /* 0x000003cc00a47944 */ /* 0x012fea0003c00000 */
.L_x_308:
[----:B------:R-:W-:Y:S05]  /*14310*/  BSYNC.RECONVERGENT B4 ;  /* 0x0000000000047941 */ /* 0x000fea0003800200 */
.L_x_307:
[----:B------:R-:W0:Y:S01]  /*14320*/  MUFU.RCP64H R25, 4.29494272000000000000e+09 ;  /* 0x41effff400197908 */ /* 0x000e220000001800 */
        /* <DEDUP_REMOVED lines=32> */
.L_x_310:
[----:B------:R-:W-:Y:S05]  /*14530*/  BSYNC.RECONVERGENT B4 ;  /* 0x0000000000047941 */ /* 0x000fea0003800200 */
.L_x_309:
        /* <DEDUP_REMOVED lines=32> */
.L_x_312:
[----:B------:R-:W-:Y:S05]  /*14740*/  BSYNC.RECONVERGENT B4 ;  /* 0x0000000000047941 */ /* 0x000fea0003800200 */
.L_x_311:
        /* <DEDUP_REMOVED lines=32> */
.L_x_314:
[----:B------:R-:W-:Y:S05]  /*14950*/  BSYNC.RECONVERGENT B4 ;  /* 0x0000000000047941 */ /* 0x000fea0003800200 */
.L_x_313:
[----:B------:R-:W0:Y:S01]  /*14960*/  MUFU.RCP64H R25, 4.29494272000000000000e+09 ;  /* 0x41effff400197908 */ /* 0x000e220000001800 */
        /* <DEDUP_REMOVED lines=35> */
[----:B-1--4-:R-:W-:Y:S05]  /*14ba0*/  CALL.REL.NOINC `($__internal_2_$__cuda_sm20_div_rn_f64_full) ;  /* 0x000003c4007c7944 */ /* 0x012fea0003c00000 */
.L_x_316:
[----:B------:R-:W-:Y:S05]  /*14bb0*/  BSYNC.RECONVERGENT B4 ;  /* 0x0000000000047941 */ /* 0x000fea0003800200 */
.L_x_315:
        /* <DEDUP_REMOVED lines=32> */
.L_x_318:
[----:B------:R-:W-:Y:S05]  /*14dc0*/  BSYNC.RECONVERGENT B4 ;  /* 0x0000000000047941 */ /* 0x000fea0003800200 */
.L_x_317:
[----:B------:R-:W0:Y:S01]  /*14dd0*/  MUFU.RCP64H R31, 4.29494272000000000000e+09 ;  /* 0x41effff4001f7908 */ /* 0x000e220000001800 */
        /* <DEDUP_REMOVED lines=31> */
.L_x_320:
[----:B------:R-:W-:Y:S05]  /*14fd0*/  BSYNC.RECONVERGENT B4 ;  /* 0x0000000000047941 */ /* 0x000fea0003800200 */
.L_x_319:
        /* <DEDUP_REMOVED lines=38> */
.L_x_322:
[----:B------:R-:W-:Y:S05]  /*15240*/  BSYNC.RECONVERGENT B4 ;  /* 0x0000000000047941 */ /* 0x000fea0003800200 */
.L_x_321:
        /* <DEDUP_REMOVED lines=32> */
.L_x_324:
[----:B------:R-:W-:Y:S05]  /*15450*/  BSYNC.RECONVERGENT B4 ;  /* 0x0000000000047941 */ /* 0x000fea0003800200 */
.L_x_323:
        /* <DEDUP_REMOVED lines=32> */
.L_x_326:
[----:B------:R-:W-:Y:S05]  /*15660*/  BSYNC.RECONVERGENT B4 ;  /* 0x0000000000047941 */ /* 0x000fea0003800200 */
.L_x_325:
[----:B------:R-:W0:Y:S01]  /*15670*/  FRND.F64.FLOOR R26, R26 ;  /* 0x0000001a001a7313 */ /* 0x000e220000305800 */
[----:B------:R-:W-:Y:S02]  /*15680*/  IMAD.MOV.U32 R30, RZ, RZ, -0x28a00000 ;  /* 0xd7600000ff1e7424 */ /* 0x000fe400078e00ff */
[----:B------:R-:W-:Y:S02]  /*15690*/  HFMA2 R54, -RZ, RZ, 0, 5.9604644775390625e-08 ;  /* 0x00000001ff367431 */ /* 0x000fe400000001ff */
[----:B------:R-:W-:Y:S01]  /*156a0*/  IMAD.MOV.U32 R31, RZ, RZ, 0x41effff4 ;  /* 0x41effff4ff1f7424 */ /* 0x000fe200078e00ff */
[----:B------:R-:W-:Y:S01]  /*156b0*/  UMOV UR6, 0xd7600000 ;  /* 0xd760000000067882 */ /* 0x000fe20000000000 */
[----:B------:R-:W-:Y:S01]  /*156c0*/  UMOV UR7, 0x41effff4 ;  /* 0x41effff400077882 */ /* 0x000fe20000000000 */
[----:B------:R-:W-:Y:S01]  /*156d0*/  BSSY.RECONVERGENT B4, `(.L_x_327) ;  /* 0x000001e000047945 */ /* 0x000fe20003800200 */
[----:B------:R-:W2:Y:S02]  /*156e0*/  MUFU.RCP64H R55, 4.29494272000000000000e+09 ;  /* 0x41effff400377908 */ /* 0x000ea40000001800 */
        /* <DEDUP_REMOVED lines=28> */
.L_x_328:
[----:B------:R-:W-:Y:S05]  /*158b0*/  BSYNC.RECONVERGENT B4 ;  /* 0x0000000000047941 */ /* 0x000fea0003800200 */
.L_x_327:
[----:B------:R-:W0:Y:S01]  /*158c0*/  MUFU.RCP64H R25, 4.29494272000000000000e+09 ;  /* 0x41effff400197908 */ /* 0x000e220000001800 */
        /* <DEDUP_REMOVED lines=32> */
.L_x_330:
[----:B------:R-:W-:Y:S05]  /*15ad0*/  BSYNC.RECONVERGENT B4 ;  /* 0x0000000000047941 */ /* 0x000fea0003800200 */
.L_x_329:
[----:B------:R-:W0:Y:S01]  /*15ae0*/  MUFU.RCP64H R25, 4.29494272000000000000e+09 ;  /* 0x41effff400197908 */ /* 0x000e220000001800 */
        /* <DEDUP_REMOVED lines=31> */
.L_x_332:
[----:B------:R-:W-:Y:S05]  /*15ce0*/  BSYNC.RECONVERGENT B4 ;  /* 0x0000000000047941 */ /* 0x000fea0003800200 */
.L_x_331:
        /* <DEDUP_REMOVED lines=32> */
.L_x_334:
[----:B------:R-:W-:Y:S05]  /*15ef0*/  BSYNC.RECONVERGENT B4 ;  /* 0x0000000000047941 */ /* 0x000fea0003800200 */
.L_x_333:
        /* <DEDUP_REMOVED lines=36> */
[----:B-1--4-:R-:W-:Y:S05]  /*16140*/  CALL.REL.NOINC `($__internal_2_$__cuda_sm20_div_rn_f64_full) ;  /* 0x000003b000147944 */ /* 0x012fea0003c00000 */
.L_x_336:
[----:B------:R-:W-:Y:S05]  /*16150*/  BSYNC.RECONVERGENT B4 ;  /* 0x0000000000047941 */ /* 0x000fea0003800200 */
.L_x_335:
        /* <DEDUP_REMOVED lines=32> */
.L_x_338:
[----:B------:R-:W-:Y:S05]  /*16360*/  BSYNC.RECONVERGENT B4 ;  /* 0x0000000000047941 */ /* 0x000fea0003800200 */
.L_x_337:
        /* <DEDUP_REMOVED lines=32> */
.L_x_340:
[----:B------:R-:W-:Y:S05]  /*16570*/  BSYNC.RECONVERGENT B4 ;  /* 0x0000000000047941 */ /* 0x000fea0003800200 */
.L_x_339:
        /* <DEDUP_REMOVED lines=38> */
.L_x_342:
[----:B------:R-:W-:Y:S05]  /*167e0*/  BSYNC.RECONVERGENT B4 ;  /* 0x0000000000047941 */ /* 0x000fea0003800200 */
.L_x_341:
        /* <DEDUP_REMOVED lines=32> */
.L_x_344:
[----:B------:R-:W-:Y:S05]  /*169f0*/  BSYNC.RECONVERGENT B4 ;  /* 0x0000000000047941 */ /* 0x000fea0003800200 */
.L_x_343:
        /* <DEDUP_REMOVED lines=32> */
.L_x_346:
[----:B------:R-:W-:Y:S05]  /*16c00*/  BSYNC.RECONVERGENT B4 ;  /* 0x0000000000047941 */ /* 0x000fea0003800200 */
.L_x_345:
[----:B------:R-:W0:Y:S01]  /*16c10*/  FRND.F64.FLOOR R26, R26 ;  /* 0x0000001a001a7313 */ /* 0x000e220000305800 */
[----:B------:R-:W-:Y:S01]  /*16c20*/  IMAD.MOV.U32 R30, RZ, RZ, -0x28a00000 ;  /* 0xd7600000ff1e7424 */ /* 0x000fe200078e00ff */
[----:B------:R-:W-:Y:S01]  /*16c30*/  UMOV UR6, 0xd7600000 ;  /* 0xd760000000067882 */ /* 0x000fe20000000000 */
[----:B------:R-:W-:Y:S01]  /*16c40*/  IMAD.MOV.U32 R31, RZ, RZ, 0x41effff4 ;  /* 0x41effff4ff1f7424 */ /* 0x000fe200078e00ff */
[----:B------:R-:W-:Y:S01]  /*16c50*/  UMOV UR7, 0x41effff4 ;  /* 0x41effff400077882 */ /* 0x000fe20000000000 */
[----:B------:R-:W-:Y:S01]  /*16c60*/  IMAD.MOV.U32 R42, RZ, RZ, 0x1 ;  /* 0x00000001ff2a7424 */ /* 0x000fe200078e00ff */
        /* <DEDUP_REMOVED lines=30> */
.L_x_348:
[----:B------:R-:W-:Y:S05]  /*16e50*/  BSYNC.RECONVERGENT B4 ;  /* 0x0000000000047941 */ /* 0x000fea0003800200 */
.L_x_347:
        /* <DEDUP_REMOVED lines=34> */
[----:B------:R-:W-:Y:S02]  /*17080*/  DFMA R26, R52, R30, R28 ;  /* 0x0000001e341a722b */ /* 0x000fe4000000001c */
[----:B------:R-:W-:-:S08]  /*17090*/  DADD R28, R24, UR6 ;  /* 0x00000006181c7e29 */ /* 0x000fd00008000000 */
        /* <DEDUP_REMOVED lines=11> */
.L_x_350:
[----:B------:R-:W-:Y:S05]  /*17150*/  BSYNC.RECONVERGENT B4 ;  /* 0x0000000000047941 */ /* 0x000fea0003800200 */
.L_x_349:
        /* <DEDUP_REMOVED lines=32> */
.L_x_352:
[----:B------:R-:W-:Y:S05]  /*17360*/  BSYNC.RECONVERGENT B4 ;  /* 0x0000000000047941 */ /* 0x000fea0003800200 */
.L_x_351:
        /* <DEDUP_REMOVED lines=32> */
.L_x_354:
[----:B------:R-:W-:Y:S05]  /*17570*/  BSYNC.RECONVERGENT B4 ;  /* 0x0000000000047941 */ /* 0x000fea0003800200 */
.L_x_353:
[----:B------:R-:W0:Y:S01]  /*17580*/  MUFU.RCP64H R25, 4.29494272000000000000e+09 ;  /* 0x41effff400197908 */ /* 0x000e220000001800 */
        /* <DEDUP_REMOVED lines=35> */
.L_x_356:
[----:B------:R-:W-:Y:S05]  /*177c0*/  BSYNC.RECONVERGENT B4 ;  /* 0x0000000000047941 */ /* 0x000fea0003800200 */
.L_x_355:
        /* <DEDUP_REMOVED lines=32> */
.L_x_358:
[----:B------:R-:W-:Y:S05]  /*179d0*/  BSYNC.RECONVERGENT B4 ;  /* 0x0000000000047941 */ /* 0x000fea0003800200 */
.L_x_357:
        /* <DEDUP_REMOVED lines=32> */
.L_x_360:
[----:B------:R-:W-:Y:S05]  /*17be0*/  BSYNC.RECONVERGENT B4 ;  /* 0x0000000000047941 */ /* 0x000fea0003800200 */
.L_x_359:
[----:B------:R-:W0:Y:S01]  /*17bf0*/  MUFU.RCP64H R25, 4.29494272000000000000e+09 ;  /* 0x41effff400197908 */ /* 0x000e220000001800 */
        /* <DEDUP_REMOVED lines=36> */
.L_x_362:
[----:B------:R-:W-:Y:S05]  /*17e40*/  BSYNC.RECONVERGENT B4 ;  /* 0x0000000000047941 */ /* 0x000fea0003800200 */
.L_x_361:
        /* <DEDUP_REMOVED lines=32> */
.L_x_364:
[----:B------:R-:W-:Y:S05]  /*18050*/  BSYNC.RECONVERGENT B4 ;  /* 0x0000000000047941 */ /* 0x000fea0003800200 */
.L_x_363:
        /* <DEDUP_REMOVED lines=32> */
.L_x_366:
[----:B------:R-:W-:Y:S05]  /*18260*/  BSYNC.RECONVERGENT B4 ;  /* 0x0000000000047941 */ /* 0x000fea0003800200 */
.L_x_365:
        /* <DEDUP_REMOVED lines=36> */
.L_x_368:
[----:B------:R-:W-:Y:S05]  /*184b0*/  BSYNC.RECONVERGENT B4 ;  /* 0x0000000000047941 */ /* 0x000fea0003800200 */
.L_x_367:
        /* <DEDUP_REMOVED lines=32> */
.L_x_370:
[----:B------:R-:W-:Y:S05]  /*186c0*/  BSYNC.RECONVERGENT B4 ;  /* 0x0000000000047941 */ /* 0x000fea0003800200 */
.L_x_369:
        /* <DEDUP_REMOVED lines=32> */
.L_x_372:
[----:B------:R-:W-:Y:S05]  /*188d0*/  BSYNC.RECONVERGENT B4 ;  /* 0x0000000000047941 */ /* 0x000fea0003800200 */
.L_x_371:
        /* <DEDUP_REMOVED lines=32> */
.L_x_374:
[----:B------:R-:W-:Y:S05]  /*18ae0*/  BSYNC.RECONVERGENT B4 ;  /* 0x0000000000047941 */ /* 0x000fea0003800200 */
.L_x_373:
[----:B------:R-:W0:Y:S01]  /*18af0*/  MUFU.RCP64H R25, 4.29494272000000000000e+09 ;  /* 0x41effff400197908 */ /* 0x000e220000001800 */
        /* <DEDUP_REMOVED lines=35> */
.L_x_376:
[----:B------:R-:W-:Y:S05]  /*18d30*/  BSYNC.RECONVERGENT B4 ;  /* 0x0000000000047941 */ /* 0x000fea0003800200 */
.L_x_375:
        /* <DEDUP_REMOVED lines=32> */
.L_x_378:
[----:B------:R-:W-:Y:S05]  /*18f40*/  BSYNC.RECONVERGENT B4 ;  /* 0x0000000000047941 */ /* 0x000fea0003800200 */
.L_x_377:
        /* <DEDUP_REMOVED lines=32> */
.L_x_380:
[----:B------:R-:W-:Y:S05]  /*19150*/  BSYNC.RECONVERGENT B4 ;  /* 0x0000000000047941 */ /* 0x000fea0003800200 */
.L_x_379:
        /* <DEDUP_REMOVED lines=37> */
.L_x_382:
[----:B------:R-:W-:Y:S05]  /*193b0*/  BSYNC.RECONVERGENT B4 ;  /* 0x0000000000047941 */ /* 0x000fea0003800200 */
.L_x_381:
        /* <DEDUP_REMOVED lines=32> */
.L_x_384:
[----:B------:R-:W-:Y:S05]  /*195c0*/  BSYNC.RECONVERGENT B4 ;  /* 0x0000000000047941 */ /* 0x000fea0003800200 */
.L_x_383:
        /* <DEDUP_REMOVED lines=32> */
.L_x_386:
[----:B------:R-:W-:Y:S05]  /*197d0*/  BSYNC.RECONVERGENT B4 ;  /* 0x0000000000047941 */ /* 0x000fea0003800200 */
.L_x_385:
        /* <DEDUP_REMOVED lines=36> */
.L_x_388:
[----:B------:R-:W-:Y:S05]  /*19a20*/  BSYNC.RECONVERGENT B4 ;  /* 0x0000000000047941 */ /* 0x000fea0003800200 */
.L_x_387:
        /* <DEDUP_REMOVED lines=32> */
.L_x_390:
[----:B------:R-:W-:Y:S05]  /*19c30*/  BSYNC.RECONVERGENT B4 ;  /* 0x0000000000047941 */ /* 0x000fea0003800200 */
.L_x_389:
        /* <DEDUP_REMOVED lines=32> */
.L_x_392:
[----:B------:R-:W-:Y:S05]  /*19e40*/  BSYNC.RECONVERGENT B4 ;  /* 0x0000000000047941 */ /* 0x000fea0003800200 */
.L_x_391:
        /* <DEDUP_REMOVED lines=32> */
.L_x_394:
[----:B------:R-:W-:Y:S05]  /*1a050*/  BSYNC.RECONVERGENT B4 ;  /* 0x0000000000047941 */ /* 0x000fea0003800200 */
.L_x_393:
        /* <DEDUP_REMOVED lines=36> */
.L_x_396:
[----:B------:R-:W-:Y:S05]  /*1a2a0*/  BSYNC.RECONVERGENT B4 ;  /* 0x0000000000047941 */ /* 0x000fea0003800200 */
.L_x_395:
        /* <DEDUP_REMOVED lines=32> */
.L_x_398:
[----:B------:R-:W-:Y:S05]  /*1a4b0*/  BSYNC.RECONVERGENT B4 ;  /* 0x0000000000047941 */ /* 0x000fea0003800200 */
.L_x_397:
        /* <DEDUP_REMOVED lines=32> */
.L_x_400:
[----:B------:R-:W-:Y:S05]  /*1a6c0*/  BSYNC.RECONVERGENT B4 ;  /* 0x0000000000047941 */ /* 0x000fea0003800200 */
.L_x_399:
        /* <DEDUP_REMOVED lines=37> */
.L_x_402:
[----:B------:R-:W-:Y:S05]  /*1a920*/  BSYNC.RECONVERGENT B4 ;  /* 0x0000000000047941 */ /* 0x000fea0003800200 */
.L_x_401:
        /* <DEDUP_REMOVED lines=32> */
.L_x_404:
[----:B------:R-:W-:Y:S05]  /*1ab30*/  BSYNC.RECONVERGENT B4 ;  /* 0x0000000000047941 */ /* 0x000fea0003800200 */
.L_x_403:
        /* <DEDUP_REMOVED lines=32> */
.L_x_406:
[----:B------:R-:W-:Y:S05]  /*1ad40*/  BSYNC.RECONVERGENT B4 ;  /* 0x0000000000047941 */ /* 0x000fea0003800200 */
.L_x_405:
        /* <DEDUP_REMOVED lines=36> */
.L_x_408:
[----:B------:R-:W-:Y:S05]  /*1af90*/  BSYNC.RECONVERGENT B4 ;  /* 0x0000000000047941 */ /* 0x000fea0003800200 */
.L_x_407:
        /* <DEDUP_REMOVED lines=47> */
.L_x_410:
[----:B------:R-:W-:Y:S05]  /*1b290*/  BSYNC.RECONVERGENT B4 ;  /* 0x0000000000047941 */ /* 0x000fea0003800200 */
.L_x_409:
        /* <DEDUP_REMOVED lines=32> */
.L_x_412:
[----:B------:R-:W-:Y:S05]  /*1b4a0*/  BSYNC.RECONVERGENT B4 ;  /* 0x0000000000047941 */ /* 0x000fea0003800200 */
.L_x_411:
        /* <DEDUP_REMOVED lines=32> */
.L_x_414:
[----:B------:R-:W-:Y:S05]  /*1b6b0*/  BSYNC.RECONVERGENT B4 ;  /* 0x0000000000047941 */ /* 0x000fea0003800200 */
.L_x_413:
        /* <DEDUP_REMOVED lines=36> */
.L_x_416:
[----:B------:R-:W-:Y:S05]  /*1b900*/  BSYNC.RECONVERGENT B4 ;  /* 0x0000000000047941 */ /* 0x000fea0003800200 */
.L_x_415:
        /* <DEDUP_REMOVED lines=32> */
.L_x_418:
[----:B------:R-:W-:Y:S05]  /*1bb10*/  BSYNC.RECONVERGENT B4 ;  /* 0x0000000000047941 */ /* 0x000fea0003800200 */
.L_x_417:
        /* <DEDUP_REMOVED lines=32> */
.L_x_420:
[----:B------:R-:W-:Y:S05]  /*1bd20*/  BSYNC.RECONVERGENT B4 ;  /* 0x0000000000047941 */ /* 0x000fea0003800200 */
.L_x_419:
        /* <DEDUP_REMOVED lines=37> */
.L_x_422:
[----:B------:R-:W-:Y:S05]  /*1bf80*/  BSYNC.RECONVERGENT B4 ;  /* 0x0000000000047941 */ /* 0x000fea0003800200 */
.L_x_421:
        /* <DEDUP_REMOVED lines=32> */
.L_x_424:
[----:B------:R-:W-:Y:S05]  /*1c190*/  BSYNC.RECONVERGENT B4 ;  /* 0x0000000000047941 */ /* 0x000fea0003800200 */
.L_x_423:
        /* <DEDUP_REMOVED lines=32> */
.L_x_426:
[----:B------:R-:W-:Y:S05]  /*1c3a0*/  BSYNC.RECONVERGENT B4 ;  /* 0x0000000000047941 */ /* 0x000fea0003800200 */
.L_x_425:
        /* <DEDUP_REMOVED lines=36> */
.L_x_428:
[----:B------:R-:W-:Y:S05]  /*1c5f0*/  BSYNC.RECONVERGENT B4 ;  /* 0x0000000000047941 */ /* 0x000fea0003800200 */
.L_x_427:
        /* <DEDUP_REMOVED lines=32> */
.L_x_430:
[----:B------:R-:W-:Y:S05]  /*1c800*/  BSYNC.RECONVERGENT B4 ;  /* 0x0000000000047941 */ /* 0x000fea0003800200 */
.L_x_429:
        /* <DEDUP_REMOVED lines=32> */
.L_x_432:
[----:B------:R-:W-:Y:S05]  /*1ca10*/  BSYNC.RECONVERGENT B4 ;  /* 0x0000000000047941 */ /* 0x000fea0003800200 */
.L_x_431:
        /* <DEDUP_REMOVED lines=32> */
.L_x_434:
[----:B------:R-:W-:Y:S05]  /*1cc20*/  BSYNC.RECONVERGENT B4 ;  /* 0x0000000000047941 */ /* 0x000fea0003800200 */
.L_x_433:
        /* <DEDUP_REMOVED lines=36> */
.L_x_436:
[----:B------:R-:W-:Y:S05]  /*1ce70*/  BSYNC.RECONVERGENT B4 ;  /* 0x0000000000047941 */ /* 0x000fea0003800200 */
.L_x_435:
        /* <DEDUP_REMOVED lines=32> */
.L_x_438:
[----:B------:R-:W-:Y:S05]  /*1d080*/  BSYNC.RECONVERGENT B4 ;  /* 0x0000000000047941 */ /* 0x000fea0003800200 */
.L_x_437:
        /* <DEDUP_REMOVED lines=32> */
.L_x_440:
[----:B------:R-:W-:Y:S05]  /*1d290*/  BSYNC.RECONVERGENT B4 ;  /* 0x0000000000047941 */ /* 0x000fea0003800200 */
.L_x_439:
        /* <DEDUP_REMOVED lines=11> */
[----:B------:R-:W-:-:S06]  /*1d350*/  DSETP.GEU.AND P0, PT, R36, RZ, PT ;  /* 0x000000ff2400722a */ /* 0x000fcc0003f0e000 */
[----:B------:R-:W-:Y:S02]  /*1d360*/  DFMA R24, R8, R24, R8 ;  /* 0x000000180818722b */ /* 0x000fe40000000008 */
[----:B------:R-:W-:-:S06]  /*1d370*/  DMUL R8, R14, R54 ;  /* 0x000000360e087228 */ /* 0x000fcc0000000000 */
        /* <DEDUP_REMOVED lines=23> */
.L_x_442:
[----:B------:R-:W-:Y:S05]  /*1d4f0*/  BSYNC.RECONVERGENT B4 ;  /* 0x0000000000047941 */ /* 0x000fea0003800200 */
.L_x_441:
        /* <DEDUP_REMOVED lines=32> */
.L_x_444:
[----:B------:R-:W-:Y:S05]  /*1d700*/  BSYNC.RECONVERGENT B4 ;  /* 0x0000000000047941 */ /* 0x000fea0003800200 */
.L_x_443:
        /* <DEDUP_REMOVED lines=32> */
.L_x_446:
[----:B------:R-:W-:Y:S05]  /*1d910*/  BSYNC.RECONVERGENT B4 ;  /* 0x0000000000047941 */ /* 0x000fea0003800200 */
.L_x_445:
        /* <DEDUP_REMOVED lines=36> */
.L_x_448:
[----:B------:R-:W-:Y:S05]  /*1db60*/  BSYNC.RECONVERGENT B4 ;  /* 0x0000000000047941 */ /* 0x000fea0003800200 */
.L_x_447:
        /* <DEDUP_REMOVED lines=32> */
.L_x_450:
[----:B------:R-:W-:Y:S05]  /*1dd70*/  BSYNC.RECONVERGENT B4 ;  /* 0x0000000000047941 */ /* 0x000fea0003800200 */
.L_x_449:
        /* <DEDUP_REMOVED lines=32> */
.L_x_452:
[----:B------:R-:W-:Y:S05]  /*1df80*/  BSYNC.RECONVERGENT B4 ;  /* 0x0000000000047941 */ /* 0x000fea0003800200 */
.L_x_451:
        /* <DEDUP_REMOVED lines=32> */
.L_x_454:
[----:B------:R-:W-:Y:S05]  /*1e190*/  BSYNC.RECONVERGENT B4 ;  /* 0x0000000000047941 */ /* 0x000fea0003800200 */
.L_x_453:
        /* <DEDUP_REMOVED lines=36> */
.L_x_456:
[----:B------:R-:W-:Y:S05]  /*1e3e0*/  BSYNC.RECONVERGENT B4 ;  /* 0x0000000000047941 */ /* 0x000fea0003800200 */
.L_x_455:
        /* <DEDUP_REMOVED lines=32> */
.L_x_458:
[----:B------:R-:W-:Y:S05]  /*1e5f0*/  BSYNC.RECONVERGENT B4 ;  /* 0x0000000000047941 */ /* 0x000fea0003800200 */
.L_x_457:
        /* <DEDUP_REMOVED lines=32> */
.L_x_460:
[----:B------:R-:W-:Y:S05]  /*1e800*/  BSYNC.RECONVERGENT B4 ;  /* 0x0000000000047941 */ /* 0x000fea0003800200 */
.L_x_459:
        /* <DEDUP_REMOVED lines=37> */
.L_x_462:
[----:B------:R-:W-:Y:S05]  /*1ea60*/  BSYNC.RECONVERGENT B4 ;  /* 0x0000000000047941 */ /* 0x000fea0003800200 */
.L_x_461:
        /* <DEDUP_REMOVED lines=32> */
.L_x_464:
[----:B------:R-:W-:Y:S05]  /*1ec70*/  BSYNC.RECONVERGENT B4 ;  /* 0x0000000000047941 */ /* 0x000fea0003800200 */
.L_x_463:
        /* <DEDUP_REMOVED lines=32> */
.L_x_466:
[----:B------:R-:W-:Y:S05]  /*1ee80*/  BSYNC.RECONVERGENT B4 ;  /* 0x0000000000047941 */ /* 0x000fea0003800200 */
.L_x_465:
        /* <DEDUP_REMOVED lines=36> */
.L_x_468:
[----:B------:R-:W-:Y:S05]  /*1f0d0*/  BSYNC.RECONVERGENT B4 ;  /* 0x0000000000047941 */ /* 0x000fea0003800200 */
.L_x_467:
[----:B------:R-:W0:Y:S01]  /*1f0e0*/  FRND.F64.FLOOR R26, R26 ;  /* 0x0000001a001a7313 */ /* 0x000e220000305800 */
[----:B------:R-:W-:Y:S01]  /*1f0f0*/  UMOV UR6, 0xd7600000 ;  /* 0xd760000000067882 */ /* 0x000fe20000000000 */
[----:B------:R-:W-:-:S06]  /*1f100*/  UMOV UR7, 0x41effff4 ;  /* 0x41effff400077882 */ /* 0x000fcc0000000000 */
[----:B------:R2:W3:Y:S01]  /*1f110*/  F2I.U32.F64.TRUNC R40, R40 ;  /* 0x0000002800287311 */ /* 0x0004e2000030d000 */
[----:B0-----:R-:W-:-:S07]  /*1f120*/  DFMA R34, R26, -UR6, R34 ;  /* 0x800000061a227c2b */ /* 0x001fce0008000022 */
[----:B------:R2:W0:Y:S01]  /*1f130*/  F2I.U32.F64.TRUNC R11, R44 ;  /* 0x0000002c000b7311 */ /* 0x000422000030d000 */
[----:B------:R-:W-:-:S07]  /*1f140*/  DADD R24, R34, UR6 ;  /* 0x0000000622187e29 */ /* 0x000fce0008000000 */
[----:B------:R2:W0:Y:S01]  /*1f150*/  F2I.U32.F64.TRUNC R10, R48 ;  /* 0x00000030000a7311 */ /* 0x000422000030d000 */
        /* <DEDUP_REMOVED lines=8> */
[----:B---3--:R2:W0:Y:S02]  /*1f1e0*/  F2I.U32.F64.TRUNC R13, R24 ;  /* 0x00000018000d7311 */ /* 0x008424000030d000 */
.L_x_288:
[----:B------:R-:W-:Y:S05]  /*1f1f0*/  BSYNC.RECONVERGENT B1 ;  /* 0x0000000000017941 */ /* 0x000fea0003800200 */
.L_x_287:
[----:B------:R-:W-:Y:S01]  /*1f200*/  ISETP.GT.U32.AND P0, PT, R0, 0x1, PT ;  /* 0x000000010000780c */ /* 0x000fe20003f04070 */
[----:B------:R-:W-:Y:S01]  /*1f210*/  VIADD R12, R12, 0x1 ;  /* 0x000000010c0c7836 */ /* 0x000fe20000000000 */
[--C-:B------:R-:W-:Y:S02]  /*1f220*/  SHF.R.U64 R0, R0, 0x1, R3.reuse ;  /* 0x0000000100007819 */ /* 0x100fe40000001203 */
[----:B------:R-:W-:Y:S02]  /*1f230*/  ISETP.GT.U32.AND.EX P0, PT, R3, RZ, PT, P0 ;  /* 0x000000ff0300720c */ /* 0x000fe40003f04100 */
[----:B------:R-:W-:-:S11]  /*1f240*/  SHF.R.U32.HI R3, RZ, 0x1, R3 ;  /* 0x00000001ff037819 */ /* 0x000fd60000011603 */
[----:B------:R-:W-:Y:S05]  /*1f250*/  @P0 BRA `(.L_x_469) ;  /* 0xffffff3800880947 */ /* 0x000fea000383ffff */
[----:B------:R-:W-:Y:S05]  /*1f260*/  BSYNC.RECONVERGENT B2 ;  /* 0x0000000000027941 */ /* 0x000fea0003800200 */
.L_x_286:
[----:B--2---:R2:W3:Y:S08]  /*1f270*/  I2F.F64.U32 R24, R40 ;  /* 0x0000002800187312 */ /* 0x0044f00000201800 */
[----:B0-----:R2:W0:Y:S08]  /*1f280*/  I2F.F64.U32 R22, R11 ;  /* 0x0000000b00167312 */ /* 0x0014300000201800 */
[----:B------:R2:W0:Y:S08]  /*1f290*/  I2F.F64.U32 R32, R10 ;  /* 0x0000000a00207312 */ /* 0x0004300000201800 */
[----:B------:R2:W0:Y:S08]  /*1f2a0*/  I2F.F64.U32 R34, R9 ;  /* 0x0000000900227312 */ /* 0x0004300000201800 */
[----:B------:R2:W0:Y:S08]  /*1f2b0*/  I2F.F64.U32 R36, R8 ;  /* 0x0000000800247312 */ /* 0x0004300000201800 */
[----:B------:R2:W0:Y:S08]  /*1f2c0*/  I2F.F64.U32 R38, R7 ;  /* 0x0000000700267312 */ /* 0x0004300000201800 */
[----:B------:R-:W0:Y:S08]  /*1f2d0*/  I2F.F64.U32 R2, R2 ;  /* 0x0000000200027312 */ /* 0x000e300000201800 */
[----:B------:R-:W0:Y:S08]  /*1f2e0*/  I2F.F64.U32 R14, R14 ;  /* 0x0000000e000e7312 */ /* 0x000e300000201800 */
[----:B--23--:R-:W0:Y:S02]  /*1f2f0*/  I2F.F64.U32 R12, R13 ;  /* 0x0000000d000c7312 */ /* 0x00ce240000201800 */
.L_x_285:
[----:B------:R-:W-:Y:S05]  /*1f300*/  BSYNC.RECONVERGENT B3 ;  /* 0x0000000000037941 */ /* 0x000fea0003800200 */
.L_x_284:
[----:B------:R-:W2:Y:S01]  /*1f310*/  MUFU.RCP64H R11, 4.29494272000000000000e+09 ;  /* 0x41effff4000b7908 */ /* 0x000ea20000001800 */
[----:B------:R-:W-:Y:S01]  /*1f320*/  IMAD.MOV.U32 R28, RZ, RZ, -0x28a00000 ;  /* 0xd7600000ff1c7424 */ /* 0x000fe200078e00ff */
[----:B------:R-:W-:Y:S01]  /*1f330*/  MOV R10, 0x1 ;  /* 0x00000001000a7802 */ /* 0x000fe20000000f00 */
[----:B------:R-:W-:Y:S01]  /*1f340*/  IMAD.MOV.U32 R29, RZ, RZ, 0x41effff4 ;  /* 0x41effff4ff1d7424 */ /* 0x000fe200078e00ff */
[----:B------:R-:W-:Y:S05]  /*1f350*/  BSSY.RECONVERGENT B1, `(.L_x_470) ;  /* 0x0000017000017945 */ /* 0x000fea0003800200 */
[----:B--2---:R-:W-:-:S08]  /*1f360*/  DFMA R8, R10, -R28, 1 ;  /* 0x3ff000000a08742b */ /* 0x004fd0000000081c */
[----:B------:R-:W-:Y:S02]  /*1f370*/  DFMA R26, R8, R8, R8 ;  /* 0x00000008081a722b */ /* 0x000fe40000000008 */
[----:B------:R-:W-:-:S06]  /*1f380*/  DMUL R8, R24, 7.62939453125e-06 ;  /* 0x3ee0000018087828 */ /* 0x000fcc0000000000 */
[----:B------:R-:W-:-:S04]  /*1f390*/  DFMA R26, R10, R26, R10 ;  /* 0x0000001a0a1a722b */ /* 0x000fc8000000000a */
[----:B------:R-:W2:Y:S04]  /*1f3a0*/  FRND.F64.FLOOR R8, R8 ;  /* 0x0000000800087313 */ /* 0x000ea80000305800 */
[----:B------:R-:W-:-:S08]  /*1f3b0*/  DFMA R30, R26, -R28, 1 ;  /* 0x3ff000001a1e742b */ /* 0x000fd0000000081c */
[----:B------:R-:W-:Y:S02]  /*1f3c0*/  DFMA R30, R26, R30, R26 ;  /* 0x0000001e1a1e722b */ /* 0x000fe4000000001a */
[C---:B--2---:R-:W-:Y:S02]  /*1f3d0*/  DMUL R10, R8.reuse, R20 ;  /* 0x00000014080a7228 */ /* 0x044fe40000000000 */
[----:B------:R-:W-:-:S06]  /*1f3e0*/  DFMA R8, R8, -131072, R24 ;  /* 0xc10000000808782b */ /* 0x000fcc0000000018 */
        /* <DEDUP_REMOVED lines=12> */
[----:B01--4-:R-:W-:Y:S05]  /*1f4b0*/  CALL.REL.NOINC `($__internal_2_$__cuda_sm20_div_rn_f64_full) ;  /* 0x0000031c00387944 */ /* 0x013fea0003c00000 */
.L_x_471:
[----:B------:R-:W-:Y:S05]  /*1f4c0*/  BSYNC.RECONVERGENT B1 ;  /* 0x0000000000017941 */ /* 0x000fea0003800200 */
.L_x_470:
[----:B------:R-:W2:Y:S01]  /*1f4d0*/  MUFU.RCP64H R25, 4.29494272000000000000e+09 ;  /* 0x41effff400197908 */ /* 0x000ea20000001800 */
        /* <DEDUP_REMOVED lines=8> */
[----:B--2---:R-:W-:-:S08]  /*1f560*/  DFMA R28, R24, -R40, 1 ;  /* 0x3ff00000181c742b */ /* 0x004fd00000000828 */
[----:B------:R-:W-:-:S08]  /*1f570*/  DFMA R28, R28, R28, R28 ;  /* 0x0000001c1c1c722b */ /* 0x000fd0000000001c */
[----:B------:R-:W-:-:S08]  /*1f580*/  DFMA R28, R24, R28, R24 ;  /* 0x0000001c181c722b */ /* 0x000fd00000000018 */
[----:B------:R-:W-:-:S08]  /*1f590*/  DFMA R24, R28, -R40, 1 ;  /* 0x3ff000001c18742b */ /* 0x000fd00000000828 */
[----:B------:R-:W-:Y:S02]  /*1f5a0*/  DFMA R42, R28, R24, R28 ;  /* 0x000000181c2a722b */ /* 0x000fe4000000001c */
[----:B------:R-:W2:Y:S06]  /*1f5b0*/  FRND.F64.FLOOR R24, R26 ;  /* 0x0000001a00187313 */ /* 0x000eac0000305800 */
[----:B------:R-:W-:-:S08]  /*1f5c0*/  DMUL R28, R42, R8 ;  /* 0x000000082a1c7228 */ /* 0x000fd00000000000 */
[-C--:B------:R-:W-:Y:S02]  /*1f5d0*/  DFMA R30, R28, -R40.reuse, R8 ;  /* 0x800000281c1e722b */ /* 0x080fe40000000008 */
[----:B--2---:R-:W-:-:S06]  /*1f5e0*/  DFMA R24, R24, -R40, R10 ;  /* 0x800000281818722b */ /* 0x004fcc000000000a */
        /* <DEDUP_REMOVED lines=14> */
.L_x_473:
[----:B------:R-:W-:Y:S05]  /*1f6d0*/  BSYNC.RECONVERGENT B1 ;  /* 0x0000000000017941 */ /* 0x000fea0003800200 */
.L_x_472:
[----:B------:R-:W2:Y:S01]  /*1f6e0*/  MUFU.RCP64H R31, 4.29494272000000000000e+09 ;  /* 0x41effff4001f7908 */ /* 0x000ea20000001800 */
[----:B------:R-:W-:Y:S01]  /*1f6f0*/  MOV R28, 0xd7600000 ;  /* 0xd7600000001c7802 */ /* 0x000fe20000000f00 */
[----:B------:R-:W-:Y:S01]  /*1f700*/  IMAD.MOV.U32 R29, RZ, RZ, 0x41effff4 ;  /* 0x41effff4ff1d7424 */ /* 0x000fe200078e00ff */
[----:B------:R-:W-:Y:S01]  /*1f710*/  UMOV UR6, 0xd7600000 ;  /* 0xd760000000067882 */ /* 0x000fe20000000000 */
[----:B------:R-:W-:Y:S01]  /*1f720*/  IMAD.MOV.U32 R30, RZ, RZ, 0x1 ;  /* 0x00000001ff1e7424 */ /* 0x000fe200078e00ff */
[----:B------:R-:W-:Y:S01]  /*1f730*/  UMOV UR7, 0x41effff4 ;  /* 0x41effff400077882 */ /* 0x000fe20000000000 */
[----:B------:R-:W-:Y:S02]  /*1f740*/  BSSY.RECONVERGENT B1, `(.L_x_474) ;  /* 0x000001a000017945 */ /* 0x000fe40003800200 */
[----:B------:R-:W3:Y:S02]  /*1f750*/  FRND.F64.FLOOR R26, R26 ;  /* 0x0000001a001a7313 */ /* 0x000ee40000305800 */
[----:B--2---:R-:W-:-:S02]  /*1f760*/  DFMA R24, R30, -R28, 1 ;  /* 0x3ff000001e18742b */ /* 0x004fc4000000081c */
[----:B---3--:R-:W-:-:S06]  /*1f770*/  DFMA R8, R26, -R28, R8 ;  /* 0x8000001c1a08722b */ /* 0x008fcc0000000008 */
        /* <DEDUP_REMOVED lines=21> */
[----:B01--4-:R-:W-:Y:S05]  /*1f8d0*/  CALL.REL.NOINC `($__internal_2_$__cuda_sm20_div_rn_f64_full) ;  /* 0x0000031800307944 */ /* 0x013fea0003c00000 */
.L_x_475:
[----:B------:R-:W-:Y:S05]  /*1f8e0*/  BSYNC.RECONVERGENT B1 ;  /* 0x0000000000017941 */ /* 0x000fea0003800200 */
.L_x_474:
[----:B------:R-:W2:Y:S01]  /*1f8f0*/  MUFU.RCP64H R9, 4.29494272000000000000e+09 ;  /* 0x41effff400097908 */ /* 0x000ea20000001800 */
[----:B------:R-:W-:Y:S01]  /*1f900*/  IMAD.MOV.U32 R40, RZ, RZ, -0x28a00000 ;  /* 0xd7600000ff287424 */ /* 0x000fe200078e00ff */
[----:B0-----:R-:W-:Y:S01]  /*1f910*/  DMUL R28, R22, 7.62939453125e-06 ;  /* 0x3ee00000161c7828 */ /* 0x001fe20000000000 */
[----:B------:R-:W-:Y:S01]  /*1f920*/  IMAD.MOV.U32 R41, RZ, RZ, 0x41effff4 ;  /* 0x41effff4ff297424 */ /* 0x000fe200078e00ff */
[----:B------:R-:W-:Y:S01]  /*1f930*/  UMOV UR6, 0xd7600000 ;  /* 0xd760000000067882 */ /* 0x000fe20000000000 */
[----:B------:R-:W-:Y:S01]  /*1f940*/  IMAD.MOV.U32 R8, RZ, RZ, 0x1 ;  /* 0x00000001ff087424 */ /* 0x000fe200078e00ff */
[----:B------:R-:W-:Y:S01]  /*1f950*/  UMOV UR7, 0x41effff4 ;  /* 0x41effff400077882 */ /* 0x000fe20000000000 */
[----:B------:R-:W-:Y:S01]  /*1f960*/  BSSY.RECONVERGENT B1, `(.L_x_476) ;  /* 0x0000020000017945 */ /* 0x000fe20003800200 */
[----:B------:R-:W0:Y:S08]  /*1f970*/  FRND.F64.FLOOR R26, R26 ;  /* 0x0000001a001a7313 */ /* 0x000e300000305800 */
[----:B------:R-:W1:Y:S01]  /*1f980*/  FRND.F64.FLOOR R28, R28 ;  /* 0x0000001c001c7313 */ /* 0x000e620000305800 */
[----:B--2---:R-:W-:-:S02]  /*1f990*/  DFMA R24, R8, -R40, 1 ;  /* 0x3ff000000818742b */ /* 0x004fc40000000828 */
[----:B0-----:R-:W-:-:S06]  /*1f9a0*/  DFMA R10, R26, -R40, R10 ;  /* 0x800000281a0a722b */ /* 0x001fcc000000000a */
[----:B------:R-:W-:Y:S02]  /*1f9b0*/  DFMA R24, R24, R24, R24 ;  /* 0x000000181818722b */ /* 0x000fe40000000018 */
[----:B------:R-:W-:-:S06]  /*1f9c0*/  DSETP.GEU.AND P0, PT, R10, RZ, PT ;  /* 0x000000ff0a00722a */ /* 0x000fcc0003f0e000 */
[----:B------:R-:W-:Y:S02]  /*1f9d0*/  DFMA R24, R8, R24, R8 ;  /* 0x000000180818722b */ /* 0x000fe40000000008 */
[----:B-1----:R-:W-:-:S06]  /*1f9e0*/  DMUL R8, R28, R18 ;  /* 0x000000121c087228 */ /* 0x002fcc0000000000 */
        /* <DEDUP_REMOVED lines=8> */
[----:B------:R-:W-:Y:S01]  /*1fa70*/  FSEL R31, R25, R11, !P0 ;  /* 0x0000000b191f7208 */ /* 0x000fe20004000000 */
[----:B------:R-:W-:-:S06]  /*1fa80*/  DFMA R10, R28, -131072, R22 ;  /* 0xc10000001c0a782b */ /* 0x000fcc0000000016 */
        /* <DEDUP_REMOVED lines=12> */
[----:B----4-:R-:W-:Y:S05]  /*1fb50*/  CALL.REL.NOINC `($__internal_2_$__cuda_sm20_div_rn_f64_full) ;  /* 0x0000031400907944 */ /* 0x010fea0003c00000 */
.L_x_477:
[----:B------:R-:W-:Y:S05]  /*1fb60*/  BSYNC.RECONVERGENT B1 ;  /* 0x0000000000017941 */ /* 0x000fea0003800200 */
.L_x_476:
        /* <DEDUP_REMOVED lines=31> */
[----:B----4-:R-:W-:Y:S05]  /*1fd60*/  CALL.REL.NOINC `($__internal_2_$__cuda_sm20_div_rn_f64_full) ;  /* 0x00000314000c7944 */ /* 0x010fea0003c00000 */
.L_x_479:
[----:B------:R-:W-:Y:S05]  /*1fd70*/  BSYNC.RECONVERGENT B1 ;  /* 0x0000000000017941 */ /* 0x000fea0003800200 */
.L_x_478:
        /* <DEDUP_REMOVED lines=31> */
[----:B----4-:R-:W-:Y:S05]  /*1ff70*/  CALL.REL.NOINC `($__internal_2_$__cuda_sm20_div_rn_f64_full) ;  /* 0x0000031000887944 */ /* 0x010fea0003c00000 */
.L_x_481:
[----:B------:R-:W-:Y:S05]  /*1ff80*/  BSYNC.RECONVERGENT B1 ;  /* 0x0000000000017941 */ /* 0x000fea0003800200 */
.L_x_480:
[----:B------:R-:W0:Y:S01]  /*1ff90*/  MUFU.RCP64H R9, 4.29494272000000000000e+09 ;  /* 0x41effff400097908 */ /* 0x000e220000001800 */
[----:B------:R-:W-:Y:S01]  /*1ffa0*/  IMAD.MOV.U32 R40, RZ, RZ, -0x28a00000 ;  /* 0xd7600000ff287424 */ /* 0x000fe200078e00ff */
[----:B------:R-:W-:Y:S01]  /*1ffb0*/  MOV R8, 0x1 ;  /* 0x0000000100087802 */ /* 0x000fe20000000f00 */
[----:B------:R-:W-:Y:S01]  /*1ffc0*/  IMAD.MOV.U32 R41, RZ, RZ, 0x41effff4 ;  /* 0x41effff4ff297424 */ /* 0x000fe200078e00ff */
[----:B------:R-:W-:Y:S01]  /*1ffd0*/  DMUL R28, R32, 7.62939453125e-06 ;  /* 0x3ee00000201c7828 */ /* 0x000fe20000000000 */
[----:B------:R-:W-:Y:S01]  /*1ffe0*/  UMOV UR6, 0xd7600000 ;  /* 0xd760000000067882 */ /* 0x000fe20000000000 */
[----:B------:R-:W-:Y:S01]  /*1fff0*/  UMOV UR7, 0x41effff4 ;  /* 0x41effff400077882 */ /* 0x000fe20000000000 */
[----:B------:R-:W-:Y:S01]  /*20000*/  BSSY.RECONVERGENT B1, `(.L_x_482) ;  /* 0x0000021000017945 */ /* 0x000fe20003800200 */
[----:B------:R-:W1:Y:S08]  /*20010*/  FRND.F64.FLOOR R26, R26 ;  /* 0x0000001a001a7313 */ /* 0x000e700000305800 */
[----:B------:R-:W2:Y:S01]  /*20020*/  FRND.F64.FLOOR R28, R28 ;  /* 0x0000001c001c7313 */ /* 0x000ea20000305800 */
[----:B0-----:R-:W-:-:S02]  /*20030*/  DFMA R24, R8, -R40, 1 ;  /* 0x3ff000000818742b */ /* 0x001fc40000000828 */
[----:B-1----:R-:W-:-:S06]  /*20040*/  DFMA R10, R26, -R40, R10 ;  /* 0x800000281a0a722b */ /* 0x002fcc000000000a */
[----:B------:R-:W-:Y:S02]  /*20050*/  DFMA R24, R24, R24, R24 ;  /* 0x000000181818722b */ /* 0x000fe40000000018 */
[----:B------:R-:W-:-:S06]  /*20060*/  DSETP.GEU.AND P0, PT, R10, RZ, PT ;  /* 0x000000ff0a00722a */ /* 0x000fcc0003f0e000 */
[----:B------:R-:W-:Y:S02]  /*20070*/  DFMA R24, R8, R24, R8 ;  /* 0x000000180818722b */ /* 0x000fe40000000008 */
[C---:B--2---:R-:W-:Y:S02]  /*20080*/  DMUL R8, R28.reuse, R20 ;  /* 0x000000141c087228 */ /* 0x044fe40000000000 */
        /* <DEDUP_REMOVED lines=23> */
[----:B----4-:R-:W-:Y:S05]  /*20200*/  CALL.REL.NOINC `($__internal_2_$__cuda_sm20_div_rn_f64_full) ;  /* 0x0000030c00e47944 */ /* 0x010fea0003c00000 */
.L_x_483:
[----:B------:R-:W-:Y:S05]  /*20210*/  BSYNC.RECONVERGENT B1 ;  /* 0x0000000000017941 */ /* 0x000fea0003800200 */
.L_x_482:
        /* <DEDUP_REMOVED lines=32> */
.L_x_485:
[----:B------:R-:W-:Y:S05]  /*20420*/  BSYNC.RECONVERGENT B1 ;  /* 0x0000000000017941 */ /* 0x000fea0003800200 */
.L_x_484:
[----:B------:R-:W0:Y:S01]  /*20430*/  MUFU.RCP64H R29, 4.29494272000000000000e+09 ;  /* 0x41effff4001d7908 */ /* 0x000e220000001800 */
[----:B------:R-:W-:Y:S01]  /*20440*/  MOV R24, 0xd7600000 ;  /* 0xd760000000187802 */ /* 0x000fe20000000f00 */
[----:B------:R-:W-:Y:S01]  /*20450*/  IMAD.MOV.U32 R25, RZ, RZ, 0x41effff4 ;  /* 0x41effff4ff197424 */ /* 0x000fe200078e00ff */
[----:B------:R-:W-:Y:S01]  /*20460*/  UMOV UR6, 0xd7600000 ;  /* 0xd760000000067882 */ /* 0x000fe20000000000 */
[----:B------:R-:W-:Y:S01]  /*20470*/  IMAD.MOV.U32 R28, RZ, RZ, 0x1 ;  /* 0x00000001ff1c7424 */ /* 0x000fe200078e00ff */
[----:B------:R-:W-:Y:S01]  /*20480*/  UMOV UR7, 0x41effff4 ;  /* 0x41effff400077882 */ /* 0x000fe20000000000 */
[----:B------:R-:W-:Y:S02]  /*20490*/  BSSY.RECONVERGENT B1, `(.L_x_486) ;  /* 0x000001a000017945 */ /* 0x000fe40003800200 */
[----:B------:R-:W1:Y:S02]  /*204a0*/  FRND.F64.FLOOR R26, R26 ;  /* 0x0000001a001a7313 */ /* 0x000e640000305800 */
        /* <DEDUP_REMOVED lines=23> */
[----:B----4-:R-:W-:Y:S05]  /*20620*/  CALL.REL.NOINC `($__internal_2_$__cuda_sm20_div_rn_f64_full) ;  /* 0x0000030800dc7944 */ /* 0x010fea0003c00000 */
.L_x_487:
[----:B------:R-:W-:Y:S05]  /*20630*/  BSYNC.RECONVERGENT B1 ;  /* 0x0000000000017941 */ /* 0x000fea0003800200 */
.L_x_486:
[----:B------:R-:W0:Y:S01]  /*20640*/  FRND.F64.FLOOR R26, R26 ;  /* 0x0000001a001a7313 */ /* 0x000e220000305800 */
[----:B------:R-:W-:Y:S01]  /*20650*/  IMAD.MOV.U32 R24, RZ, RZ, -0x28a00000 ;  /* 0xd7600000ff187424 */ /* 0x000fe200078e00ff */
[----:B------:R-:W-:Y:S01]  /*20660*/  UMOV UR6, 0xd7600000 ;  /* 0xd760000000067882 */ /* 0x000fe20000000000 */
[----:B------:R-:W-:Y:S01]  /*20670*/  IMAD.MOV.U32 R25, RZ, RZ, 0x41effff4 ;  /* 0x41effff4ff197424 */ /* 0x000fe200078e00ff */
[----:B------:R-:W-:Y:S01]  /*20680*/  UMOV UR7, 0x41effff4 ;  /* 0x41effff400077882 */ /* 0x000fe20000000000 */
[----:B------:R-:W-:Y:S01]  /*20690*/  IMAD.MOV.U32 R28, RZ, RZ, 0x1 ;  /* 0x00000001ff1c7424 */ /* 0x000fe200078e00ff */
[----:B------:R-:W-:Y:S02]  /*206a0*/  BSSY.RECONVERGENT B1, `(.L_x_488) ;  /* 0x000001e000017945 */ /* 0x000fe40003800200 */
[----:B------:R-:W1:Y:S01]  /*206b0*/  MUFU.RCP64H R29, 4.29494272000000000000e+09 ;  /* 0x41effff4001d7908 */ /* 0x000e620000001800 */
[----:B0-----:R-:W-:-:S08]  /*206c0*/  DFMA R8, R26, -R24, R8 ;  /* 0x800000181a08722b */ /* 0x001fd00000000008 */
[----:B------:R-:W-:Y:S02]  /*206d0*/  DADD R10, R8, UR6 ;  /* 0x00000006080a7e29 */ /* 0x000fe40008000000 */
[----:B-1----:R-:W-:Y:S02]  /*206e0*/  DFMA R30, R28, -R24, 1 ;  /* 0x3ff000001c1e742b */ /* 0x002fe40000000818 */
        /* <DEDUP_REMOVED lines=24> */
[----:B----4-:R-:W-:Y:S05]  /*20870*/  CALL.REL.NOINC `($__internal_2_$__cuda_sm20_div_rn_f64_full) ;  /* 0x0000030800487944 */ /* 0x010fea0003c00000 */
.L_x_489:
[----:B------:R-:W-:Y:S05]  /*20880*/  BSYNC.RECONVERGENT B1 ;  /* 0x0000000000017941 */ /* 0x000fea0003800200 */
.L_x_488:
[----:B------:R-:W0:Y:S01]  /*20890*/  MUFU.RCP64H R9, 4.29494272000000000000e+09 ;  /* 0x41effff400097908 */ /* 0x000e220000001800 */
[----:B------:R-:W-:Y:S01]  /*208a0*/  IMAD.MOV.U32 R40, RZ, RZ, -0x28a00000 ;  /* 0xd7600000ff287424 */ /* 0x000fe200078e00ff */
[----:B------:R-:W-:Y:S01]  /*208b0*/  DMUL R24, R34, 7.62939453125e-06 ;  /* 0x3ee0000022187828 */ /* 0x000fe20000000000 */
[----:B------:R-:W-:Y:S01]  /*208c0*/  IMAD.MOV.U32 R41, RZ, RZ, 0x41effff4 ;  /* 0x41effff4ff297424 */ /* 0x000fe200078e00ff */
[----:B------:R-:W-:Y:S01]  /*208d0*/  UMOV UR6, 0xd7600000 ;  /* 0xd760000000067882 */ /* 0x000fe20000000000 */
[----:B------:R-:W-:Y:S01]  /*208e0*/  IMAD.MOV.U32 R8, RZ, RZ, 0x1 ;  /* 0x00000001ff087424 */ /* 0x000fe200078e00ff */
[----:B------:R-:W-:Y:S01]  /*208f0*/  UMOV UR7, 0x41effff4 ;  /* 0x41effff400077882 */ /* 0x000fe20000000000 */
[----:B------:R-:W-:Y:S01]  /*20900*/  BSSY.RECONVERGENT B1, `(.L_x_490) ;  /* 0x000001c000017945 */ /* 0x000fe20003800200 */
[----:B------:R-:W1:Y:S03]  /*20910*/  FRND.F64.FLOOR R28, R24 ;  /* 0x00000018001c7313 */ /* 0x000e660000305800 */
[----:B0-----:R-:W-:-:S08]  /*20920*/  DFMA R10, R8, -R40, 1 ;  /* 0x3ff00000080a742b */ /* 0x001fd00000000828 */
[----:B------:R-:W-:-:S08]  /*20930*/  DFMA R10, R10, R10, R10 ;  /* 0x0000000a0a0a722b */ /* 0x000fd0000000000a */
[----:B------:R-:W-:Y:S02]  /*20940*/  DFMA R8, R8, R10, R8 ;  /* 0x0000000a0808722b */ /* 0x000fe40000000008 */
[----:B-1----:R-:W-:-:S06]  /*20950*/  DMUL R10, R28, R20 ;  /* 0x000000141c0a7228 */ /* 0x002fcc0000000000 */
[----:B------:R-:W-:-:S04]  /*20960*/  DFMA R30, R8, -R40, 1 ;  /* 0x3ff00000081e742b */ /* 0x000fc80000000828 */
[----:B------:R-:W-:-:S04]  /*20970*/  FSETP.GEU.AND P2, PT, |R11|, 6.5827683646048100446e-37, PT ;  /* 0x036000000b00780b */ /* 0x000fc80003f4e200 */
[----:B------:R-:W-:Y:S01]  /*20980*/  DFMA R42, R8, R30, R8 ;  /* 0x0000001e082a722b */ /* 0x000fe20000000008 */
[----:B------:R-:W0:Y:S07]  /*20990*/  FRND.F64.FLOOR R8, R26 ;  /* 0x0000001a00087313 */ /* 0x000e2e0000305800 */
[----:B------:R-:W-:-:S08]  /*209a0*/  DMUL R30, R42, R10 ;  /* 0x0000000a2a1e7228 */ /* 0x000fd00000000000 */
[-C--:B------:R-:W-:Y:S02]  /*209b0*/  DFMA R32, R30, -R40.reuse, R10 ;  /* 0x800000281e20722b */ /* 0x080fe4000000000a */
[----:B0-----:R-:W-:Y:S02]  /*209c0*/  DFMA R8, R8, -R40, R22 ;  /* 0x800000280808722b */ /* 0x001fe40000000016 */
[----:B------:R-:W-:-:S04]  /*209d0*/  DFMA R22, R28, -131072, R34 ;  /* 0xc10000001c16782b */ /* 0x000fc80000000022 */
        /* <DEDUP_REMOVED lines=14> */
.L_x_491:
[----:B------:R-:W-:Y:S05]  /*20ac0*/  BSYNC.RECONVERGENT B1 ;  /* 0x0000000000017941 */ /* 0x000fea0003800200 */
.L_x_490:
        /* <DEDUP_REMOVED lines=32> */
.L_x_493:
[----:B------:R-:W-:Y:S05]  /*20cd0*/  BSYNC.RECONVERGENT B1 ;  /* 0x0000000000017941 */ /* 0x000fea0003800200 */
.L_x_492:
        /* <DEDUP_REMOVED lines=32> */
.L_x_495:
[----:B------:R-:W-:Y:S05]  /*20ee0*/  BSYNC.RECONVERGENT B1 ;  /* 0x0000000000017941 */ /* 0x000fea0003800200 */
.L_x_494:
        /* <DEDUP_REMOVED lines=15> */
[----:B--2---:R-:W-:-:S06]  /*20fe0*/  DMUL R10, R28, R18 ;  /* 0x000000121c0a7228 */ /* 0x004fcc0000000000 */
        /* <DEDUP_REMOVED lines=22> */
[----:B----4-:R-:W-:Y:S05]  /*21150*/  CALL.REL.NOINC `($__internal_2_$__cuda_sm20_div_rn_f64_full) ;  /* 0x0000030000107944 */ /* 0x010fea0003c00000 */
.L_x_497:
[----:B------:R-:W-:Y:S05]  /*21160*/  BSYNC.RECONVERGENT B1 ;  /* 0x0000000000017941 */ /* 0x000fea0003800200 */
.L_x_496:
        /* <DEDUP_REMOVED lines=32> */
.L_x_499:
[----:B------:R-:W-:Y:S05]  /*21370*/  BSYNC.RECONVERGENT B1 ;  /* 0x0000000000017941 */ /* 0x000fea0003800200 */
.L_x_498:
        /* <DEDUP_REMOVED lines=32> */
.L_x_501:
[----:B------:R-:W-:Y:S05]  /*21580*/  BSYNC.RECONVERGENT B1 ;  /* 0x0000000000017941 */ /* 0x000fea0003800200 */
.L_x_500:
        /* <DEDUP_REMOVED lines=40> */
.L_x_503:
[----:B------:R-:W-:Y:S05]  /*21810*/  BSYNC.RECONVERGENT B1 ;  /* 0x0000000000017941 */ /* 0x000fea0003800200 */
.L_x_502:
        /* <DEDUP_REMOVED lines=32> */
.L_x_505:
[----:B------:R-:W-:Y:S05]  /*21a20*/  BSYNC.RECONVERGENT B1 ;  /* 0x0000000000017941 */ /* 0x000fea0003800200 */
.L_x_504:
        /* <DEDUP_REMOVED lines=32> */
.L_x_507:
[----:B------:R-:W-:Y:S05]  /*21c30*/  BSYNC.RECONVERGENT B1 ;  /* 0x0000000000017941 */ /* 0x000fea0003800200 */
.L_x_506:
[----:B------:R-:W0:Y:S01]  /*21c40*/  FRND.F64.FLOOR R26, R26 ;  /* 0x0000001a001a7313 */ /* 0x000e220000305800 */
[----:B------:R-:W-:Y:S01]  /*21c50*/  IMAD.MOV.U32 R24, RZ, RZ, -0x28a00000 ;  /* 0xd7600000ff187424 */ /* 0x000fe200078e00ff */
[----:B------:R-:W-:Y:S01]  /*21c60*/  MOV R25, 0x41effff4 ;  /* 0x41effff400197802 */ /* 0x000fe20000000f00 */
[----:B------:R-:W-:Y:S01]  /*21c70*/  IMAD.MOV.U32 R28, RZ, RZ, 0x1 ;  /* 0x00000001ff1c7424 */ /* 0x000fe200078e00ff */
[----:B------:R-:W-:Y:S01]  /*21c80*/  UMOV UR6, 0xd7600000 ;  /* 0xd760000000067882 */ /* 0x000fe20000000000 */
[----:B------:R-:W-:Y:S01]  /*21c90*/  UMOV UR7, 0x41effff4 ;  /* 0x41effff400077882 */ /* 0x000fe20000000000 */
        /* <DEDUP_REMOVED lines=30> */
.L_x_509:
[----:B------:R-:W-:Y:S05]  /*21e80*/  BSYNC.RECONVERGENT B1 ;  /* 0x0000000000017941 */ /* 0x000fea0003800200 */
.L_x_508:
[----:B------:R-:W0:Y:S01]  /*21e90*/  MUFU.RCP64H R11, 4.29494272000000000000e+09 ;  /* 0x41effff4000b7908 */ /* 0x000e220000001800 */
[----:B------:R-:W-:Y:S01]  /*21ea0*/  MOV R36, 0xd7600000 ;  /* 0xd760000000247802 */ /* 0x000fe20000000f00 */
[----:B------:R-:W-:Y:S01]  /*21eb0*/  IMAD.MOV.U32 R37, RZ, RZ, 0x41effff4 ;  /* 0x41effff4ff257424 */ /* 0x000fe200078e00ff */
[----:B------:R-:W-:Y:S01]  /*21ec0*/  DMUL R24, R2, 7.62939453125e-06 ;  /* 0x3ee0000002187828 */ /* 0x000fe20000000000 */
[----:B------:R-:W-:Y:S01]  /*21ed0*/  IMAD.MOV.U32 R10, RZ, RZ, 0x1 ;  /* 0x00000001ff0a7424 */ /* 0x000fe200078e00ff */
[----:B------:R-:W-:Y:S01]  /*21ee0*/  UMOV UR6, 0xd7600000 ;  /* 0xd760000000067882 */ /* 0x000fe20000000000 */
[----:B------:R-:W-:Y:S01]  /*21ef0*/  UMOV UR7, 0x41effff4 ;  /* 0x41effff400077882 */ /* 0x000fe20000000000 */
[----:B------:R-:W-:Y:S02]  /*21f00*/  BSSY.RECONVERGENT B1, `(.L_x_510) ;  /* 0x000001c000017945 */ /* 0x000fe40003800200 */
[----:B------:R-:W1:Y:S01]  /*21f10*/  FRND.F64.FLOOR R28, R24 ;  /* 0x00000018001c7313 */ /* 0x000e620000305800 */
[----:B0-----:R-:W-:-:S02]  /*21f20*/  DFMA R22, R10, -R36, 1 ;  /* 0x3ff000000a16742b */ /* 0x001fc40000000824 */
[----:B-1----:R-:W-:-:S06]  /*21f30*/  DFMA R2, R28, -131072, R2 ;  /* 0xc10000001c02782b */ /* 0x002fcc0000000002 */
        /* <DEDUP_REMOVED lines=24> */
.L_x_511:
[----:B------:R-:W-:Y:S05]  /*220c0*/  BSYNC.RECONVERGENT B1 ;  /* 0x0000000000017941 */ /* 0x000fea0003800200 */
.L_x_510:
        /* <DEDUP_REMOVED lines=32> */
.L_x_513:
[----:B------:R-:W-:Y:S05]  /*222d0*/  BSYNC.RECONVERGENT B1 ;  /* 0x0000000000017941 */ /* 0x000fea0003800200 */
.L_x_512:
        /* <DEDUP_REMOVED lines=32> */
.L_x_515:
[----:B------:R-:W-:Y:S05]  /*224e0*/  BSYNC.RECONVERGENT B1 ;  /* 0x0000000000017941 */ /* 0x000fea0003800200 */
.L_x_514:
        /* <DEDUP_REMOVED lines=39> */
.L_x_517:
[----:B------:R-:W-:Y:S05]  /*22760*/  BSYNC.RECONVERGENT B1 ;  /* 0x0000000000017941 */ /* 0x000fea0003800200 */
.L_x_516:
        /* <DEDUP_REMOVED lines=8> */
[----:B------:R-:W1:Y:S06]  /*227f0*/  FRND.F64.FLOOR R18, R26 ;  /* 0x0000001a00127313 */ /* 0x000e6c0000305800 */
[----:B------:R-:W-:Y:S01]  /*22800*/  FSETP.GEU.AND P2, PT, |R15|, 6.5827683646048100446e-37, PT ;  /* 0x036000000f00780b */ /* 0x000fe20003f4e200 */
        /* <DEDUP_REMOVED lines=9> */
[----:B------:R-:W-:-:S08]  /*228a0*/  DFMA R32, R28, R24, R28 ;  /* 0x000000181c20722b */ /* 0x000fd0000000001c */
[----:B------:R-:W-:-:S08]  /*228b0*/  DMUL R24, R32, R14 ;  /* 0x0000000e20187228 */ /* 0x000fd00000000000 */
        /* <DEDUP_REMOVED lines=11> */
.L_x_519:
[----:B------:R-:W-:Y:S05]  /*22970*/  BSYNC.RECONVERGENT B1 ;  /* 0x0000000000017941 */ /* 0x000fea0003800200 */
.L_x_518:
        /* <DEDUP_REMOVED lines=32> */
.L_x_521:
[----:B------:R-:W-:Y:S05]  /*22b80*/  BSYNC.RECONVERGENT B1 ;  /* 0x0000000000017941 */ /* 0x000fea0003800200 */
.L_x_520:
[----:B------:R-:W0:Y:S01]  /*22b90*/  MUFU.RCP64H R3, 4.29494272000000000000e+09 ;  /* 0x41effff400037908 */ /* 0x000e220000001800 */
[----:B------:R-:W-:Y:S01]  /*22ba0*/  MOV R30, 0xd7600000 ;  /* 0xd7600000001e7802 */ /* 0x000fe20000000f00 */
[----:B------:R-:W-:Y:S01]  /*22bb0*/  IMAD.MOV.U32 R31, RZ, RZ, 0x41effff4 ;  /* 0x41effff4ff1f7424 */ /* 0x000fe200078e00ff */
[----:B------:R-:W-:Y:S01]  /*22bc0*/  DMUL R24, R12, 7.62939453125e-06 ;  /* 0x3ee000000c187828 */ /* 0x000fe20000000000 */
[----:B------:R-:W-:Y:S01]  /*22bd0*/  IMAD.MOV.U32 R2, RZ, RZ, 0x1 ;  /* 0x00000001ff027424 */ /* 0x000fe200078e00ff */
        /* <DEDUP_REMOVED lines=35> */
.L_x_523:
[----:B------:R-:W-:Y:S05]  /*22e10*/  BSYNC.RECONVERGENT B1 ;  /* 0x0000000000017941 */ /* 0x000fea0003800200 */
.L_x_522:
        /* <DEDUP_REMOVED lines=32> */
.L_x_525:
[----:B------:R-:W-:Y:S05]  /*23020*/  BSYNC.RECONVERGENT B1 ;  /* 0x0000000000017941 */ /* 0x000fea0003800200 */
.L_x_524:
        /* <DEDUP_REMOVED lines=32> */
.L_x_527:
[----:B------:R-:W-:Y:S05]  /*23230*/  BSYNC.RECONVERGENT B1 ;  /* 0x0000000000017941 */ /* 0x000fea0003800200 */
.L_x_526:
        /* <DEDUP_REMOVED lines=36> */
.L_x_529:
[----:B------:R-:W-:Y:S05]  /*23480*/  BSYNC.RECONVERGENT B1 ;  /* 0x0000000000017941 */ /* 0x000fea0003800200 */
.L_x_528:
[----:B------:R-:W0:Y:S01]  /*23490*/  FRND.F64.FLOOR R26, R26 ;  /* 0x0000001a001a7313 */ /* 0x000e220000305800 */
[----:B------:R-:W-:Y:S01]  /*234a0*/  UMOV UR6, 0xd7600000 ;  /* 0xd760000000067882 */ /* 0x000fe20000000000 */
[----:B------:R-:W-:Y:S01]  /*234b0*/  UMOV UR7, 0x41effff4 ;  /* 0x41effff400077882 */ /* 0x000fe20000000000 */
[----:B------:R-:W1:Y:S01]  /*234c0*/  LDCU UR5, c[0x0][0x388] ;  /* 0x00007100ff0577ac */ /* 0x000e620008000800 */
[----:B------:R-:W-:Y:S01]  /*234d0*/  CS2R R14, SRZ ;  /* 0x00000000000e7805 */ /* 0x000fe2000001ff00 */
[----:B------:R-:W-:Y:S01]  /*234e0*/  IMAD.MOV.U32 R40, RZ, RZ, 0x0 ;  /* 0x00000000ff287424 */ /* 0x000fe200078e00ff */
[----:B------:R-:W-:Y:S01]  /*234f0*/  CS2R R18, SRZ ;  /* 0x0000000000127805 */ /* 0x000fe2000001ff00 */
[----:B------:R-:W-:Y:S01]  /*23500*/  IMAD.MOV.U32 R41, RZ, RZ, 0x3ff00000 ;  /* 0x3ff00000ff297424 */ /* 0x000fe200078e00ff */
[----:B------:R2:W3:Y:S01]  /*23510*/  F2I.U32.F64.TRUNC R0, R8 ;  /* 0x0000000800007311 */ /* 0x0004e2000030d000 */
[----:B------:R-:W-:Y:S02]  /*23520*/  CS2R R20, SRZ ;  /* 0x0000000000147805 */ /* 0x000fe4000001ff00 */
[----:B------:R-:W-:-:S02]  /*23530*/  CS2R R32, SRZ ;  /* 0x0000000000207805 */ /* 0x000fc4000001ff00 */
[----:B------:R-:W-:Y:S02]  /*23540*/  CS2R R34, SRZ ;  /* 0x0000000000227805 */ /* 0x000fe4000001ff00 */
[----:B------:R-:W-:Y:S01]  /*23550*/  CS2R R36, SRZ ;  /* 0x0000000000247805 */ /* 0x000fe2000001ff00 */
[----:B------:R-:W-:Y:S01]  /*23560*/  IMAD.MOV.U32 R38, RZ, RZ, 0x0 ;  /* 0x00000000ff267424 */ /* 0x000fe200078e00ff */
[----:B0-----:R-:W-:Y:S01]  /*23570*/  DFMA R22, R26, -UR6, R22 ;  /* 0x800000061a167c2b */ /* 0x001fe20008000016 */
[----:B------:R2:W0:Y:S01]  /*23580*/  F2I.U32.F64.TRUNC R2, R10 ;  /* 0x0000000a00027311 */ /* 0x000422000030d000 */
[----:B------:R-:W-:Y:S01]  /*23590*/  IMAD.MOV.U32 R39, RZ, RZ, 0x3ff00000 ;  /* 0x3ff00000ff277424 */ /* 0x000fe200078e00ff */
[----:B-1----:R-:W-:-:S05]  /*235a0*/  UISETP.NE.AND UP0, UPT, UR5, URZ, UPT ;  /* 0x000000ff0500728c */ /* 0x002fca000bf05270 */
[C---:B------:R-:W-:Y:S02]  /*235b0*/  DADD R12, R22.reuse, UR6 ;  /* 0x00000006160c7e29 */ /* 0x040fe40008000000 */
[----:B------:R-:W-:-:S08]  /*235c0*/  DSETP.GEU.AND P0, PT, R22, RZ, PT ;  /* 0x000000ff1600722a */ /* 0x000fd00003f0e000 */
[----:B------:R-:W-:Y:S02]  /*235d0*/  FSEL R12, R12, R22, !P0 ;  /* 0x000000160c0c7208 */ /* 0x000fe40004000000 */
[----:B------:R-:W-:Y:S01]  /*235e0*/  FSEL R13, R13, R23, !P0 ;  /* 0x000000170d0d7208 */ /* 0x000fe20004000000 */
[----:B------:R-:W-:Y:S01]  /*235f0*/  IMAD.MOV.U32 R23, RZ, RZ, 0x3ff00000 ;  /* 0x3ff00000ff177424 */ /* 0x000fe200078e00ff */
[----:B------:R-:W-:Y:S02]  /*23600*/  MOV R22, 0x0 ;  /* 0x0000000000167802 */ /* 0x000fe40000000f00 */
[----:B------:R2:W1:Y:S01]  /*23610*/  F2I.U32.F64.TRUNC R3, R12 ;  /* 0x0000000c00037311 */ /* 0x000462000030d000 */
[----:B0--3--:R-:W-:Y:S05]  /*23620*/  BRA.U !UP0, `(.L_x_530) ;  /* 0x000000c508c07547 */ /* 0x009fea000b800000 */
[----:B------:R-:W-:Y:S01]  /*23630*/  USHF.L.U32 UR5, UR5, 0x2, URZ ;  /* 0x0000000205057899 */ /* 0x000fe200080006ff */
[----:B------:R-:W-:Y:S01]  /*23640*/  CS2R R14, SRZ ;  /* 0x00000000000e7805 */ /* 0x000fe2000001ff00 */
[----:B------:R-:W-:Y:S01]  /*23650*/  IMAD.MOV.U32 R40, RZ, RZ, 0x1 ;  /* 0x00000001ff287424 */ /* 0x000fe200078e00ff */
[----:B--2---:R-:W-:Y:S01]  /*23660*/  MOV R8, RZ ;  /* 0x000000ff00087202 */ /* 0x004fe20000000f00 */
[----:B------:R-:W-:Y:S01]  /*23670*/  IMAD.MOV.U32 R7, RZ, RZ, RZ ;  /* 0x000000ffff077224 */ /* 0x000fe200078e00ff */
[----:B------:R-:W-:Y:S01]  /*23680*/  CS2R R10, SRZ ;  /* 0x00000000000a7805 */ /* 0x000fe2000001ff00 */
[----:B------:R-:W-:Y:S01]  /*23690*/  IMAD.MOV.U32 R9, RZ, RZ, 0x1 ;  /* 0x00000001ff097424 */ /* 0x000fe200078e00ff */
[----:B------:R-:W-:Y:S01]  /*236a0*/  USHF.R.S32.HI UR6, URZ, 0x1f, UR5 ;  /* 0x0000001fff067899 */ /* 0x000fe20008011405 */
[----:B------:R-:W-:Y:S02]  /*236b0*/  IMAD.MOV.U32 R12, RZ, RZ, RZ ;  /* 0x000000ffff0c7224 */ /* 0x000fe400078e00ff */
[----:B------:R-:W-:-:S09]  /*236c0*/  IMAD.MOV.U32 R13, RZ, RZ, 0x1 ;  /* 0x00000001ff0d7424 */ /* 0x000fd200078e00ff */
.L_x_712:
[----:B------:R-:W-:-:S04]  /*236d0*/  ULOP3.LUT UR7, UR5, 0x1, URZ, 0xc0, !UPT ;  /* 0x0000000105077892 */ /* 0x000fc8000f8ec0ff */
[----:B------:R-:W-:-:S04]  /*236e0*/  UISETP.NE.U32.AND UP0, UPT, UR7, 0x1, UPT ;  /* 0x000000010700788c */ /* 0x000fc8000bf05070 */
[----:B------:R-:W-:-:S09]  /*236f0*/  UISETP.NE.U32.AND.EX UP0, UPT, URZ, URZ, UPT, UP0 ;  /* 0x000000ffff00728c */ /* 0x000fd2000bf05100 */
[----:B0-2---:R-:W-:Y:S05]  /*23700*/  BRA.U UP0, `(.L_x_531) ;  /* 0x000000c500487547 */ /* 0x005fea000b800000 */
[----:B------:R-:W0:Y:S02]  /*23710*/  LDC.64 R20, c[0x4][0x10] ;  /* 0x01000400ff147b82 */ /* 0x000e240000000a00 */
[----:B0-----:R-:W-:-:S05]  /*23720*/  IMAD.WIDE.U32 R20, R14, 0x24, R20 ;  /* 0x000000240e147825 */ /* 0x001fca00078e0014 */
[----:B------:R-:W2:Y:S04]  /*23730*/  LDG.E R52, desc[UR8][R20.64] ;  /* 0x0000000814347981 */ /* 0x000ea8000c1e1900 */
[----:B------:R-:W3:Y:S04]  /*23740*/  LDG.E R48, desc[UR8][R20.64+0x4] ;  /* 0x0000040814307981 */ /* 0x000ee8000c1e1900 */
[----:B------:R-:W5:Y:S01]  /*23750*/  LDG.E R42, desc[UR8][R20.64+0x8] ;  /* 0x00000808142a7981 */ /* 0x000f62000c1e1900 */
[----:B------:R-:W0:Y:S01]  /*23760*/  MUFU.RCP64H R23, 4.29496524800000000000e+09 ;  /* 0x41efffff00177908 */ /* 0x000e220000001800 */
[----:B------:R-:W-:-:S02]  /*23770*/  HFMA2 R22, -RZ, RZ, 0, 5.9604644775390625e-08 ;  /* 0x00000001ff167431 */ /* 0x000fc400000001ff */
[----:B------:R-:W-:Y:S01]  /*23780*/  IMAD.MOV.U32 R24, RZ, RZ, -0x1a200000 ;  /* 0xe5e00000ff187424 */ /* 0x000fe200078e00ff */
        /* <DEDUP_REMOVED lines=36> */
.L_x_533:
[----:B------:R-:W-:Y:S05]  /*239d0*/  BSYNC.RECONVERGENT B1 ;  /* 0x0000000000017941 */ /* 0x000fea0003800200 */
.L_x_532:
        /* <DEDUP_REMOVED lines=32> */
.L_x_535:
[----:B------:R-:W-:Y:S05]  /*23be0*/  BSYNC.RECONVERGENT B1 ;  /* 0x0000000000017941 */ /* 0x000fea0003800200 */
.L_x_534:
        /* <DEDUP_REMOVED lines=32> */
.L_x_537:
[----:B------:R-:W-:Y:S05]  /*23df0*/  BSYNC.RECONVERGENT B1 ;  /* 0x0000000000017941 */ /* 0x000fea0003800200 */
.L_x_536:
        /* <DEDUP_REMOVED lines=11> */
[----:B------:R-:W0:Y:S01]  /*23eb0*/  I2F.F64.U32 R22, R8 ;  /* 0x0000000800167312 */ /* 0x000e220000201800 */
[----:B------:R-:W-:-:S05]  /*23ec0*/  DSETP.GEU.AND P0, PT, R32, RZ, PT ;  /* 0x000000ff2000722a */ /* 0x000fca0003f0e000 */
[----:B------:R-:W-:-:S08]  /*23ed0*/  DFMA R28, R24, R28, R24 ;  /* 0x0000001c181c722b */ /* 0x000fd00000000018 */
[----:B------:R-:W-:Y:S02]  /*23ee0*/  DFMA R24, R28, -R30, 1 ;  /* 0x3ff000001c18742b */ /* 0x000fe4000000081e */
[----:B0-----:R-:W-:-:S06]  /*23ef0*/  DMUL R34, R50, R22 ;  /* 0x0000001632227228 */ /* 0x001fcc0000000000 */
[----:B------:R-:W-:Y:S02]  /*23f00*/  DFMA R36, R28, R24, R28 ;  /* 0x000000181c24722b */ /* 0x000fe4000000001c */
[----:B------:R-:W-:Y:S02]  /*23f10*/  DADD R24, R32, UR12 ;  /* 0x0000000c20187e29 */ /* 0x000fe40008000000 */
[----:B------:R-:W-:-:S04]  /*23f20*/  FSETP.GEU.AND P2, PT, |R35|, 6.5827683646048100446e-37, PT ;  /* 0x036000002300780b */ /* 0x000fc80003f4e200 */
        /* <DEDUP_REMOVED lines=17> */
[----:B-1--4-:R-:W-:Y:S05]  /*24040*/  CALL.REL.NOINC `($__internal_2_$__cuda_sm20_div_rn_f64_full) ;  /* 0x000002d000547944 */ /* 0x012fea0003c00000 */
.L_x_539:
[----:B------:R-:W-:Y:S05]  /*24050*/  BSYNC.RECONVERGENT B1 ;  /* 0x0000000000017941 */ /* 0x000fea0003800200 */
.L_x_538:
        /* <DEDUP_REMOVED lines=32> */
.L_x_541:
[----:B------:R-:W-:Y:S05]  /*24260*/  BSYNC.RECONVERGENT B1 ;  /* 0x0000000000017941 */ /* 0x000fea0003800200 */
.L_x_540:
        /* <DEDUP_REMOVED lines=32> */
.L_x_543:
[----:B------:R-:W-:Y:S05]  /*24470*/  BSYNC.RECONVERGENT B1 ;  /* 0x0000000000017941 */ /* 0x000fea0003800200 */
.L_x_542:
        /* <DEDUP_REMOVED lines=38> */
.L_x_545:
[----:B------:R-:W-:Y:S05]  /*246e0*/  BSYNC.RECONVERGENT B1 ;  /* 0x0000000000017941 */ /* 0x000fea0003800200 */
.L_x_544:
        /* <DEDUP_REMOVED lines=32> */
.L_x_547:
[----:B------:R-:W-:Y:S05]  /*248f0*/  BSYNC.RECONVERGENT B1 ;  /* 0x0000000000017941 */ /* 0x000fea0003800200 */
.L_x_546:
        /* <DEDUP_REMOVED lines=32> */
.L_x_549:
[----:B------:R-:W-:Y:S05]  /*24b00*/  BSYNC.RECONVERGENT B1 ;  /* 0x0000000000017941 */ /* 0x000fea0003800200 */
.L_x_548:
        /* <DEDUP_REMOVED lines=36> */
.L_x_551:
[----:B------:R-:W-:Y:S05]  /*24d50*/  BSYNC.RECONVERGENT B1 ;  /* 0x0000000000017941 */ /* 0x000fea0003800200 */
.L_x_550:
        /* <DEDUP_REMOVED lines=33> */
.L_x_553:
[----:B------:R-:W-:Y:S05]  /*24f70*/  BSYNC.RECONVERGENT B1 ;  /* 0x0000000000017941 */ /* 0x000fea0003800200 */
.L_x_552:
        /* <DEDUP_REMOVED lines=32> */
.L_x_555:
[----:B------:R-:W-:Y:S05]  /*25180*/  BSYNC.RECONVERGENT B1 ;  /* 0x0000000000017941 */ /* 0x000fea0003800200 */
.L_x_554:
        /* <DEDUP_REMOVED lines=32> */
.L_x_557:
[----:B------:R-:W-:Y:S05]  /*25390*/  BSYNC.RECONVERGENT B1 ;  /* 0x0000000000017941 */ /* 0x000fea0003800200 */
.L_x_556:
        /* <DEDUP_REMOVED lines=37> */
.L_x_559:
[----:B------:R-:W-:Y:S05]  /*255f0*/  BSYNC.RECONVERGENT B1 ;  /* 0x0000000000017941 */ /* 0x000fea0003800200 */
.L_x_558:
        /* <DEDUP_REMOVED lines=32> */
.L_x_561:
[----:B------:R-:W-:Y:S05]  /*25800*/  BSYNC.RECONVERGENT B1 ;  /* 0x0000000000017941 */ /* 0x000fea0003800200 */
.L_x_560:
        /* <DEDUP_REMOVED lines=32> */
.L_x_563:
[----:B------:R-:W-:Y:S05]  /*25a10*/  BSYNC.RECONVERGENT B1 ;  /* 0x0000000000017941 */ /* 0x000fea0003800200 */
.L_x_562:
        /* <DEDUP_REMOVED lines=38> */
.L_x_565:
[----:B------:R-:W-:Y:S05]  /*25c80*/  BSYNC.RECONVERGENT B1 ;  /* 0x0000000000017941 */ /* 0x000fea0003800200 */
.L_x_564:
        /* <DEDUP_REMOVED lines=32> */
.L_x_567:
[----:B------:R-:W-:Y:S05]  /*25e90*/  BSYNC.RECONVERGENT B1 ;  /* 0x0000000000017941 */ /* 0x000fea0003800200 */
.L_x_566:
        /* <DEDUP_REMOVED lines=32> */
.L_x_569:
[----:B------:R-:W-:Y:S05]  /*260a0*/  BSYNC.RECONVERGENT B1 ;  /* 0x0000000000017941 */ /* 0x000fea0003800200 */
.L_x_568:
        /* <DEDUP_REMOVED lines=36> */
.L_x_571:
[----:B------:R-:W-:Y:S05]  /*262f0*/  BSYNC.RECONVERGENT B1 ;  /* 0x0000000000017941 */ /* 0x000fea0003800200 */
.L_x_570:
[----:B------:R-:W0:Y:S01]  /*26300*/  MUFU.RCP64H R25, 4.29496524800000000000e+09 ;  /* 0x41efffff00197908 */ /* 0x000e220000001800 */
[----:B------:R-:W-:Y:S01]  /*26310*/  MOV R56, 0xe5e00000 ;  /* 0xe5e0000000387802 */ /* 0x000fe20000000f00 */
[----:B------:R-:W-:Y:S01]  /*26320*/  IMAD.MOV.U32 R57, RZ, RZ, 0x41efffff ;  /* 0x41efffffff397424 */ /* 0x000fe200078e00ff */
[----:B------:R-:W-:Y:S01]  /*26330*/  UMOV UR12, 0xe5e00000 ;  /* 0xe5e00000000c7882 */ /* 0x000fe20000000000 */
[----:B------:R-:W-:Y:S01]  /*26340*/  IMAD.MOV.U32 R24, RZ, RZ, 0x1 ;  /* 0x00000001ff187424 */ /* 0x000fe200078e00ff */
[----:B------:R-:W-:Y:S01]  /*26350*/  UMOV UR13, 0x41efffff ;  /* 0x41efffff000d7882 */ /* 0x000fe20000000000 */
[----:B------:R-:W-:Y:S02]  /*26360*/  BSSY.RECONVERGENT B1, `(.L_x_572) ;  /* 0x000001b000017945 */ /* 0x000fe40003800200 */
[----:B------:R-:W2:Y:S02]  /*26370*/  I2F.F64.U32 R40, R7 ;  /* 0x0000000700287312 */ /* 0x000ea40000201800 */
        /* <DEDUP_REMOVED lines=25> */
.L_x_573:
[----:B------:R-:W-:Y:S05]  /*26510*/  BSYNC.RECONVERGENT B1 ;  /* 0x0000000000017941 */ /* 0x000fea0003800200 */
.L_x_572:
        /* <DEDUP_REMOVED lines=32> */
.L_x_575:
[----:B------:R-:W-:Y:S05]  /*26720*/  BSYNC.RECONVERGENT B1 ;  /* 0x0000000000017941 */ /* 0x000fea0003800200 */
.L_x_574:
        /* <DEDUP_REMOVED lines=32> */
.L_x_577:
[----:B------:R-:W-:Y:S05]  /*26930*/  BSYNC.RECONVERGENT B1 ;  /* 0x0000000000017941 */ /* 0x000fea0003800200 */
.L_x_576:
        /* <DEDUP_REMOVED lines=36> */
[----:B-1--4-:R-:W-:Y:S05]  /*26b80*/  CALL.REL.NOINC `($__internal_2_$__cuda_sm20_div_rn_f64_full) ;  /* 0x000002a400847944 */ /* 0x012fea0003c00000 */
.L_x_579:
[----:B------:R-:W-:Y:S05]  /*26b90*/  BSYNC.RECONVERGENT B1 ;  /* 0x0000000000017941 */ /* 0x000fea0003800200 */
.L_x_578:
        /* <DEDUP_REMOVED lines=32> */
.L_x_581:
[----:B------:R-:W-:Y:S05]  /*26da0*/  BSYNC.RECONVERGENT B1 ;  /* 0x0000000000017941 */ /* 0x000fea0003800200 */
.L_x_580:
        /* <DEDUP_REMOVED lines=32> */
.L_x_583:
[----:B------:R-:W-:Y:S05]  /*26fb0*/  BSYNC.RECONVERGENT B1 ;  /* 0x0000000000017941 */ /* 0x000fea0003800200 */
.L_x_582:
        /* <DEDUP_REMOVED lines=33> */
[----:B------:R-:W-:Y:S01]  /*271d0*/  MOV R59, 0x41efffff ;  /* 0x41efffff003b7802 */ /* 0x000fe20000000f00 */
[----:B------:R-:W-:Y:S01]  /*271e0*/  IMAD.MOV.U32 R27, RZ, RZ, R47 ;  /* 0x000000ffff1b7224 */ /* 0x000fe200078e002f */
[----:B------:R-:W-:Y:S01]  /*271f0*/  MOV R24, 0x27220 ;  /* 0x0002722000187802 */ /* 0x000fe20000000f00 */
[----:B------:R-:W-:-:S07]  /*27200*/  IMAD.MOV.U32 R58, RZ, RZ, -0x1a200000 ;  /* 0xe5e00000ff3a7424 */ /* 0x000fce00078e00ff */
[----:B-1--4-:R-:W-:Y:S05]  /*27210*/  CALL.REL.NOINC `($__internal_2_$__cuda_sm20_div_rn_f64_full) ;  /* 0x0000029c00e07944 */ /* 0x012fea0003c00000 */
.L_x_585:
[----:B------:R-:W-:Y:S05]  /*27220*/  BSYNC.RECONVERGENT B1 ;  /* 0x0000000000017941 */ /* 0x000fea0003800200 */
.L_x_584:
        /* <DEDUP_REMOVED lines=32> */
.L_x_587:
[----:B------:R-:W-:Y:S05]  /*27430*/  BSYNC.RECONVERGENT B1 ;  /* 0x0000000000017941 */ /* 0x000fea0003800200 */
.L_x_586:
        /* <DEDUP_REMOVED lines=32> */
.L_x_589:
[----:B------:R-:W-:Y:S05]  /*27640*/  BSYNC.RECONVERGENT B1 ;  /* 0x0000000000017941 */ /* 0x000fea0003800200 */
.L_x_588:
        /* <DEDUP_REMOVED lines=36> */
.L_x_591:
[----:B------:R-:W-:Y:S05]  /*27890*/  BSYNC.RECONVERGENT B1 ;  /* 0x0000000000017941 */ /* 0x000fea0003800200 */
.L_x_590:
[----:B------:R-:W2:Y:S04]  /*278a0*/  LDG.E R64, desc[UR8][R20.64+0xc] ;  /* 0x00000c0814407981 */ /* 0x000ea8000c1e1900 */
[----:B------:R-:W3:Y:S04]  /*278b0*/  LDG.E R60, desc[UR8][R20.64+0x10] ;  /* 0x00001008143c7981 */ /* 0x000ee8000c1e1900 */
[----:B------:R-:W5:Y:S01]  /*278c0*/  LDG.E R52, desc[UR8][R20.64+0x14] ;  /* 0x0000140814347981 */ /* 0x000f62000c1e1900 */
        /* <DEDUP_REMOVED lines=44> */
.L_x_593:
[----:B------:R-:W-:Y:S05]  /*27b90*/  BSYNC.RECONVERGENT B1 ;  /* 0x0000000000017941 */ /* 0x000fea0003800200 */
.L_x_592:
        /* <DEDUP_REMOVED lines=32> */
.L_x_595:
[----:B------:R-:W-:Y:S05]  /*27da0*/  BSYNC.RECONVERGENT B1 ;  /* 0x0000000000017941 */ /* 0x000fea0003800200 */
.L_x_594:
        /* <DEDUP_REMOVED lines=32> */
.L_x_597:
[----:B------:R-:W-:Y:S05]  /*27fb0*/  BSYNC.RECONVERGENT B1 ;  /* 0x0000000000017941 */ /* 0x000fea0003800200 */
.L_x_596:
        /* <DEDUP_REMOVED lines=36> */
.L_x_599:
[----:B------:R-:W-:Y:S05]  /*28200*/  BSYNC.RECONVERGENT B1 ;  /* 0x0000000000017941 */ /* 0x000fea0003800200 */
.L_x_598:
        /* <DEDUP_REMOVED lines=32> */
.L_x_601:
[----:B------:R-:W-:Y:S05]  /*28410*/  BSYNC.RECONVERGENT B1 ;  /* 0x0000000000017941 */ /* 0x000fea0003800200 */
.L_x_600:
        /* <DEDUP_REMOVED lines=32> */
.L_x_603:
[----:B------:R-:W-:Y:S05]  /*28620*/  BSYNC.RECONVERGENT B1 ;  /* 0x0000000000017941 */ /* 0x000fea0003800200 */
.L_x_602:
        /* <DEDUP_REMOVED lines=37> */
.L_x_605:
[----:B------:R-:W-:Y:S05]  /*28880*/  BSYNC.RECONVERGENT B1 ;  /* 0x0000000000017941 */ /* 0x000fea0003800200 */
.L_x_604:
        /* <DEDUP_REMOVED lines=32> */
.L_x_607:
[----:B------:R-:W-:Y:S05]  /*28a90*/  BSYNC.RECONVERGENT B1 ;  /* 0x0000000000017941 */ /* 0x000fea0003800200 */
.L_x_606:
        /* <DEDUP_REMOVED lines=32> */
.L_x_609:
[----:B------:R-:W-:Y:S05]  /*28ca0*/  BSYNC.RECONVERGENT B1 ;  /* 0x0000000000017941 */ /* 0x000fea0003800200 */
.L_x_608:
        /* <DEDUP_REMOVED lines=36> */
.L_x_611:
[----:B------:R-:W-:Y:S05]  /*28ef0*/  BSYNC.RECONVERGENT B1 ;  /* 0x0000000000017941 */ /* 0x000fea0003800200 */
.L_x_610:
        /* <DEDUP_REMOVED lines=32> */
.L_x_613:
[----:B------:R-:W-:Y:S05]  /*29100*/  BSYNC.RECONVERGENT B1 ;  /* 0x0000000000017941 */ /* 0x000fea0003800200 */
.L_x_612:
        /* <DEDUP_REMOVED lines=32> */
.L_x_615:
[----:B------:R-:W-:Y:S05]  /*29310*/  BSYNC.RECONVERGENT B1 ;  /* 0x0000000000017941 */ /* 0x000fea0003800200 */
.L_x_614:
        /* <DEDUP_REMOVED lines=32> */
.L_x_617:
[----:B------:R-:W-:Y:S05]  /*29520*/  BSYNC.RECONVERGENT B1 ;  /* 0x0000000000017941 */ /* 0x000fea0003800200 */
.L_x_616:
        /* <DEDUP_REMOVED lines=36> */
.L_x_619:
[----:B------:R-:W-:Y:S05]  /*29770*/  BSYNC.RECONVERGENT B1 ;  /* 0x0000000000017941 */ /* 0x000fea0003800200 */
.L_x_618:
        /* <DEDUP_REMOVED lines=32> */
.L_x_621:
[----:B------:R-:W-:Y:S05]  /*29980*/  BSYNC.RECONVERGENT B1 ;  /* 0x0000000000017941 */ /* 0x000fea0003800200 */
.L_x_620:
        /* <DEDUP_REMOVED lines=32> */
.L_x_623:
[----:B------:R-:W-:Y:S05]  /*29b90*/  BSYNC.RECONVERGENT B1 ;  /* 0x0000000000017941 */ /* 0x000fea0003800200 */
.L_x_622:
        /* <DEDUP_REMOVED lines=37> */
.L_x_625:
[----:B------:R-:W-:Y:S05]  /*29df0*/  BSYNC.RECONVERGENT B1 ;  /* 0x0000000000017941 */ /* 0x000fea0003800200 */
.L_x_624:
        /* <DEDUP_REMOVED lines=32> */
.L_x_627:
[----:B------:R-:W-:Y:S05]  /*2a000*/  BSYNC.RECONVERGENT B1 ;  /* 0x0000000000017941 */ /* 0x000fea0003800200 */
.L_x_626:
        /* <DEDUP_REMOVED lines=32> */
.L_x_629:
[----:B------:R-:W-:Y:S05]  /*2a210*/  BSYNC.RECONVERGENT B1 ;  /* 0x0000000000017941 */ /* 0x000fea0003800200 */
.L_x_628:
        /* <DEDUP_REMOVED lines=36> */
.L_x_631:
[----:B------:R-:W-:Y:S05]  /*2a460*/  BSYNC.RECONVERGENT B1 ;  /* 0x0000000000017941 */ /* 0x000fea0003800200 */
.L_x_630:
        /* <DEDUP_REMOVED lines=32> */
.L_x_633:
[----:B------:R-:W-:Y:S05]  /*2a670*/  BSYNC.RECONVERGENT B1 ;  /* 0x0000000000017941 */ /* 0x000fea0003800200 */
.L_x_632:
        /* <DEDUP_REMOVED lines=32> */
.L_x_635:
[----:B------:R-:W-:Y:S05]  /*2a880*/  BSYNC.RECONVERGENT B1 ;  /* 0x0000000000017941 */ /* 0x000fea0003800200 */
.L_x_634:
        /* <DEDUP_REMOVED lines=32> */
.L_x_637:
[----:B------:R-:W-:Y:S05]  /*2aa90*/  BSYNC.RECONVERGENT B1 ;  /* 0x0000000000017941 */ /* 0x000fea0003800200 */
.L_x_636:
        /* <DEDUP_REMOVED lines=36> */
.L_x_639:
[----:B------:R-:W-:Y:S05]  /*2ace0*/  BSYNC.RECONVERGENT B1 ;  /* 0x0000000000017941 */ /* 0x000fea0003800200 */
.L_x_638:
        /* <DEDUP_REMOVED lines=32> */
.L_x_641:
[----:B------:R-:W-:Y:S05]  /*2aef0*/  BSYNC.RECONVERGENT B1 ;  /* 0x0000000000017941 */ /* 0x000fea0003800200 */
.L_x_640:
        /* <DEDUP_REMOVED lines=32> */
.L_x_643:
[----:B------:R-:W-:Y:S05]  /*2b100*/  BSYNC.RECONVERGENT B1 ;  /* 0x0000000000017941 */ /* 0x000fea0003800200 */
.L_x_642:
        /* <DEDUP_REMOVED lines=37> */
.L_x_645:
[----:B------:R-:W-:Y:S05]  /*2b360*/  BSYNC.RECONVERGENT B1 ;  /* 0x0000000000017941 */ /* 0x000fea0003800200 */
.L_x_644:
        /* <DEDUP_REMOVED lines=32> */
.L_x_647:
[----:B------:R-:W-:Y:S05]  /*2b570*/  BSYNC.RECONVERGENT B1 ;  /* 0x0000000000017941 */ /* 0x000fea0003800200 */
.L_x_646:
        /* <DEDUP_REMOVED lines=32> */
.L_x_649:
[----:B------:R-:W-:Y:S05]  /*2b780*/  BSYNC.RECONVERGENT B1 ;  /* 0x0000000000017941 */ /* 0x000fea0003800200 */
.L_x_648:
        /* <DEDUP_REMOVED lines=36> */
.L_x_651:
[----:B------:R-:W-:Y:S05]  /*2b9d0*/  BSYNC.RECONVERGENT B1 ;  /* 0x0000000000017941 */ /* 0x000fea0003800200 */
.L_x_650:
[----:B------:R-:W2:Y:S04]  /*2b9e0*/  LDG.E R60, desc[UR8][R20.64+0x18] ;  /* 0x00001808143c7981 */ /* 0x000ea8000c1e1900 */
[----:B------:R-:W3:Y:S04]  /*2b9f0*/  LDG.E R52, desc[UR8][R20.64+0x1c] ;  /* 0x00001c0814347981 */ /* 0x000ee8000c1e1900 */
[----:B------:R0:W5:Y:S01]  /*2ba00*/  LDG.E R7, desc[UR8][R20.64+0x20] ;  /* 0x0000200814077981 */ /* 0x000162000c1e1900 */
[----:B------:R-:W1:Y:S01]  /*2ba10*/  MUFU.RCP64H R29, 4.29496524800000000000e+09 ;  /* 0x41efffff001d7908 */ /* 0x000e620000001800 */
[----:B------:R-:W-:Y:S01]  /*2ba20*/  IMAD.MOV.U32 R24, RZ, RZ, -0x1a200000 ;  /* 0xe5e00000ff187424 */ /* 0x000fe200078e00ff */
[----:B------:R-:W-:Y:S01]  /*2ba30*/  MOV R28, 0x1 ;  /* 0x00000001001c7802 */ /* 0x000fe20000000f00 */
[----:B------:R-:W-:Y:S01]  /*2ba40*/  IMAD.MOV.U32 R25, RZ, RZ, 0x41efffff ;  /* 0x41efffffff197424 */ /* 0x000fe200078e00ff */
[----:B------:R-:W-:Y:S01]  /*2ba50*/  UMOV UR12, 0xe5e00000 ;  /* 0xe5e00000000c7882 */ /* 0x000fe20000000000 */
[----:B------:R-:W-:Y:S01]  /*2ba60*/  UMOV UR13, 0x41efffff ;  /* 0x41efffff000d7882 */ /* 0x000fe20000000000 */
[----:B------:R-:W-:Y:S02]  /*2ba70*/  BSSY.RECONVERGENT B1, `(.L_x_652) ;  /* 0x0000026000017945 */ /* 0x000fe40003800200 */
[----:B0-----:R-:W0:Y:S01]  /*2ba80*/  FRND.F64.FLOOR R20, R26 ;  /* 0x0000001a00147313 */ /* 0x001e220000305800 */
[----:B-1----:R-:W-:-:S02]  /*2ba90*/  DFMA R30, R28, -R24, 1 ;  /* 0x3ff000001c1e742b */ /* 0x002fc40000000818 */
[----:B0-----:R-:W-:-:S06]  /*2baa0*/  DFMA R20, R20, -R24, R12 ;  /* 0x800000181414722b */ /* 0x001fcc000000000c */
[----:B------:R-:W-:Y:S02]  /*2bab0*/  DFMA R30, R30, R30, R30 ;  /* 0x0000001e1e1e722b */ /* 0x000fe4000000001e */
[----:B------:R-:W-:-:S06]  /*2bac0*/  DSETP.GEU.AND P0, PT, R20, RZ, PT ;  /* 0x000000ff1400722a */ /* 0x000fcc0003f0e000 */
[----:B------:R-:W-:-:S08]  /*2bad0*/  DFMA R30, R28, R30, R28 ;  /* 0x0000001e1c1e722b */ /* 0x000fd0000000001c */
[----:B------:R-:W-:-:S08]  /*2bae0*/  DFMA R28, R30, -R24, 1 ;  /* 0x3ff000001e1c742b */ /* 0x000fd00000000818 */
[----:B------:R-:W-:Y:S01]  /*2baf0*/  DFMA R58, R30, R28, R30 ;  /* 0x0000001c1e3a722b */ /* 0x000fe2000000001e */
[----:B--2---:R-:W0:Y:S08]  /*2bb00*/  I2F.F64.U32 R60, R60 ;  /* 0x0000003c003c7312 */ /* 0x004e300000201800 */
[----:B---3--:R-:W1:Y:S01]  /*2bb10*/  I2F.F64.U32 R52, R52 ;  /* 0x0000003400347312 */ /* 0x008e620000201800 */
[----:B0-----:R-:W-:-:S07]  /*2bb20*/  DMUL R62, R60, 7.62939453125e-06 ;  /* 0x3ee000003c3e7828 */ /* 0x001fce0000000000 */
[----:B-----5:R-:W0:Y:S01]  /*2bb30*/  I2F.F64.U32 R28, R7 ;  /* 0x00000007001c7312 */ /* 0x020e220000201800 */
[----:B-1----:R-:W-:-:S07]  /*2bb40*/  DMUL R54, R52, 7.62939453125e-06 ;  /* 0x3ee0000034367828 */ /* 0x002fce0000000000 */
[----:B------:R-:W1:Y:S01]  /*2bb50*/  FRND.F64.FLOOR R62, R62 ;  /* 0x0000003e003e7313 */ /* 0x000e620000305800 */
[----:B0-----:R-:W-:-:S07]  /*2bb60*/  DMUL R50, R28, 7.62939453125e-06 ;  /* 0x3ee000001c327828 */ /* 0x001fce0000000000 */
[----:B------:R-:W0:Y:S01]  /*2bb70*/  FRND.F64.FLOOR R54, R54 ;  /* 0x0000003600367313 */ /* 0x000e220000305800 */
[----:B-1----:R-:W-:-:S07]  /*2bb80*/  DMUL R64, R18, R62 ;  /* 0x0000003e12407228 */ /* 0x002fce0000000000 */
[----:B------:R-:W1:Y:S01]  /*2bb90*/  FRND.F64.FLOOR R50, R50 ;  /* 0x0000003200327313 */ /* 0x000e620000305800 */
[----:B------:R-:W-:Y:S02]  /*2bba0*/  DFMA R60, R62, -131072, R60 ;  /* 0xc10000003e3c782b */ /* 0x000fe4000000003c */
[----:B------:R-:W-:Y:S01]  /*2bbb0*/  DMUL R30, R58, R64 ;  /* 0x000000403a1e7228 */ /* 0x000fe20000000000 */
[----:B------:R-:W-:Y:S01]  /*2bbc0*/  FSETP.GEU.AND P2, PT, |R65|, 6.5827683646048100446e-37, PT ;  /* 0x036000004100780b */ /* 0x000fe20003f4e200 */
[----:B0-----:R-:W-:-:S06]  /*2bbd0*/  DFMA R52, R54, -131072, R52 ;  /* 0xc10000003634782b */ /* 0x001fcc0000000034 */
[----:B------:R-:W-:Y:S02]  /*2bbe0*/  DFMA R56, R30, -R24, R64 ;  /* 0x800000181e38722b */ /* 0x000fe40000000040 */
[----:B------:R-:W-:Y:S02]  /*2bbf0*/  DADD R24, R20, UR12 ;  /* 0x0000000c14187e29 */ /* 0x000fe40008000000 */
[----:B-1----:R-:W-:-:S04]  /*2bc00*/  DFMA R12, R50, -131072, R28 ;  /* 0xc1000000320c782b */ /* 0x002fc8000000001c */
        /* <DEDUP_REMOVED lines=12> */
.L_x_653:
[----:B------:R-:W-:Y:S05]  /*2bcd0*/  BSYNC.RECONVERGENT B1 ;  /* 0x0000000000017941 */ /* 0x000fea0003800200 */
.L_x_652:
        /* <DEDUP_REMOVED lines=32> */
.L_x_655:
[----:B------:R-:W-:Y:S05]  /*2bee0*/  BSYNC.RECONVERGENT B1 ;  /* 0x0000000000017941 */ /* 0x000fea0003800200 */
.L_x_654:
[----:B------:R-:W0:Y:S01]  /*2bef0*/  MUFU.RCP64H R31, 4.29496524800000000000e+09 ;  /* 0x41efffff001f7908 */ /* 0x000e220000001800 */
        /* <DEDUP_REMOVED lines=31> */
.L_x_657:
[----:B------:R-:W-:Y:S05]  /*2c0f0*/  BSYNC.RECONVERGENT B1 ;  /* 0x0000000000017941 */ /* 0x000fea0003800200 */
.L_x_656:
        /* <DEDUP_REMOVED lines=8> */
[----:B------:R-:W1:Y:S04]  /*2c180*/  FRND.F64.FLOOR R26, R26 ;  /* 0x0000001a001a7313 */ /* 0x000e680000305800 */
[----:B------:R-:W-:Y:S01]  /*2c190*/  FSETP.GEU.AND P2, PT, |R65|, 6.5827683646048100446e-37, PT ;  /* 0x036000004100780b */ /* 0x000fe20003f4e200 */
        /* <DEDUP_REMOVED lines=26> */
.L_x_659:
[----:B------:R-:W-:Y:S05]  /*2c340*/  BSYNC.RECONVERGENT B1 ;  /* 0x0000000000017941 */ /* 0x000fea0003800200 */
.L_x_658:
        /* <DEDUP_REMOVED lines=32> */
.L_x_661:
[----:B------:R-:W-:Y:S05]  /*2c550*/  BSYNC.RECONVERGENT B1 ;  /* 0x0000000000017941 */ /* 0x000fea0003800200 */
.L_x_660:
[----:B------:R-:W0:Y:S01]  /*2c560*/  MUFU.RCP64H R31, 4.29496524800000000000e+09 ;  /* 0x41efffff001f7908 */ /* 0x000e220000001800 */
        /* <DEDUP_REMOVED lines=31> */
.L_x_663:
[----:B------:R-:W-:Y:S05]  /*2c760*/  BSYNC.RECONVERGENT B1 ;  /* 0x0000000000017941 */ /* 0x000fea0003800200 */
.L_x_662:
        /* <DEDUP_REMOVED lines=37> */
.L_x_665:
[----:B------:R-:W-:Y:S05]  /*2c9c0*/  BSYNC.RECONVERGENT B1 ;  /* 0x0000000000017941 */ /* 0x000fea0003800200 */
.L_x_664:
        /* <DEDUP_REMOVED lines=32> */
.L_x_667:
[----:B------:R-:W-:Y:S05]  /*2cbd0*/  BSYNC.RECONVERGENT B1 ;  /* 0x0000000000017941 */ /* 0x000fea0003800200 */
.L_x_666:
        /* <DEDUP_REMOVED lines=32> */
.L_x_669:
[----:B------:R-:W-:Y:S05]  /*2cde0*/  BSYNC.RECONVERGENT B1 ;  /* 0x0000000000017941 */ /* 0x000fea0003800200 */
.L_x_668:
[----:B------:R-:W0:Y:S01]  /*2cdf0*/  FRND.F64.FLOOR R26, R26 ;  /* 0x0000001a001a7313 */ /* 0x000e220000305800 */
[----:B------:R-:W-:Y:S01]  /*2ce00*/  IMAD.MOV.U32 R28, RZ, RZ, -0x1a200000 ;  /* 0xe5e00000ff1c7424 */ /* 0x000fe200078e00ff */
[----:B------:R-:W-:Y:S01]  /*2ce10*/  UMOV UR12, 0xe5e00000 ;  /* 0xe5e00000000c7882 */ /* 0x000fe20000000000 */
[----:B------:R-:W-:Y:S01]  /*2ce20*/  IMAD.MOV.U32 R29, RZ, RZ, 0x41efffff ;  /* 0x41efffffff1d7424 */ /* 0x000fe200078e00ff */
[----:B------:R-:W-:Y:S01]  /*2ce30*/  UMOV UR13, 0x41efffff ;  /* 0x41efffff000d7882 */ /* 0x000fe20000000000 */
[----:B------:R-:W-:Y:S01]  /*2ce40*/  IMAD.MOV.U32 R30, RZ, RZ, 0x1 ;  /* 0x00000001ff1e7424 */ /* 0x000fe200078e00ff */
[----:B------:R-:W-:Y:S02]  /*2ce50*/  BSSY.RECONVERGENT B1, `(.L_x_670) ;  /* 0x000001e000017945 */ /* 0x000fe40003800200 */
[----:B------:R-:W1:Y:S01]  /*2ce60*/  MUFU.RCP64H R31, 4.29496524800000000000e+09 ;  /* 0x41efffff001f7908 */ /* 0x000e620000001800 */
        /* <DEDUP_REMOVED lines=28> */
.L_x_671:
[----:B------:R-:W-:Y:S05]  /*2d030*/  BSYNC.RECONVERGENT B1 ;  /* 0x0000000000017941 */ /* 0x000fea0003800200 */
.L_x_670:
        /* <DEDUP_REMOVED lines=32> */
.L_x_673:
[----:B------:R-:W-:Y:S05]  /*2d240*/  BSYNC.RECONVERGENT B1 ;  /* 0x0000000000017941 */ /* 0x000fea0003800200 */
.L_x_672:
        /* <DEDUP_REMOVED lines=32> */
.L_x_675:
[----:B------:R-:W-:Y:S05]  /*2d450*/  BSYNC.RECONVERGENT B1 ;  /* 0x0000000000017941 */ /* 0x000fea0003800200 */
.L_x_674:
        /* <DEDUP_REMOVED lines=32> */
.L_x_677:
[----:B------:R-:W-:Y:S05]  /*2d660*/  BSYNC.RECONVERGENT B1 ;  /* 0x0000000000017941 */ /* 0x000fea0003800200 */
.L_x_676:
        /* <DEDUP_REMOVED lines=36> */
.L_x_679:
[----:B------:R-:W-:Y:S05]  /*2d8b0*/  BSYNC.RECONVERGENT B1 ;  /* 0x0000000000017941 */ /* 0x000fea0003800200 */
.L_x_678:
        /* <DEDUP_REMOVED lines=32> */
.L_x_681:
[----:B------:R-:W-:Y:S05]  /*2dac0*/  BSYNC.RECONVERGENT B1 ;  /* 0x0000000000017941 */ /* 0x000fea0003800200 */
.L_x_680:
        /* <DEDUP_REMOVED lines=32> */
.L_x_683:
[----:B------:R-:W-:Y:S05]  /*2dcd0*/  BSYNC.RECONVERGENT B1 ;  /* 0x0000000000017941 */ /* 0x000fea0003800200 */
.L_x_682:
        /* <DEDUP_REMOVED lines=37> */
.L_x_685:
[----:B------:R-:W-:Y:S05]  /*2df30*/  BSYNC.RECONVERGENT B1 ;  /* 0x0000000000017941 */ /* 0x000fea0003800200 */
.L_x_684:
        /* <DEDUP_REMOVED lines=32> */
.L_x_687:
[----:B------:R-:W-:Y:S05]  /*2e140*/  BSYNC.RECONVERGENT B1 ;  /* 0x0000000000017941 */ /* 0x000fea0003800200 */
.L_x_686:
        /* <DEDUP_REMOVED lines=32> */
.L_x_689:
[----:B------:R-:W-:Y:S05]  /*2e350*/  BSYNC.RECONVERGENT B1 ;  /* 0x0000000000017941 */ /* 0x000fea0003800200 */
.L_x_688:
[----:B------:R-:W0:Y:S01]  /*2e360*/  FRND.F64.FLOOR R26, R26 ;  /* 0x0000001a001a7313 */ /* 0x000e220000305800 */
[----:B------:R-:W-:Y:S01]  /*2e370*/  IMAD.MOV.U32 R28, RZ, RZ, -0x1a200000 ;  /* 0xe5e00000ff1c7424 */ /* 0x000fe200078e00ff */
[----:B------:R-:W-:Y:S01]  /*2e380*/  MOV R29, 0x41efffff ;  /* 0x41efffff001d7802 */ /* 0x000fe20000000f00 */
[----:B------:R-:W-:Y:S01]  /*2e390*/  IMAD.MOV.U32 R30, RZ, RZ, 0x1 ;  /* 0x00000001ff1e7424 */ /* 0x000fe200078e00ff */
[----:B------:R-:W-:Y:S01]  /*2e3a0*/  UMOV UR12, 0xe5e00000 ;  /* 0xe5e00000000c7882 */ /* 0x000fe20000000000 */
[----:B------:R-:W-:Y:S01]  /*2e3b0*/  UMOV UR13, 0x41efffff ;  /* 0x41efffff000d7882 */ /* 0x000fe20000000000 */
        /* <DEDUP_REMOVED lines=30> */
.L_x_691:
[----:B------:R-:W-:Y:S05]  /*2e5a0*/  BSYNC.RECONVERGENT B1 ;  /* 0x0000000000017941 */ /* 0x000fea0003800200 */
.L_x_690:
        /* <DEDUP_REMOVED lines=32> */
.L_x_693:
[----:B------:R-:W-:Y:S05]  /*2e7b0*/  BSYNC.RECONVERGENT B1 ;  /* 0x0000000000017941 */ /* 0x000fea0003800200 */
.L_x_692:
        /* <DEDUP_REMOVED lines=32> */
.L_x_695:
[----:B------:R-:W-:Y:S05]  /*2e9c0*/  BSYNC.RECONVERGENT B1 ;  /* 0x0000000000017941 */ /* 0x000fea0003800200 */
.L_x_694:
        /* <DEDUP_REMOVED lines=32> */
.L_x_697:
[----:B------:R-:W-:Y:S05]  /*2ebd0*/  BSYNC.RECONVERGENT B1 ;  /* 0x0000000000017941 */ /* 0x000fea0003800200 */
.L_x_696:
        /* <DEDUP_REMOVED lines=36> */
.L_x_699:
[----:B------:R-:W-:Y:S05]  /*2ee20*/  BSYNC.RECONVERGENT B1 ;  /* 0x0000000000017941 */ /* 0x000fea0003800200 */
.L_x_698:
        /* <DEDUP_REMOVED lines=32> */
.L_x_701:
[----:B------:R-:W-:Y:S05]  /*2f030*/  BSYNC.RECONVERGENT B1 ;  /* 0x0000000000017941 */ /* 0x000fea0003800200 */
.L_x_700:
        /* <DEDUP_REMOVED lines=32> */
.L_x_703:
[----:B------:R-:W-:Y:S05]  /*2f240*/  BSYNC.RECONVERGENT B1 ;  /* 0x0000000000017941 */ /* 0x000fea0003800200 */
.L_x_702:
        /* <DEDUP_REMOVED lines=8> */
[----:B------:R-:W1:Y:S05]  /*2f2d0*/  FRND.F64.FLOOR R26, R26 ;  /* 0x0000001a001a7313 */ /* 0x000e6a0000305800 */
        /* <DEDUP_REMOVED lines=28> */
.L_x_705:
[----:B------:R-:W-:Y:S05]  /*2f4a0*/  BSYNC.RECONVERGENT B1 ;  /* 0x0000000000017941 */ /* 0x000fea0003800200 */
.L_x_704:
        /* <DEDUP_REMOVED lines=32> */
.L_x_707:
[----:B------:R-:W-:Y:S05]  /*2f6b0*/  BSYNC.RECONVERGENT B1 ;  /* 0x0000000000017941 */ /* 0x000fea0003800200 */
.L_x_706:
        /* <DEDUP_REMOVED lines=32> */
.L_x_709:
[----:B------:R-:W-:Y:S05]  /*2f8c0*/  BSYNC.RECONVERGENT B1 ;  /* 0x0000000000017941 */ /* 0x000fea0003800200 */
.L_x_708:
        /* <DEDUP_REMOVED lines=36> */
.L_x_711:
[----:B------:R-:W-:Y:S05]  /*2fb10*/  BSYNC.RECONVERGENT B1 ;  /* 0x0000000000017941 */ /* 0x000fea0003800200 */
.L_x_710:
[----:B------:R-:W0:Y:S01]  /*2fb20*/  FRND.F64.FLOOR R26, R26 ;  /* 0x0000001a001a7313 */ /* 0x000e220000305800 */
[----:B------:R-:W-:Y:S01]  /*2fb30*/  UMOV UR12, 0xe5e00000 ;  /* 0xe5e00000000c7882 */ /* 0x000fe20000000000 */
[----:B------:R-:W-:-:S06]  /*2fb40*/  UMOV UR13, 0x41efffff ;  /* 0x41efffff000d7882 */ /* 0x000fcc0000000000 */
[----:B------:R2:W3:Y:S01]  /*2fb50*/  F2I.U32.F64.TRUNC R40, R36 ;  /* 0x0000002400287311 */ /* 0x0004e2000030d000 */
[----:B0-----:R-:W-:-:S07]  /*2fb60*/  DFMA R24, R26, -UR12, R10 ;  /* 0x8000000c1a187c2b */ /* 0x001fce000800000a */
[----:B------:R2:W0:Y:S01]  /*2fb70*/  F2I.U32.F64.TRUNC R15, R44 ;  /* 0x0000002c000f7311 */ /* 0x000422000030d000 */
[----:B------:R-:W-:-:S07]  /*2fb80*/  DADD R28, R24, UR12 ;  /* 0x0000000c181c7e29 */ /* 0x000fce0008000000 */
[----:B------:R2:W1:Y:S01]  /*2fb90*/  F2I.U32.F64.TRUNC R7, R46 ;  /* 0x0000002e00077311 */ /* 0x000462000030d000 */
        /* <DEDUP_REMOVED lines=8> */
[----:B-1-3--:R2:W0:Y:S02]  /*2fc20*/  F2I.U32.F64.TRUNC R13, R24 ;  /* 0x00000018000d7311 */ /* 0x00a424000030d000 */
.L_x_531:
[----:B------:R-:W-:Y:S01]  /*2fc30*/  UISETP.GT.U32.AND UP0, UPT, UR5, 0x1, UPT ;  /* 0x000000010500788c */ /* 0x000fe2000bf04070 */
[----:B------:R-:W-:Y:S01]  /*2fc40*/  VIADD R14, R14, 0x1 ;  /* 0x000000010e0e7836 */ /* 0x000fe20000000000 */
[----:B------:R-:W-:Y:S02]  /*2fc50*/  USHF.R.U32.HI UR7, URZ, 0x1, UR6 ;  /* 0x00000001ff077899 */ /* 0x000fe40008011606 */
[----:B------:R-:W-:Y:S02]  /*2fc60*/  UISETP.GT.U32.AND.EX UP0, UPT, UR6, URZ, UPT, UP0 ;  /* 0x000000ff0600728c */ /* 0x000fe4000bf04100 */
[----:B------:R-:W-:-:S03]  /*2fc70*/  USHF.R.U64 UR5, UR5, 0x1, UR6 ;  /* 0x0000000105057899 */ /* 0x000fc60008001206 */
[----:B------:R-:W-:-:S04]  /*2fc80*/  UMOV UR6, UR7 ;  /* 0x0000000700067c82 */ /* 0x000fc80008000000 */
[----:B------:R-:W-:Y:S05]  /*2fc90*/  BRA.U UP0, `(.L_x_712) ;  /* 0xffffff39008c7547 */ /* 0x000fea000b83ffff */
[----:B------:R-:W3:Y:S08]  /*2fca0*/  I2F.F64.U32 R40, R40 ;  /* 0x0000002800287312 */ /* 0x000ef00000201800 */
[----:B0-----:R-:W0:Y:S08]  /*2fcb0*/  I2F.F64.U32 R14, R15 ;  /* 0x0000000f000e7312 */ /* 0x001e300000201800 */
[----:B--2---:R2:W0:Y:S08]  /*2fcc0*/  I2F.F64.U32 R18, R7 ;  /* 0x0000000700127312 */ /* 0x0044300000201800 */
[----:B------:R2:W0:Y:S08]  /*2fcd0*/  I2F.F64.U32 R20, R8 ;  /* 0x0000000800147312 */ /* 0x0004300000201800 */
[----:B------:R2:W0:Y:S08]  /*2fce0*/  I2F.F64.U32 R22, R9 ;  /* 0x0000000900167312 */ /* 0x0004300000201800 */
[----:B------:R2:W0:Y:S08]  /*2fcf0*/  I2F.F64.U32 R32, R10 ;  /* 0x0000000a00207312 */ /* 0x0004300000201800 */
[----:B------:R2:W0:Y:S08]  /*2fd00*/  I2F.F64.U32 R34, R11 ;  /* 0x0000000b00227312 */ /* 0x0004300000201800 */
[----:B------:R2:W0:Y:S08]  /*2fd10*/  I2F.F64.U32 R36, R12 ;  /* 0x0000000c00247312 */ /* 0x0004300000201800 */
[----:B---3--:R2:W0:Y:S02]  /*2fd20*/  I2F.F64.U32 R38, R13 ;  /* 0x0000000d00267312 */ /* 0x0084240000201800 */
.L_x_530:
[----:B--2---:R-:W2:Y:S01]  /*2fd30*/  MUFU.RCP64H R9, 4.29496524800000000000e+09 ;  /* 0x41efffff00097908 */ /* 0x004ea20000001800 */
[----:B------:R-:W-:Y:S01]  /*2fd40*/  IMAD.MOV.U32 R10, RZ, RZ, -0x1a200000 ;  /* 0xe5e00000ff0a7424 */ /* 0x000fe200078e00ff */
[----:B------:R-:W-:Y:S01]  /*2fd50*/  MOV R11, 0x41efffff ;  /* 0x41efffff000b7802 */ /* 0x000fe20000000f00 */
[----:B------:R-:W-:Y:S01]  /*2fd60*/  IMAD.MOV.U32 R8, RZ, RZ, 0x1 ;  /* 0x00000001ff087424 */ /* 0x000fe200078e00ff */
[----:B------:R-:W3:Y:S01]  /*2fd70*/  LDCU UR5, c[0x0][0x388] ;  /* 0x00007100ff0577ac */ /* 0x000ee20008000800 */
[----:B------:R-:W-:Y:S03]  /*2fd80*/  BSSY.RECONVERGENT B1, `(.L_x_713) ;  /* 0x000001b000017945 */ /* 0x000fe60003800200 */
[----:B------:R-:W-:Y:S01]  /*2fd90*/  I2F.F64.U32 R6, R6 ;  /* 0x0000000600067312 */ /* 0x000fe20000201800 */
[----:B--2---:R-:W-:Y:S01]  /*2fda0*/  DFMA R12, R8, -R10, 1 ;  /* 0x3ff00000080c742b */ /* 0x004fe2000000080a */
[----:B---3--:R-:W-:-:S07]  /*2fdb0*/  UISETP.NE.AND UP0, UPT, UR5, URZ, UPT ;  /* 0x000000ff0500728c */ /* 0x008fce000bf05270 */
[----:B------:R-:W-:Y:S02]  /*2fdc0*/  DFMA R26, R12, R12, R12 ;  /* 0x0000000c0c1a722b */ /* 0x000fe4000000000c */
[----:B------:R-:W-:-:S06]  /*2fdd0*/  DMUL R12, R40, 7.62939453125e-06 ;  /* 0x3ee00000280c7828 */ /* 0x000fcc0000000000 */
[----:B------:R-:W-:Y:S01]  /*2fde0*/  DFMA R26, R8, R26, R8 ;  /* 0x0000001a081a722b */ /* 0x000fe20000000008 */
[----:B------:R-:W2:Y:S07]  /*2fdf0*/  FRND.F64.FLOOR R24, R12 ;  /* 0x0000000c00187313 */ /* 0x000eae0000305800 */
[----:B------:R-:W-:Y:S01]  /*2fe00*/  DFMA R28, R26, -R10, 1 ;  /* 0x3ff000001a1c742b */ /* 0x000fe2000000080a */
[----:B------:R3:W0:Y:S01]  /*2fe10*/  I2F.F64.U32 R12, R5 ;  /* 0x00000005000c7312 */ /* 0x0006220000201800 */
[----:B--2---:R-:W-:-:S06]  /*2fe20*/  DMUL R8, R6, R24 ;  /* 0x0000001806087228 */ /* 0x004fcc0000000000 */
[----:B------:R-:W-:Y:S02]  /*2fe30*/  DFMA R28, R26, R28, R26 ;  /* 0x0000001c1a1c722b */ /* 0x000fe4000000001a */
[----:B------:R-:W-:-:S06]  /*2fe40*/  DFMA R40, R24, -131072, R40 ;  /* 0xc10000001828782b */ /* 0x000fcc0000000028 */
[----:B------:R-:W-:Y:S01]  /*2fe50*/  DMUL R26, R28, R8 ;  /* 0x000000081c1a7228 */ /* 0x000fe20000000000 */
[----:B------:R-:W-:-:S07]  /*2fe60*/  FSETP.GEU.AND P1, PT, |R9|, 6.5827683646048100446e-37, PT ;  /* 0x036000000900780b */ /* 0x000fce0003f2e200 */
[----:B------:R-:W-:-:S08]  /*2fe70*/  DFMA R10, R26, -R10, R8 ;  /* 0x8000000a1a0a722b */ /* 0x000fd00000000008 */
[----:B------:R-:W-:Y:S02]  /*2fe80*/  DFMA R26, R28, R10, R26 ;  /* 0x0000000a1c1a722b */ /* 0x000fe4000000001a */
[----:B----4-:R3:W2:Y:S08]  /*2fe90*/  I2F.F64.U32 R10, R4 ;  /* 0x00000004000a7312 */ /* 0x0106b00000201800 */
[----:B------:R-:W-:-:S05]  /*2fea0*/  FFMA R28, RZ, 29.999998092651367188, R27 ;  /* 0x41efffffff1c7823 */ /* 0x000fca000000001b */
[----:B------:R-:W-:-:S13]  /*2feb0*/  FSETP.GT.AND P0, PT, |R28|, 1.469367938527859385e-39, PT ;  /* 0x001000001c00780b */ /* 0x000fda0003f04200 */
[----:B0-23--:R-:W-:Y:S05]  /*2fec0*/  @P0 BRA P1, `(.L_x_714) ;  /* 0x0000000000180947 */ /* 0x00dfea0000800000 */
[----:B------:R-:W-:Y:S01]  /*2fed0*/  IMAD.MOV.U32 R26, RZ, RZ, R8 ;  /* 0x000000ffff1a7224 */ /* 0x000fe200078e0008 */
[----:B------:R-:W-:Y:S01]  /*2fee0*/  MOV R24, 0x2ff30 ;  /* 0x0002ff3000187802 */ /* 0x000fe20000000f00 */
[----:B------:R-:W-:Y:S02]  /*2fef0*/  IMAD.MOV.U32 R27, RZ, RZ, R9 ;  /* 0x000000ffff1b7224 */ /* 0x000fe400078e0009 */
[----:B------:R-:W-:Y:S02]  /*2ff00*/  IMAD.MOV.U32 R58, RZ, RZ, -0x1a200000 ;  /* 0xe5e00000ff3a7424 */ /* 0x000fe400078e00ff */
[----:B------:R-:W-:-:S07]  /*2ff10*/  IMAD.MOV.U32 R59, RZ, RZ, 0x41efffff ;  /* 0x41efffffff3b7424 */ /* 0x000fce00078e00ff */
[----:B-1----:R-:W-:Y:S05]  /*2ff20*/  CALL.REL.NOINC `($__internal_2_$__cuda_sm20_div_rn_f64_full) ;  /* 0x00000210009c7944 */ /* 0x002fea0003c00000 */
.L_x_714:
[----:B------:R-:W-:Y:S05]  /*2ff30*/  BSYNC.RECONVERGENT B1 ;  /* 0x0000000000017941 */ /* 0x000fea0003800200 */
.L_x_713:
        /* <DEDUP_REMOVED lines=32> */
.L_x_716:
[----:B------:R-:W-:Y:S05]  /*30140*/  BSYNC.RECONVERGENT B1 ;  /* 0x0000000000017941 */ /* 0x000fea0003800200 */
.L_x_715:
        /* <DEDUP_REMOVED lines=32> */
.L_x_718:
[----:B------:R-:W-:Y:S05]  /*30350*/  BSYNC.RECONVERGENT B1 ;  /* 0x0000000000017941 */ /* 0x000fea0003800200 */
.L_x_717:
        /* <DEDUP_REMOVED lines=39> */
.L_x_720:
[----:B------:R-:W-:Y:S05]  /*305d0*/  BSYNC.RECONVERGENT B1 ;  /* 0x0000000000017941 */ /* 0x000fea0003800200 */
.L_x_719:
        /* <DEDUP_REMOVED lines=32> */
.L_x_722:
[----:B------:R-:W-:Y:S05]  /*307e0*/  BSYNC.RECONVERGENT B1 ;  /* 0x0000000000017941 */ /* 0x000fea0003800200 */
.L_x_721:
        /* <DEDUP_REMOVED lines=32> */
.L_x_724:
[----:B------:R-:W-:Y:S05]  /*309f0*/  BSYNC.RECONVERGENT B1 ;  /* 0x0000000000017941 */ /* 0x000fea0003800200 */
.L_x_723:
        /* <DEDUP_REMOVED lines=15> */
[----:B---3--:R-:W-:Y:S02]  /*30af0*/  DMUL R4, R10, R28 ;  /* 0x0000001c0a047228 */ /* 0x008fe40000000000 */
        /* <DEDUP_REMOVED lines=24> */
.L_x_726:
[----:B------:R-:W-:Y:S05]  /*30c80*/  BSYNC.RECONVERGENT B1 ;  /* 0x0000000000017941 */ /* 0x000fea0003800200 */
.L_x_725:
        /* <DEDUP_REMOVED lines=32> */
.L_x_728:
[----:B------:R-:W-:Y:S05]  /*30e90*/  BSYNC.RECONVERGENT B1 ;  /* 0x0000000000017941 */ /* 0x000fea0003800200 */
.L_x_727:
        /* <DEDUP_REMOVED lines=32> */
.L_x_730:
[----:B------:R-:W-:Y:S05]  /*310a0*/  BSYNC.RECONVERGENT B1 ;  /* 0x0000000000017941 */ /* 0x000fea0003800200 */
.L_x_729:
        /* <DEDUP_REMOVED lines=36> */
.L_x_732:
[----:B------:R-:W-:Y:S05]  /*312f0*/  BSYNC.RECONVERGENT B1 ;  /* 0x0000000000017941 */ /* 0x000fea0003800200 */
.L_x_731:
        /* <DEDUP_REMOVED lines=35> */
.L_x_734:
[----:B------:R-:W-:Y:S05]  /*31530*/  BSYNC.RECONVERGENT B1 ;  /* 0x0000000000017941 */ /* 0x000fea0003800200 */
.L_x_733:
        /* <DEDUP_REMOVED lines=32> */
.L_x_736:
[----:B------:R-:W-:Y:S05]  /*31740*/  BSYNC.RECONVERGENT B1 ;  /* 0x0000000000017941 */ /* 0x000fea0003800200 */
.L_x_735:
        /* <DEDUP_REMOVED lines=32> */
.L_x_738:
[----:B------:R-:W-:Y:S05]  /*31950*/  BSYNC.RECONVERGENT B1 ;  /* 0x0000000000017941 */ /* 0x000fea0003800200 */
.L_x_737:
        /* <DEDUP_REMOVED lines=38> */
[----:B-1----:R-:W-:Y:S05]  /*31bc0*/  CALL.REL.NOINC `($__internal_2_$__cuda_sm20_div_rn_f64_full) ;  /* 0x000001f400747944 */ /* 0x002fea0003c00000 */
.L_x_740:
[----:B------:R-:W-:Y:S05]  /*31bd0*/  BSYNC.RECONVERGENT B1 ;  /* 0x0000000000017941 */ /* 0x000fea0003800200 */
.L_x_739:
        /* <DEDUP_REMOVED lines=32> */
.L_x_742:
[----:B------:R-:W-:Y:S05]  /*31de0*/  BSYNC.RECONVERGENT B1 ;  /* 0x0000000000017941 */ /* 0x000fea0003800200 */
.L_x_741:
        /* <DEDUP_REMOVED lines=32> */
.L_x_744:
[----:B------:R-:W-:Y:S05]  /*31ff0*/  BSYNC.RECONVERGENT B1 ;  /* 0x0000000000017941 */ /* 0x000fea0003800200 */
.L_x_743:
        /* <DEDUP_REMOVED lines=40> */
.L_x_746:
[----:B------:R-:W-:Y:S05]  /*32280*/  BSYNC.RECONVERGENT B1 ;  /* 0x0000000000017941 */ /* 0x000fea0003800200 */
.L_x_745:
        /* <DEDUP_REMOVED lines=32> */
.L_x_748:
[----:B------:R-:W-:Y:S05]  /*32490*/  BSYNC.RECONVERGENT B1 ;  /* 0x0000000000017941 */ /* 0x000fea0003800200 */
.L_x_747:
        /* <DEDUP_REMOVED lines=32> */
.L_x_750:
[----:B------:R-:W-:Y:S05]  /*326a0*/  BSYNC.RECONVERGENT B1 ;  /* 0x0000000000017941 */ /* 0x000fea0003800200 */
.L_x_749:
        /* <DEDUP_REMOVED lines=36> */
.L_x_752:
[----:B------:R-:W-:Y:S05]  /*328f0*/  BSYNC.RECONVERGENT B1 ;  /* 0x0000000000017941 */ /* 0x000fea0003800200 */
.L_x_751:
[----:B------:R-:W0:Y:S01]  /*32900*/  MUFU.RCP64H R9, 4.29496524800000000000e+09 ;  /* 0x41efffff00097908 */ /* 0x000e220000001800 */
[----:B------:R-:W-:Y:S01]  /*32910*/  IMAD.MOV.U32 R28, RZ, RZ, -0x1a200000 ;  /* 0xe5e00000ff1c7424 */ /* 0x000fe200078e00ff */
[----:B------:R-:W-:Y:S01]  /*32920*/  DMUL R20, R34, 7.62939453125e-06 ;  /* 0x3ee0000022147828 */ /* 0x000fe20000000000 */
[----:B------:R-:W-:Y:S01]  /*32930*/  IMAD.MOV.U32 R29, RZ, RZ, 0x41efffff ;  /* 0x41efffffff1d7424 */ /* 0x000fe200078e00ff */
[----:B------:R-:W-:Y:S01]  /*32940*/  UMOV UR6, 0xe5e00000 ;  /* 0xe5e0000000067882 */ /* 0x000fe20000000000 */
[----:B------:R-:W-:Y:S01]  /*32950*/  IMAD.MOV.U32 R8, RZ, RZ, 0x1 ;  /* 0x00000001ff087424 */ /* 0x000fe200078e00ff */
[----:B------:R-:W-:Y:S01]  /*32960*/  UMOV UR7, 0x41efffff ;  /* 0x41efffff00077882 */ /* 0x000fe20000000000 */
[----:B------:R-:W-:Y:S05]  /*32970*/  BSSY.RECONVERGENT B1, `(.L_x_753) ;  /* 0x000001c000017945 */ /* 0x000fea0003800200 */
[----:B------:R-:W2:Y:S01]  /*32980*/  FRND.F64.FLOOR R20, R20 ;  /* 0x0000001400147313 */ /* 0x000ea20000305800 */
[----:B0-----:R-:W-:-:S08]  /*32990*/  DFMA R14, R8, -R28, 1 ;  /* 0x3ff00000080e742b */ /* 0x001fd0000000081c */
[----:B------:R-:W-:Y:S02]  /*329a0*/  DFMA R14, R14, R14, R14 ;  /* 0x0000000e0e0e722b */ /* 0x000fe4000000000e */
[----:B--2---:R-:W-:-:S06]  /*329b0*/  DFMA R34, R20, -131072, R34 ;  /* 0xc10000001422782b */ /* 0x004fcc0000000022 */
        /* <DEDUP_REMOVED lines=23> */
.L_x_754:
[----:B------:R-:W-:Y:S05]  /*32b30*/  BSYNC.RECONVERGENT B1 ;  /* 0x0000000000017941 */ /* 0x000fea0003800200 */
.L_x_753:
        /* <DEDUP_REMOVED lines=32> */
.L_x_756:
[----:B------:R-:W-:Y:S05]  /*32d40*/  BSYNC.RECONVERGENT B1 ;  /* 0x0000000000017941 */ /* 0x000fea0003800200 */
.L_x_755:
        /* <DEDUP_REMOVED lines=32> */
.L_x_758:
[----:B------:R-:W-:Y:S05]  /*32f50*/  BSYNC.RECONVERGENT B1 ;  /* 0x0000000000017941 */ /* 0x000fea0003800200 */
.L_x_757:
        /* <DEDUP_REMOVED lines=39> */
.L_x_760:
[----:B------:R-:W-:Y:S05]  /*331d0*/  BSYNC.RECONVERGENT B1 ;  /* 0x0000000000017941 */ /* 0x000fea0003800200 */
.L_x_759:
        /* <DEDUP_REMOVED lines=32> */
.L_x_762:
[----:B------:R-:W-:Y:S05]  /*333e0*/  BSYNC.RECONVERGENT B1 ;  /* 0x0000000000017941 */ /* 0x000fea0003800200 */
.L_x_761:
        /* <DEDUP_REMOVED lines=32> */
.L_x_764:
[----:B------:R-:W-:Y:S05]  /*335f0*/  BSYNC.RECONVERGENT B1 ;  /* 0x0000000000017941 */ /* 0x000fea0003800200 */
.L_x_763:
        /* <DEDUP_REMOVED lines=40> */
.L_x_766:
[----:B------:R-:W-:Y:S05]  /*33880*/  BSYNC.RECONVERGENT B1 ;  /* 0x0000000000017941 */ /* 0x000fea0003800200 */
.L_x_765:
        /* <DEDUP_REMOVED lines=32> */
.L_x_768:
[----:B------:R-:W-:Y:S05]  /*33a90*/  BSYNC.RECONVERGENT B1 ;  /* 0x0000000000017941 */ /* 0x000fea0003800200 */
.L_x_767:
        /* <DEDUP_REMOVED lines=32> */
.L_x_770:
[----:B------:R-:W-:Y:S05]  /*33ca0*/  BSYNC.RECONVERGENT B1 ;  /* 0x0000000000017941 */ /* 0x000fea0003800200 */
.L_x_769:
        /* <DEDUP_REMOVED lines=36> */
.L_x_772:
[----:B------:R-:W-:Y:S05]  /*33ef0*/  BSYNC.RECONVERGENT B1 ;  /* 0x0000000000017941 */ /* 0x000fea0003800200 */
.L_x_771:
[----:B------:R-:W0:Y:S01]  /*33f00*/  FRND.F64.FLOOR R26, R26 ;  /* 0x0000001a001a7313 */ /* 0x000e220000305800 */
[----:B------:R-:W-:Y:S01]  /*33f10*/  UMOV UR6, 0xe5e00000 ;  /* 0xe5e0000000067882 */ /* 0x000fe20000000000 */
[----:B------:R-:W-:Y:S01]  /*33f20*/  UMOV UR7, 0x41efffff ;  /* 0x41efffff00077882 */ /* 0x000fe20000000000 */
[----:B------:R-:W-:Y:S01]  /*33f30*/  CS2R R12, SRZ ;  /* 0x00000000000c7805 */ /* 0x000fe2000001ff00 */
[----:B------:R-:W-:Y:S01]  /*33f40*/  IMAD.MOV.U32 R28, RZ, RZ, 0x0 ;  /* 0x00000000ff1c7424 */ /* 0x000fe200078e00ff */
[----:B------:R-:W-:Y:S02]  /*33f50*/  MOV R29, 0x3ff00000 ;  /* 0x3ff00000001d7802 */ /* 0x000fe40000000f00 */
[----:B------:R-:W-:Y:S02]  /*33f60*/  CS2R R14, SRZ ;  /* 0x00000000000e7805 */ /* 0x000fe4000001ff00 */
[----:B------:R-:W-:Y:S01]  /*33f70*/  CS2R R18, SRZ ;  /* 0x0000000000127805 */ /* 0x000fe2000001ff00 */
        /* <DEDUP_REMOVED lines=8> */
[----:B------:R2:W0:Y:S01]  /*34000*/  F2I.U32.F64.TRUNC R25, R40 ;  /* 0x0000002800197311 */ /* 0x000422000030d000 */
[----:B------:R-:W-:-:S06]  /*34010*/  IMAD.MOV.U32 R39, RZ, RZ, 0x3ff00000 ;  /* 0x3ff00000ff277424 */ /* 0x000fcc00078e00ff */
[C---:B------:R-:W-:Y:S02]  /*34020*/  DADD R6, R8.reuse, UR6 ;  /* 0x0000000608067e29 */ /* 0x040fe40008000000 */
[----:B------:R-:W-:-:S08]  /*34030*/  DSETP.GEU.AND P0, PT, R8, RZ, PT ;  /* 0x000000ff0800722a */ /* 0x000fd00003f0e000 */
[----:B------:R-:W-:Y:S02]  /*34040*/  FSEL R6, R6, R8, !P0 ;  /* 0x0000000806067208 */ /* 0x000fe40004000000 */
[----:B------:R-:W-:-:S04]  /*34050*/  FSEL R7, R7, R9, !P0 ;  /* 0x0000000907077208 */ /* 0x000fc80004000000 */
[----:B------:R2:W4:Y:S01]  /*34060*/  F2I.U32.F64.TRUNC R23, R6 ;  /* 0x0000000600177311 */ /* 0x000522000030d000 */
[----:B0--3--:R-:W-:Y:S05]  /*34070*/  BRA.U !UP0, `(.L_x_773) ;  /* 0x000000c508c47547 */ /* 0x009fea000b800000 */
[----:B------:R-:W0:Y:S01]  /*34080*/  LDCU UR5, c[0x0][0x388] ;  /* 0x00007100ff0577ac */ /* 0x000e220008000800 */
[----:B--2---:R-:W-:Y:S01]  /*34090*/  CS2R R4, SRZ ;  /* 0x0000000000047805 */ /* 0x004fe2000001ff00 */
[----:B------:R-:W-:Y:S01]  /*340a0*/  IMAD.MOV.U32 R22, RZ, RZ, 0x1 ;  /* 0x00000001ff167424 */ /* 0x000fe200078e00ff */
[----:B------:R-:W-:Y:S01]  /*340b0*/  MOV R6, RZ ;  /* 0x000000ff00067202 */ /* 0x000fe20000000f00 */
[----:B------:R-:W-:Y:S01]  /*340c0*/  IMAD.MOV.U32 R7, RZ, RZ, 0x1 ;  /* 0x00000001ff077424 */ /* 0x000fe200078e00ff */
[----:B------:R-:W-:Y:S01]  /*340d0*/  CS2R R8, SRZ ;  /* 0x0000000000087805 */ /* 0x000fe2000001ff00 */
[----:B------:R-:W-:Y:S02]  /*340e0*/  IMAD.MOV.U32 R10, RZ, RZ, RZ ;  /* 0x000000ffff0a7224 */ /* 0x000fe400078e00ff */
[----:B------:R-:W-:Y:S02]  /*340f0*/  IMAD.MOV.U32 R11, RZ, RZ, 0x1 ;  /* 0x00000001ff0b7424 */ /* 0x000fe400078e00ff */
[----:B------:R-:W-:Y:S01]  /*34100*/  IMAD.MOV.U32 R12, RZ, RZ, RZ ;  /* 0x000000ffff0c7224 */ /* 0x000fe200078e00ff */
[----:B0-----:R-:W-:-:S04]  /*34110*/  USHF.L.U32 UR5, UR5, 0x2, URZ ;  /* 0x0000000205057899 */ /* 0x001fc800080006ff */
[----:B------:R-:W-:-:S12]  /*34120*/  USHF.R.S32.HI UR6, URZ, 0x1f, UR5 ;  /* 0x0000001fff067899 */ /* 0x000fd80008011405 */
.L_x_955:
        /* <DEDUP_REMOVED lines=9> */
[----:B------:R-:W0:Y:S01]  /*341c0*/  MUFU.RCP64H R21, 4.29494272000000000000e+09 ;  /* 0x41effff400157908 */ /* 0x000e220000001800 */
[----:B------:R-:W-:Y:S01]  /*341d0*/  IMAD.MOV.U32 R28, RZ, RZ, -0x28a00000 ;  /* 0xd7600000ff1c7424 */ /* 0x000fe200078e00ff */
[----:B------:R-:W-:Y:S01]  /*341e0*/  MOV R29, 0x41effff4 ;  /* 0x41effff4001d7802 */ /* 0x000fe20000000f00 */
[----:B------:R-:W-:Y:S01]  /*341f0*/  IMAD.MOV.U32 R20, RZ, RZ, 0x1 ;  /* 0x00000001ff147424 */ /* 0x000fe200078e00ff */
[----:B------:R-:W-:Y:S01]  /*34200*/  UMOV UR12, 0x0 ;  /* 0x00000000000c7882 */ /* 0x000fe20000000000 */
[----:B------:R-:W-:Y:S01]  /*34210*/  UMOV UR13, 0x3ff00000 ;  /* 0x3ff00000000d7882 */ /* 0x000fe20000000000 */
[----:B------:R-:W-:Y:S03]  /*34220*/  BSSY.RECONVERGENT B1, `(.L_x_775) ;  /* 0x0000021000017945 */ /* 0x000fe60003800200 */
        /* <DEDUP_REMOVED lines=32> */
.L_x_776:
[----:B------:R-:W-:Y:S05]  /*34430*/  BSYNC.RECONVERGENT B1 ;  /* 0x0000000000017941 */ /* 0x000fea0003800200 */
.L_x_775:
[----:B------:R-:W0:Y:S01]  /*34440*/  MUFU.RCP64H R21, 4.29494272000000000000e+09 ;  /* 0x41effff400157908 */ /* 0x000e220000001800 */
        /* <DEDUP_REMOVED lines=31> */
.L_x_778:
[----:B------:R-:W-:Y:S05]  /*34640*/  BSYNC.RECONVERGENT B1 ;  /* 0x0000000000017941 */ /* 0x000fea0003800200 */
.L_x_777:
        /* <DEDUP_REMOVED lines=32> */
.L_x_780:
[----:B------:R-:W-:Y:S05]  /*34850*/  BSYNC.RECONVERGENT B1 ;  /* 0x0000000000017941 */ /* 0x000fea0003800200 */
.L_x_779:
        /* <DEDUP_REMOVED lines=37> */
.L_x_782:
[----:B------:R-:W-:Y:S05]  /*34ab0*/  BSYNC.RECONVERGENT B1 ;  /* 0x0000000000017941 */ /* 0x000fea0003800200 */
.L_x_781:
        /* <DEDUP_REMOVED lines=32> */
.L_x_784:
[----:B------:R-:W-:Y:S05]  /*34cc0*/  BSYNC.RECONVERGENT B1 ;  /* 0x0000000000017941 */ /* 0x000fea0003800200 */
.L_x_783:
        /* <DEDUP_REMOVED lines=32> */
.L_x_786:
[----:B------:R-:W-:Y:S05]  /*34ed0*/  BSYNC.RECONVERGENT B1 ;  /* 0x0000000000017941 */ /* 0x000fea0003800200 */
.L_x_785:
        /* <DEDUP_REMOVED lines=38> */
.L_x_788:
[----:B------:R-:W-:Y:S05]  /*35140*/  BSYNC.RECONVERGENT B1 ;  /* 0x0000000000017941 */ /* 0x000fea0003800200 */
.L_x_787:
        /* <DEDUP_REMOVED lines=32> */
.L_x_790:
[----:B------:R-:W-:Y:S05]  /*35350*/  BSYNC.RECONVERGENT B1 ;  /* 0x0000000000017941 */ /* 0x000fea0003800200 */
.L_x_789:
        /* <DEDUP_REMOVED lines=32> */
.L_x_792:
[----:B------:R-:W-:Y:S05]  /*35560*/  BSYNC.RECONVERGENT B1 ;  /* 0x0000000000017941 */ /* 0x000fea0003800200 */
.L_x_791:
        /* <DEDUP_REMOVED lines=36> */
.L_x_794:
[----:B------:R-:W-:Y:S05]  /*357b0*/  BSYNC.RECONVERGENT B1 ;  /* 0x0000000000017941 */ /* 0x000fea0003800200 */
.L_x_793:
        /* <DEDUP_REMOVED lines=8> */
[----:B------:R-:W-:Y:S02]  /*35840*/  DFMA R38, R34, R34, R34 ;  /* 0x000000222226722b */ /* 0x000fe40000000022 */
[----:B------:R-:W0:Y:S06]  /*35850*/  I2F.F64.U32 R34, R4 ;  /* 0x0000000400227312 */ /* 0x000e2c0000201800 */
[----:B------:R-:W-:-:S08]  /*35860*/  DFMA R38, R28, R38, R28 ;  /* 0x000000261c26722b */ /* 0x000fd0000000001c */
[----:B------:R-:W-:Y:S02]  /*35870*/  DFMA R28, R38, -R56, 1 ;  /* 0x3ff00000261c742b */ /* 0x000fe40000000838 */
[----:B0-----:R-:W-:-:S06]  /*35880*/  DMUL R52, R42, R34 ;  /* 0x000000222a347228 */ /* 0x001fcc0000000000 */
[----:B------:R-:W-:Y:S02]  /*35890*/  DFMA R58, R38, R28, R38 ;  /* 0x0000001c263a722b */ /* 0x000fe40000000026 */
[----:B------:R-:W0:Y:S02]  /*358a0*/  FRND.F64.FLOOR R28, R26 ;  /* 0x0000001a001c7313 */ /* 0x000e240000305800 */
[----:B------:R-:W-:-:S04]  /*358b0*/  FSETP.GEU.AND P2, PT, |R53|, 6.5827683646048100446e-37, PT ;  /* 0x036000003500780b */ /* 0x000fc80003f4e200 */
        /* <DEDUP_REMOVED lines=17> */
.L_x_796:
[----:B------:R-:W-:Y:S05]  /*359d0*/  BSYNC.RECONVERGENT B1 ;  /* 0x0000000000017941 */ /* 0x000fea0003800200 */
.L_x_795:
[----:B------:R-:W0:Y:S01]  /*359e0*/  MUFU.RCP64H R29, 4.29494272000000000000e+09 ;  /* 0x41effff4001d7908 */ /* 0x000e220000001800 */
        /* <DEDUP_REMOVED lines=31> */
.L_x_798:
[----:B------:R-:W-:Y:S05]  /*35be0*/  BSYNC.RECONVERGENT B1 ;  /* 0x0000000000017941 */ /* 0x000fea0003800200 */
.L_x_797:
        /* <DEDUP_REMOVED lines=32> */
.L_x_800:
[----:B------:R-:W-:Y:S05]  /*35df0*/  BSYNC.RECONVERGENT B1 ;  /* 0x0000000000017941 */ /* 0x000fea0003800200 */
.L_x_799:
[----:B------:R-:W0:Y:S01]  /*35e00*/  MUFU.RCP64H R29, 4.29494272000000000000e+09 ;  /* 0x41effff4001d7908 */ /* 0x000e220000001800 */
[----:B------:R-:W-:Y:S01]  /*35e10*/  MOV R56, 0xd7600000 ;  /* 0xd760000000387802 */ /* 0x000fe20000000f00 */
[----:B------:R-:W-:Y:S01]  /*35e20*/  IMAD.MOV.U32 R57, RZ, RZ, 0x41effff4 ;  /* 0x41effff4ff397424 */ /* 0x000fe200078e00ff */
[----:B------:R-:W-:Y:S01]  /*35e30*/  UMOV UR12, 0xd7600000 ;  /* 0xd7600000000c7882 */ /* 0x000fe20000000000 */
[----:B------:R-:W-:Y:S01]  /*35e40*/  IMAD.MOV.U32 R28, RZ, RZ, 0x1 ;  /* 0x00000001ff1c7424 */ /* 0x000fe200078e00ff */
[----:B------:R-:W-:Y:S01]  /*35e50*/  UMOV UR13, 0x41effff4 ;  /* 0x41effff4000d7882 */ /* 0x000fe20000000000 */
[----:B------:R-:W-:Y:S02]  /*35e60*/  BSSY.RECONVERGENT B1, `(.L_x_801) ;  /* 0x000001f000017945 */ /* 0x000fe40003800200 */
[----:B------:R-:W-:Y:S08]  /*35e70*/  I2F.F64.U32 R6, R7 ;  /* 0x0000000700067312 */ /* 0x000ff00000201800 */
[----:B------:R-:W2:Y:S01]  /*35e80*/  FRND.F64.FLOOR R26, R26 ;  /* 0x0000001a001a7313 */ /* 0x000ea20000305800 */
[----:B0-----:R-:W-:-:S08]  /*35e90*/  DFMA R52, R28, -R56, 1 ;  /* 0x3ff000001c34742b */ /* 0x001fd00000000838 */
[----:B------:R-:W-:Y:S02]  /*35ea0*/  DFMA R52, R52, R52, R52 ;  /* 0x000000343434722b */ /* 0x000fe40000000034 */
[----:B--2---:R-:W-:-:S06]  /*35eb0*/  DFMA R38, R26, -R56, R38 ;  /* 0x800000381a26722b */ /* 0x004fcc0000000026 */
[----:B------:R-:W-:Y:S02]  /*35ec0*/  DFMA R28, R28, R52, R28 ;  /* 0x000000341c1c722b */ /* 0x000fe4000000001c */
[----:B------:R-:W-:Y:S02]  /*35ed0*/  DMUL R52, R48, R6 ;  /* 0x0000000630347228 */ /* 0x000fe40000000000 */
[----:B------:R-:W-:-:S04]  /*35ee0*/  DSETP.GEU.AND P0, PT, R38, RZ, PT ;  /* 0x000000ff2600722a */ /* 0x000fc80003f0e000 */
        /* <DEDUP_REMOVED lines=22> */
.L_x_802:
[----:B------:R-:W-:Y:S05]  /*36050*/  BSYNC.RECONVERGENT B1 ;  /* 0x0000000000017941 */ /* 0x000fea0003800200 */
.L_x_801:
        /* <DEDUP_REMOVED lines=32> */
.L_x_804:
[----:B------:R-:W-:Y:S05]  /*36260*/  BSYNC.RECONVERGENT B1 ;  /* 0x0000000000017941 */ /* 0x000fea0003800200 */
.L_x_803:
        /* <DEDUP_REMOVED lines=32> */
.L_x_806:
[----:B------:R-:W-:Y:S05]  /*36470*/  BSYNC.RECONVERGENT B1 ;  /* 0x0000000000017941 */ /* 0x000fea0003800200 */
.L_x_805:
        /* <DEDUP_REMOVED lines=38> */
.L_x_808:
[----:B------:R-:W-:Y:S05]  /*366e0*/  BSYNC.RECONVERGENT B1 ;  /* 0x0000000000017941 */ /* 0x000fea0003800200 */
.L_x_807:
        /* <DEDUP_REMOVED lines=32> */
.L_x_810:
[----:B------:R-:W-:Y:S05]  /*368f0*/  BSYNC.RECONVERGENT B1 ;  /* 0x0000000000017941 */ /* 0x000fea0003800200 */
.L_x_809:
        /* <DEDUP_REMOVED lines=32> */
.L_x_812:
[----:B------:R-:W-:Y:S05]  /*36b00*/  BSYNC.RECONVERGENT B1 ;  /* 0x0000000000017941 */ /* 0x000fea0003800200 */
.L_x_811:
        /* <DEDUP_REMOVED lines=36> */
.L_x_814:
[----:B------:R-:W-:Y:S05]  /*36d50*/  BSYNC.RECONVERGENT B1 ;  /* 0x0000000000017941 */ /* 0x000fea0003800200 */
.L_x_813:
        /* <DEDUP_REMOVED lines=33> */
.L_x_816:
[----:B------:R-:W-:Y:S05]  /*36f70*/  BSYNC.RECONVERGENT B1 ;  /* 0x0000000000017941 */ /* 0x000fea0003800200 */
.L_x_815:
        /* <DEDUP_REMOVED lines=32> */
.L_x_818:
[----:B------:R-:W-:Y:S05]  /*37180*/  BSYNC.RECONVERGENT B1 ;  /* 0x0000000000017941 */ /* 0x000fea0003800200 */
.L_x_817:
        /* <DEDUP_REMOVED lines=32> */
.L_x_820:
[----:B------:R-:W-:Y:S05]  /*37390*/  BSYNC.RECONVERGENT B1 ;  /* 0x0000000000017941 */ /* 0x000fea0003800200 */
.L_x_819:
        /* <DEDUP_REMOVED lines=37> */
.L_x_822:
[----:B------:R-:W-:Y:S05]  /*375f0*/  BSYNC.RECONVERGENT B1 ;  /* 0x0000000000017941 */ /* 0x000fea0003800200 */
.L_x_821:
        /* <DEDUP_REMOVED lines=32> */
.L_x_824:
[----:B------:R-:W-:Y:S05]  /*37800*/  BSYNC.RECONVERGENT B1 ;  /* 0x0000000000017941 */ /* 0x000fea0003800200 */
.L_x_823:
        /* <DEDUP_REMOVED lines=32> */
.L_x_826:
[----:B------:R-:W-:Y:S05]  /*37a10*/  BSYNC.RECONVERGENT B1 ;  /* 0x0000000000017941 */ /* 0x000fea0003800200 */
.L_x_825:
        /* <DEDUP_REMOVED lines=26> */
[----:B------:R-:W-:Y:S02]  /*37bc0*/  FFMA R13, RZ, 29.99997711181640625, R27 ;  /* 0x41effff4ff0d7823 */ /* 0x000fe4000000001b */
        /* <DEDUP_REMOVED lines=9> */
[----:B------:R-:W-:-:S07]  /*37c60*/  IMAD.MOV.U32 R59, RZ, RZ, 0x41effff4 ;  /* 0x41effff4ff3b7424 */ /* 0x000fce00078e00ff */
[----:B-1--4-:R-:W-:Y:S05]  /*37c70*/  CALL.REL.NOINC `($__internal_2_$__cuda_sm20_div_rn_f64_full) ;  /* 0x0000019400487944 */ /* 0x012fea0003c00000 */
.L_x_828:
[----:B------:R-:W-:Y:S05]  /*37c80*/  BSYNC.RECONVERGENT B1 ;  /* 0x0000000000017941 */ /* 0x000fea0003800200 */
.L_x_827:
        /* <DEDUP_REMOVED lines=32> */
.L_x_830:
[----:B------:R-:W-:Y:S05]  /*37e90*/  BSYNC.RECONVERGENT B1 ;  /* 0x0000000000017941 */ /* 0x000fea0003800200 */
.L_x_829:
        /* <DEDUP_REMOVED lines=32> */
.L_x_832:
[----:B------:R-:W-:Y:S05]  /*380a0*/  BSYNC.RECONVERGENT B1 ;  /* 0x0000000000017941 */ /* 0x000fea0003800200 */
.L_x_831:
        /* <DEDUP_REMOVED lines=36> */
.L_x_834:
[----:B------:R-:W-:Y:S05]  /*382f0*/  BSYNC.RECONVERGENT B1 ;  /* 0x0000000000017941 */ /* 0x000fea0003800200 */
.L_x_833:
        /* <DEDUP_REMOVED lines=35> */
[----:B------:R-:W-:Y:S01]  /*38530*/  DFMA R26, R56, R46, R44 ;  /* 0x0000002e381a722b */ /* 0x000fe2000000002c */
[----:B------:R-:W-:Y:S02]  /*38540*/  FSEL R44, R10, R28, !P0 ;  /* 0x0000001c0a2c7208 */ /* 0x000fe40004000000 */
[----:B------:R-:W-:-:S07]  /*38550*/  FSEL R45, R11, R29, !P0 ;  /* 0x0000001d0b2d7208 */ /* 0x000fce0004000000 */
        /* <DEDUP_REMOVED lines=9> */
.L_x_836:
[----:B------:R-:W-:Y:S05]  /*385f0*/  BSYNC.RECONVERGENT B1 ;  /* 0x0000000000017941 */ /* 0x000fea0003800200 */
.L_x_835:
        /* <DEDUP_REMOVED lines=32> */
.L_x_838:
[----:B------:R-:W-:Y:S05]  /*38800*/  BSYNC.RECONVERGENT B1 ;  /* 0x0000000000017941 */ /* 0x000fea0003800200 */
.L_x_837:
        /* <DEDUP_REMOVED lines=32> */
.L_x_840:
[----:B------:R-:W-:Y:S05]  /*38a10*/  BSYNC.RECONVERGENT B1 ;  /* 0x0000000000017941 */ /* 0x000fea0003800200 */
.L_x_839:
        /* <DEDUP_REMOVED lines=36> */
.L_x_842:
[----:B------:R-:W-:Y:S05]  /*38c60*/  BSYNC.RECONVERGENT B1 ;  /* 0x0000000000017941 */ /* 0x000fea0003800200 */
.L_x_841:
        /* <DEDUP_REMOVED lines=32> */
.L_x_844:
[----:B------:R-:W-:Y:S05]  /*38e70*/  BSYNC.RECONVERGENT B1 ;  /* 0x0000000000017941 */ /* 0x000fea0003800200 */
.L_x_843:
        /* <DEDUP_REMOVED lines=32> */
.L_x_846:
[----:B------:R-:W-:Y:S05]  /*39080*/  BSYNC.RECONVERGENT B1 ;  /* 0x0000000000017941 */ /* 0x000fea0003800200 */
.L_x_845:
        /* <DEDUP_REMOVED lines=37> */
.L_x_848:
[----:B------:R-:W-:Y:S05]  /*392e0*/  BSYNC.RECONVERGENT B1 ;  /* 0x0000000000017941 */ /* 0x000fea0003800200 */
.L_x_847:
        /* <DEDUP_REMOVED lines=32> */
.L_x_850:
[----:B------:R-:W-:Y:S05]  /*394f0*/  BSYNC.RECONVERGENT B1 ;  /* 0x0000000000017941 */ /* 0x000fea0003800200 */
.L_x_849:
        /* <DEDUP_REMOVED lines=32> */
.L_x_852:
[----:B------:R-:W-:Y:S05]  /*39700*/  BSYNC.RECONVERGENT B1 ;  /* 0x0000000000017941 */ /* 0x000fea0003800200 */
.L_x_851:
        /* <DEDUP_REMOVED lines=36> */
.L_x_854:
[----:B------:R-:W-:Y:S05]  /*39950*/  BSYNC.RECONVERGENT B1 ;  /* 0x0000000000017941 */ /* 0x000fea0003800200 */
.L_x_853:
        /* <DEDUP_REMOVED lines=32> */
.L_x_856:
[----:B------:R-:W-:Y:S05]  /*39b60*/  BSYNC.RECONVERGENT B1 ;  /* 0x0000000000017941 */ /* 0x000fea0003800200 */
.L_x_855:
        /* <DEDUP_REMOVED lines=32> */
.L_x_858:
[----:B------:R-:W-:Y:S05]  /*39d70*/  BSYNC.RECONVERGENT B1 ;  /* 0x0000000000017941 */ /* 0x000fea0003800200 */
.L_x_857:
        /* <DEDUP_REMOVED lines=32> */
.L_x_860:
[----:B------:R-:W-:Y:S05]  /*39f80*/  BSYNC.RECONVERGENT B1 ;  /* 0x0000000000017941 */ /* 0x000fea0003800200 */
.L_x_859:
        /* <DEDUP_REMOVED lines=36> */
.L_x_862:
[----:B------:R-:W-:Y:S05]  /*3a1d0*/  BSYNC.RECONVERGENT B1 ;  /* 0x0000000000017941 */ /* 0x000fea0003800200 */
.L_x_861:
        /* <DEDUP_REMOVED lines=32> */
.L_x_864:
[----:B------:R-:W-:Y:S05]  /*3a3e0*/  BSYNC.RECONVERGENT B1 ;  /* 0x0000000000017941 */ /* 0x000fea0003800200 */
.L_x_863:
        /* <DEDUP_REMOVED lines=32> */
.L_x_866:
[----:B------:R-:W-:Y:S05]  /*3a5f0*/  BSYNC.RECONVERGENT B1 ;  /* 0x0000000000017941 */ /* 0x000fea0003800200 */
.L_x_865:
        /* <DEDUP_REMOVED lines=37> */
.L_x_868:
[----:B------:R-:W-:Y:S05]  /*3a850*/  BSYNC.RECONVERGENT B1 ;  /* 0x0000000000017941 */ /* 0x000fea0003800200 */
.L_x_867:
        /* <DEDUP_REMOVED lines=32> */
.L_x_870:
[----:B------:R-:W-:Y:S05]  /*3aa60*/  BSYNC.RECONVERGENT B1 ;  /* 0x0000000000017941 */ /* 0x000fea0003800200 */
.L_x_869:
        /* <DEDUP_REMOVED lines=32> */
.L_x_872:
[----:B------:R-:W-:Y:S05]  /*3ac70*/  BSYNC.RECONVERGENT B1 ;  /* 0x0000000000017941 */ /* 0x000fea0003800200 */
.L_x_871:
        /* <DEDUP_REMOVED lines=36> */
.L_x_874:
[----:B------:R-:W-:Y:S05]  /*3aec0*/  BSYNC.RECONVERGENT B1 ;  /* 0x0000000000017941 */ /* 0x000fea0003800200 */
.L_x_873:
        /* <DEDUP_REMOVED lines=32> */
.L_x_876:
[----:B------:R-:W-:Y:S05]  /*3b0d0*/  BSYNC.RECONVERGENT B1 ;  /* 0x0000000000017941 */ /* 0x000fea0003800200 */
.L_x_875:
        /* <DEDUP_REMOVED lines=32> */
.L_x_878:
[----:B------:R-:W-:Y:S05]  /*3b2e0*/  BSYNC.RECONVERGENT B1 ;  /* 0x0000000000017941 */ /* 0x000fea0003800200 */
.L_x_877:
        /* <DEDUP_REMOVED lines=32> */
.L_x_880:
[----:B------:R-:W-:Y:S05]  /*3b4f0*/  BSYNC.RECONVERGENT B1 ;  /* 0x0000000000017941 */ /* 0x000fea0003800200 */
.L_x_879:
        /* <DEDUP_REMOVED lines=36> */
.L_x_882:
[----:B------:R-:W-:Y:S05]  /*3b740*/  BSYNC.RECONVERGENT B1 ;  /* 0x0000000000017941 */ /* 0x000fea0003800200 */
.L_x_881:
        /* <DEDUP_REMOVED lines=32> */
.L_x_884:
[----:B------:R-:W-:Y:S05]  /*3b950*/  BSYNC.RECONVERGENT B1 ;  /* 0x0000000000017941 */ /* 0x000fea0003800200 */
.L_x_883:
        /* <DEDUP_REMOVED lines=32> */
.L_x_886:
[----:B------:R-:W-:Y:S05]  /*3bb60*/  BSYNC.RECONVERGENT B1 ;  /* 0x0000000000017941 */ /* 0x000fea0003800200 */
.L_x_885:
        /* <DEDUP_REMOVED lines=37> */
.L_x_888:
[----:B------:R-:W-:Y:S05]  /*3bdc0*/  BSYNC.RECONVERGENT B1 ;  /* 0x0000000000017941 */ /* 0x000fea0003800200 */
.L_x_887:
        /* <DEDUP_REMOVED lines=32> */
.L_x_890:
[----:B------:R-:W-:Y:S05]  /*3bfd0*/  BSYNC.RECONVERGENT B1 ;  /* 0x0000000000017941 */ /* 0x000fea0003800200 */
.L_x_889:
        /* <DEDUP_REMOVED lines=32> */
.L_x_892:
[----:B------:R-:W-:Y:S05]  /*3c1e0*/  BSYNC.RECONVERGENT B1 ;  /* 0x0000000000017941 */ /* 0x000fea0003800200 */
.L_x_891:
        /* <DEDUP_REMOVED lines=36> */
.L_x_894:
[----:B------:R-:W-:Y:S05]  /*3c430*/  BSYNC.RECONVERGENT B1 ;  /* 0x0000000000017941 */ /* 0x000fea0003800200 */
.L_x_893:
[----:B------:R-:W2:Y:S04]  /*3c440*/  LDG.E R54, desc[UR8][R18.64+0x18] ;  /* 0x0000180812367981 */ /* 0x000ea8000c1e1900 */
[----:B------:R-:W3:Y:S04]  /*3c450*/  LDG.E R13, desc[UR8][R18.64+0x1c] ;  /* 0x00001c08120d7981 */ /* 0x000ee8000c1e1900 */
[----:B------:R0:W5:Y:S01]  /*3c460*/  LDG.E R56, desc[UR8][R18.64+0x20] ;  /* 0x0000200812387981 */ /* 0x000162000c1e1900 */
[----:B------:R-:W1:Y:S01]  /*3c470*/  MUFU.RCP64H R49, 4.29494272000000000000e+09 ;  /* 0x41effff400317908 */ /* 0x000e620000001800 */
        /* <DEDUP_REMOVED lines=29> */
[----:B------:R-:W-:-:S06]  /*3c650*/  DADD R28, R18, UR12 ;  /* 0x0000000c121c7e29 */ /* 0x000fcc0008000000 */
[----:B------:R-:W-:-:S04]  /*3c660*/  DFMA R26, R68, R64, R58 ;  /* 0x00000040441a722b */ /* 0x000fc8000000003a */
[----:B------:R-:W-:Y:S02]  /*3c670*/  FSEL R18, R28, R18, !P0 ;  /* 0x000000121c127208 */ /* 0x000fe40004000000 */
[----:B------:R-:W-:-:S04]  /*3c680*/  FSEL R19, R29, R19, !P0 ;  /* 0x000000131d137208 */ /* 0x000fc80004000000 */
[----:B------:R-:W-:-:S05]  /*3c690*/  FFMA R10, RZ, 29.99997711181640625, R27 ;  /* 0x41effff4ff0a7823 */ /* 0x000fca000000001b */
[----:B------:R-:W-:Y:S01]  /*3c6a0*/  FSETP.GT.AND P1, PT, |R10|, 1.469367938527859385e-39, PT ;  /* 0x001000000a00780b */ /* 0x000fe20003f24200 */
[----:B-1----:R-:W-:-:S12]  /*3c6b0*/  DFMA R10, R48, -131072, R56 ;  /* 0xc1000000300a782b */ /* 0x002fd80000000038 */
[----:B------:R-:W-:Y:S05]  /*3c6c0*/  @P1 BRA P2, `(.L_x_896) ;  /* 0x0000000000181947 */ /* 0x000fea0001000000 */
[----:B------:R-:W-:Y:S01]  /*3c6d0*/  IMAD.MOV.U32 R26, RZ, RZ, R62 ;  /* 0x000000ffff1a7224 */ /* 0x000fe200078e003e */
[----:B------:R-:W-:Y:S01]  /*3c6e0*/  MOV R24, 0x3c730 ;  /* 0x0003c73000187802 */ /* 0x000fe20000000f00 */
[----:B------:R-:W-:Y:S02]  /*3c6f0*/  IMAD.MOV.U32 R27, RZ, RZ, R63 ;  /* 0x000000ffff1b7224 */ /* 0x000fe400078e003f */
[----:B------:R-:W-:Y:S02]  /*3c700*/  IMAD.MOV.U32 R58, RZ, RZ, -0x28a00000 ;  /* 0xd7600000ff3a7424 */ /* 0x000fe400078e00ff */
[----:B------:R-:W-:-:S07]  /*3c710*/  IMAD.MOV.U32 R59, RZ, RZ, 0x41effff4 ;  /* 0x41effff4ff3b7424 */ /* 0x000fce00078e00ff */
[----:B----4-:R-:W-:Y:S05]  /*3c720*/  CALL.REL.NOINC `($__internal_2_$__cuda_sm20_div_rn_f64_full) ;  /* 0x00000148009c7944 */ /* 0x010fea0003c00000 */
.L_x_896:
[----:B------:R-:W-:Y:S05]  /*3c730*/  BSYNC.RECONVERGENT B1 ;  /* 0x0000000000017941 */ /* 0x000fea0003800200 */
.L_x_895:
        /* <DEDUP_REMOVED lines=32> */
.L_x_898:
[----:B------:R-:W-:Y:S05]  /*3c940*/  BSYNC.RECONVERGENT B1 ;  /* 0x0000000000017941 */ /* 0x000fea0003800200 */
.L_x_897:
        /* <DEDUP_REMOVED lines=32> */
.L_x_900:
[----:B------:R-:W-:Y:S05]  /*3cb50*/  BSYNC.RECONVERGENT B1 ;  /* 0x0000000000017941 */ /* 0x000fea0003800200 */
.L_x_899:
        /* <DEDUP_REMOVED lines=36> */
.L_x_902:
[----:B------:R-:W-:Y:S05]  /*3cda0*/  BSYNC.RECONVERGENT B1 ;  /* 0x0000000000017941 */ /* 0x000fea0003800200 */
.L_x_901:
        /* <DEDUP_REMOVED lines=32> */
.L_x_904:
[----:B------:R-:W-:Y:S05]  /*3cfb0*/  BSYNC.RECONVERGENT B1 ;  /* 0x0000000000017941 */ /* 0x000fea0003800200 */
.L_x_903:
        /* <DEDUP_REMOVED lines=32> */
.L_x_906:
[----:B------:R-:W-:Y:S05]  /*3d1c0*/  BSYNC.RECONVERGENT B1 ;  /* 0x0000000000017941 */ /* 0x000fea0003800200 */
.L_x_905:
        /* <DEDUP_REMOVED lines=37> */
.L_x_908:
[----:B------:R-:W-:Y:S05]  /*3d420*/  BSYNC.RECONVERGENT B1 ;  /* 0x0000000000017941 */ /* 0x000fea0003800200 */
.L_x_907:
        /* <DEDUP_REMOVED lines=32> */
.L_x_910:
[----:B------:R-:W-:Y:S05]  /*3d630*/  BSYNC.RECONVERGENT B1 ;  /* 0x0000000000017941 */ /* 0x000fea0003800200 */
.L_x_909:
        /* <DEDUP_REMOVED lines=32> */
.L_x_912:
[----:B------:R-:W-:Y:S05]  /*3d840*/  BSYNC.RECONVERGENT B1 ;  /* 0x0000000000017941 */ /* 0x000fea0003800200 */
.L_x_911:
        /* <DEDUP_REMOVED lines=36> */
.L_x_914:
[----:B------:R-:W-:Y:S05]  /*3da90*/  BSYNC.RECONVERGENT B1 ;  /* 0x0000000000017941 */ /* 0x000fea0003800200 */
.L_x_913:
        /* <DEDUP_REMOVED lines=32> */
.L_x_916:
[----:B------:R-:W-:Y:S05]  /*3dca0*/  BSYNC.RECONVERGENT B1 ;  /* 0x0000000000017941 */ /* 0x000fea0003800200 */
.L_x_915:
        /* <DEDUP_REMOVED lines=32> */
.L_x_918:
[----:B------:R-:W-:Y:S05]  /*3deb0*/  BSYNC.RECONVERGENT B1 ;  /* 0x0000000000017941 */ /* 0x000fea0003800200 */
.L_x_917:
        /* <DEDUP_REMOVED lines=32> */
.L_x_920:
[----:B------:R-:W-:Y:S05]  /*3e0c0*/  BSYNC.RECONVERGENT B1 ;  /* 0x0000000000017941 */ /* 0x000fea0003800200 */
.L_x_919:
        /* <DEDUP_REMOVED lines=36> */
.L_x_922:
[----:B------:R-:W-:Y:S05]  /*3e310*/  BSYNC.RECONVERGENT B1 ;  /* 0x0000000000017941 */ /* 0x000fea0003800200 */
.L_x_921:
        /* <DEDUP_REMOVED lines=32> */
.L_x_924:
[----:B------:R-:W-:Y:S05]  /*3e520*/  BSYNC.RECONVERGENT B1 ;  /* 0x0000000000017941 */ /* 0x000fea0003800200 */
.L_x_923:
        /* <DEDUP_REMOVED lines=32> */
.L_x_926:
[----:B------:R-:W-:Y:S05]  /*3e730*/  BSYNC.RECONVERGENT B1 ;  /* 0x0000000000017941 */ /* 0x000fea0003800200 */
.L_x_925:
        /* <DEDUP_REMOVED lines=37> */
.L_x_928:
[----:B------:R-:W-:Y:S05]  /*3e990*/  BSYNC.RECONVERGENT B1 ;  /* 0x0000000000017941 */ /* 0x000fea0003800200 */
.L_x_927:
        /* <DEDUP_REMOVED lines=32> */
.L_x_930:
[----:B------:R-:W-:Y:S05]  /*3eba0*/  BSYNC.RECONVERGENT B1 ;  /* 0x0000000000017941 */ /* 0x000fea0003800200 */
.L_x_929:
        /* <DEDUP_REMOVED lines=32> */
.L_x_932:
[----:B------:R-:W-:Y:S05]  /*3edb0*/  BSYNC.RECONVERGENT B1 ;  /* 0x0000000000017941 */ /* 0x000fea0003800200 */
.L_x_931:
        /* <DEDUP_REMOVED lines=36> */
.L_x_934:
[----:B------:R-:W-:Y:S05]  /*3f000*/  BSYNC.RECONVERGENT B1 ;  /* 0x0000000000017941 */ /* 0x000fea0003800200 */
.L_x_933:
        /* <DEDUP_REMOVED lines=32> */
.L_x_936:
[----:B------:R-:W-:Y:S05]  /*3f210*/  BSYNC.RECONVERGENT B1 ;  /* 0x0000000000017941 */ /* 0x000fea0003800200 */
.L_x_935:
        /* <DEDUP_REMOVED lines=32> */
.L_x_938:
[----:B------:R-:W-:Y:S05]  /*3f420*/  BSYNC.RECONVERGENT B1 ;  /* 0x0000000000017941 */ /* 0x000fea0003800200 */
.L_x_937:
        /* <DEDUP_REMOVED lines=32> */
.L_x_940:
[----:B------:R-:W-:Y:S05]  /*3f630*/  BSYNC.RECONVERGENT B1 ;  /* 0x0000000000017941 */ /* 0x000fea0003800200 */
.L_x_939:
        /* <DEDUP_REMOVED lines=36> */
.L_x_942:
[----:B------:R-:W-:Y:S05]  /*3f880*/  BSYNC.RECONVERGENT B1 ;  /* 0x0000000000017941 */ /* 0x000fea0003800200 */
.L_x_941:
        /* <DEDUP_REMOVED lines=32> */
.L_x_944:
[----:B------:R-:W-:Y:S05]  /*3fa90*/  BSYNC.RECONVERGENT B1 ;  /* 0x0000000000017941 */ /* 0x000fea0003800200 */
.L_x_943:
        /* <DEDUP_REMOVED lines=32> */
.L_x_946:
[----:B------:R-:W-:Y:S05]  /*3fca0*/  BSYNC.RECONVERGENT B1 ;  /* 0x0000000000017941 */ /* 0x000fea0003800200 */
.L_x_945:
        /* <DEDUP_REMOVED lines=37> */
.L_x_948:
[----:B------:R-:W-:Y:S05]  /*3ff00*/  BSYNC.RECONVERGENT B1 ;  /* 0x0000000000017941 */ /* 0x000fea0003800200 */
.L_x_947:
        /* <DEDUP_REMOVED lines=32> */
.L_x_950:
[----:B------:R-:W-:Y:S05]  /*40110*/  BSYNC.RECONVERGENT B1 ;  /* 0x0000000000017941 */ /* 0x000fea0003800200 */
.L_x_949:
        /* <DEDUP_REMOVED lines=32> */
.L_x_952:
[----:B------:R-:W-:Y:S05]  /*40320*/  BSYNC.RECONVERGENT B1 ;  /* 0x0000000000017941 */ /* 0x000fea0003800200 */
.L_x_951:
        /* <DEDUP_REMOVED lines=36> */
.L_x_954:
[----:B------:R-:W-:Y:S05]  /*40570*/  BSYNC.RECONVERGENT B1 ;  /* 0x0000000000017941 */ /* 0x000fea0003800200 */
.L_x_953:
        /* <DEDUP_REMOVED lines=17> */
.L_x_774:
[----:B------:R-:W-:Y:S01]  /*40690*/  UISETP.GT.U32.AND UP0, UPT, UR5, 0x1, UPT ;  /* 0x000000010500788c */ /* 0x000fe2000bf04070 */
[----:B------:R-:W-:Y:S01]  /*406a0*/  VIADD R12, R12, 0x1 ;  /* 0x000000010c0c7836 */ /* 0x000fe20000000000 */
[----:B------:R-:W-:Y:S02]  /*406b0*/  USHF.R.U32.HI UR7, URZ, 0x1, UR6 ;  /* 0x00000001ff077899 */ /* 0x000fe40008011606 */
[----:B------:R-:W-:Y:S02]  /*406c0*/  UISETP.GT.U32.AND.EX UP0, UPT, UR6, URZ, UPT, UP0 ;  /* 0x000000ff0600728c */ /* 0x000fe4000bf04100 */
[----:B------:R-:W-:-:S03]  /*406d0*/  USHF.R.U64 UR5, UR5, 0x1, UR6 ;  /* 0x0000000105057899 */ /* 0x000fc60008001206 */
[----:B------:R-:W-:-:S04]  /*406e0*/  UMOV UR6, UR7 ;  /* 0x0000000700067c82 */ /* 0x000fc80008000000 */
[----:B------:R-:W-:Y:S05]  /*406f0*/  BRA.U UP0, `(.L_x_955) ;  /* 0xffffff39008c7547 */ /* 0x000fea000b83ffff */
[----:B------:R3:W1:Y:S08]  /*40700*/  I2F.F64.U32 R28, R22 ;  /* 0x00000016001c7312 */ /* 0x0006700000201800 */
[----:B0-----:R3:W0:Y:S08]  /*40710*/  I2F.F64.U32 R12, R4 ;  /* 0x00000004000c7312 */ /* 0x0016300000201800 */
[----:B--2---:R3:W2:Y:S08]  /*40720*/  I2F.F64.U32 R14, R5 ;  /* 0x00000005000e7312 */ /* 0x0046b00000201800 */
[----:B------:R3:W0:Y:S08]  /*40730*/  I2F.F64.U32 R18, R6 ;  /* 0x0000000600127312 */ /* 0x0006300000201800 */
[----:B------:R3:W0:Y:S08]  /*40740*/  I2F.F64.U32 R20, R7 ;  /* 0x0000000700147312 */ /* 0x0006300000201800 */
[----:B------:R3:W0:Y:S08]  /*40750*/  I2F.F64.U32 R32, R8 ;  /* 0x0000000800207312 */ /* 0x0006300000201800 */
[----:B------:R3:W0:Y:S08]  /*40760*/  I2F.F64.U32 R34, R9 ;  /* 0x0000000900227312 */ /* 0x0006300000201800 */
[----:B------:R3:W0:Y:S08]  /*40770*/  I2F.F64.U32 R36, R10 ;  /* 0x0000000a00247312 */ /* 0x0006300000201800 */
[----:B-12---:R3:W0:Y:S02]  /*40780*/  I2F.F64.U32 R38, R11 ;  /* 0x0000000b00267312 */ /* 0x0066240000201800 */
.L_x_773:
[----:B--23--:R-:W2:Y:S01]  /*40790*/  MUFU.RCP64H R5, 4.29494272000000000000e+09 ;  /* 0x41effff400057908 */ /* 0x00cea20000001800 */
[----:B------:R-:W-:Y:S01]  /*407a0*/  IMAD.MOV.U32 R8, RZ, RZ, -0x28a00000 ;  /* 0xd7600000ff087424 */ /* 0x000fe200078e00ff */
[----:B------:R-:W-:Y:S01]  /*407b0*/  MOV R9, 0x41effff4 ;  /* 0x41effff400097802 */ /* 0x000fe20000000f00 */
[----:B------:R-:W-:Y:S01]  /*407c0*/  IMAD.MOV.U32 R4, RZ, RZ, 0x1 ;  /* 0x00000001ff047424 */ /* 0x000fe200078e00ff */
[----:B------:R-:W-:Y:S01]  /*407d0*/  DMUL R40, R28, 7.62939453125e-06 ;  /* 0x3ee000001c287828 */ /* 0x000fe20000000000 */
[----:B------:R-:W-:Y:S03]  /*407e0*/  BSSY.RECONVERGENT B1, `(.L_x_956) ;  /* 0x0000019000017945 */ /* 0x000fe60003800200 */
[----:B------:R-:W-:Y:S08]  /*407f0*/  I2F.F64.U32 R6, R0 ;  /* 0x0000000000067312 */ /* 0x000ff00000201800 */
[----:B------:R-:W3:Y:S01]  /*40800*/  FRND.F64.FLOOR R40, R40 ;  /* 0x0000002800287313 */ /* 0x000ee20000305800 */
[----:B--2---:R-:W-:-:S08]  /*40810*/  DFMA R10, R4, -R8, 1 ;  /* 0x3ff00000040a742b */ /* 0x004fd00000000808 */
[----:B------:R-:W-:-:S08]  /*40820*/  DFMA R10, R10, R10, R10 ;  /* 0x0000000a0a0a722b */ /* 0x000fd0000000000a */
[----:B------:R-:W-:Y:S02]  /*40830*/  DFMA R10, R4, R10, R4 ;  /* 0x0000000a040a722b */ /* 0x000fe40000000004 */
[----:B---3--:R-:W-:Y:S02]  /*40840*/  DMUL R4, R6, R40 ;  /* 0x0000002806047228 */ /* 0x008fe40000000000 */
[----:B------:R-:W-:-:S04]  /*40850*/  DFMA R40, R40, -131072, R28 ;  /* 0xc10000002828782b */ /* 0x000fc8000000001c */
[----:B------:R-:W-:-:S04]  /*40860*/  DFMA R26, R10, -R8, 1 ;  /* 0x3ff000000a1a742b */ /* 0x000fc80000000808 */
[----:B------:R-:W-:-:S04]  /*40870*/  FSETP.GEU.AND P1, PT, |R5|, 6.5827683646048100446e-37, PT ;  /* 0x036000000500780b */ /* 0x000fc80003f2e200 */
[----:B------:R-:W-:-:S08]  /*40880*/  DFMA R10, R10, R26, R10 ;  /* 0x0000001a0a0a722b */ /* 0x000fd0000000000a */
[----:B------:R-:W-:-:S08]  /*40890*/  DMUL R26, R10, R4 ;  /* 0x000000040a1a7228 */ /* 0x000fd00000000000 */
[----:B------:R-:W-:-:S08]  /*408a0*/  DFMA R8, R26, -R8, R4 ;  /* 0x800000081a08722b */ /* 0x000fd00000000004 */
[----:B------:R-:W-:Y:S02]  /*408b0*/  DFMA R26, R10, R8, R26 ;  /* 0x000000080a1a722b */ /* 0x000fe4000000001a */
[----:B-1----:R1:W2:Y:S08]  /*408c0*/  I2F.F64.U32 R8, R3 ;  /* 0x0000000300087312 */ /* 0x0022b00000201800 */
[----:B------:R-:W-:Y:S01]  /*408d0*/  FFMA R0, RZ, 29.99997711181640625, R27 ;  /* 0x41effff4ff007823 */ /* 0x000fe2000000001b */
[----:B------:R1:W3:Y:S04]  /*408e0*/  I2F.F64.U32 R10, R2 ;  /* 0x00000002000a7312 */ /* 0x0002e80000201800 */
[----:B------:R-:W-:-:S13]  /*408f0*/  FSETP.GT.AND P0, PT, |R0|, 1.469367938527859385e-39, PT ;  /* 0x001000000000780b */ /* 0x000fda0003f04200 */
[----:B-123--:R-:W-:Y:S05]  /*40900*/  @P0 BRA P1, `(.L_x_957) ;  /* 0x0000000000180947 */ /* 0x00efea0000800000 */
[----:B------:R-:W-:Y:S01]  /*40910*/  IMAD.MOV.U32 R26, RZ, RZ, R4 ;  /* 0x000000ffff1a7224 */ /* 0x000fe200078e0004 */
[----:B------:R-:W-:Y:S01]  /*40920*/  MOV R59, 0x41effff4 ;  /* 0x41effff4003b7802 */ /* 0x000fe20000000f00 */
[----:B------:R-:W-:Y:S01]  /*40930*/  IMAD.MOV.U32 R27, RZ, RZ, R5 ;  /* 0x000000ffff1b7224 */ /* 0x000fe200078e0005 */
[----:B------:R-:W-:Y:S01]  /*40940*/  MOV R24, 0x40970 ;  /* 0x0004097000187802 */ /* 0x000fe20000000f00 */
[----:B------:R-:W-:-:S07]  /*40950*/  IMAD.MOV.U32 R58, RZ, RZ, -0x28a00000 ;  /* 0xd7600000ff3a7424 */ /* 0x000fce00078e00ff */
[----:B0---4-:R-:W-:Y:S05]  /*40960*/  CALL.REL.NOINC `($__internal_2_$__cuda_sm20_div_rn_f64_full) ;  /* 0x00000108000c7944 */ /* 0x011fea0003c00000 */
.L_x_957:
[----:B------:R-:W-:Y:S05]  /*40970*/  BSYNC.RECONVERGENT B1 ;  /* 0x0000000000017941 */ /* 0x000fea0003800200 */
.L_x_956:
[----:B------:R-:W1:Y:S01]  /*40980*/  MUFU.RCP64H R3, 4.29494272000000000000e+09 ;  /* 0x41effff400037908 */ /* 0x000e620000001800 */
[----:B------:R-:W-:Y:S01]  /*40990*/  IMAD.MOV.U32 R44, RZ, RZ, -0x28a00000 ;  /* 0xd7600000ff2c7424 */ /* 0x000fe200078e00ff */
[----:B------:R-:W-:Y:S01]  /*409a0*/  UMOV UR6, 0xd7600000 ;  /* 0xd760000000067882 */ /* 0x000fe20000000000 */
[----:B------:R-:W-:Y:S01]  /*409b0*/  IMAD.MOV.U32 R45, RZ, RZ, 0x41effff4 ;  /* 0x41effff4ff2d7424 */ /* 0x000fe200078e00ff */
[----:B------:R-:W-:Y:S01]  /*409c0*/  UMOV UR7, 0x41effff4 ;  /* 0x41effff400077882 */ /* 0x000fe20000000000 */
[----:B------:R-:W-:Y:S01]  /*409d0*/  IMAD.MOV.U32 R2, RZ, RZ, 0x1 ;  /* 0x00000001ff027424 */ /* 0x000fe200078e00ff */
[----:B------:R-:W-:Y:S05]  /*409e0*/  BSSY.RECONVERGENT B1, `(.L_x_958) ;  /* 0x000001a000017945 */ /* 0x000fea0003800200 */
[----:B-1----:R-:W-:-:S08]  /*409f0*/  DFMA R28, R2, -R44, 1 ;  /* 0x3ff00000021c742b */ /* 0x002fd0000000082c */
[----:B------:R-:W-:-:S08]  /*40a00*/  DFMA R28, R28, R28, R28 ;  /* 0x0000001c1c1c722b */ /* 0x000fd0000000001c */
[----:B------:R-:W-:Y:S02]  /*40a10*/  DFMA R28, R2, R28, R2 ;  /* 0x0000001c021c722b */ /* 0x000fe40000000002 */
[----:B------:R-:W-:-:S06]  /*40a20*/  DMUL R2, R6, R40 ;  /* 0x0000002806027228 */ /* 0x000fcc0000000000 */
[----:B------:R-:W-:-:S04]  /*40a30*/  DFMA R42, R28, -R44, 1 ;  /* 0x3ff000001c2a742b */ /* 0x000fc8000000082c */
[----:B------:R-:W-:-:S04]  /*40a40*/  FSETP.GEU.AND P2, PT, |R3|, 6.5827683646048100446e-37, PT ;  /* 0x036000000300780b */ /* 0x000fc80003f4e200 */
[----:B------:R-:W-:Y:S01]  /*40a50*/  DFMA R46, R28, R42, R28 ;  /* 0x0000002a1c2e722b */ /* 0x000fe2000000001c */
[----:B------:R-:W1:Y:S07]  /*40a60*/  FRND.F64.FLOOR R28, R26 ;  /* 0x0000001a001c7313 */ /* 0x000e6e0000305800 */
[----:B------:R-:W-:-:S08]  /*40a70*/  DMUL R40, R46, R2 ;  /* 0x000000022e287228 */ /* 0x000fd00000000000 */
[-C--:B------:R-:W-:Y:S02]  /*40a80*/  DFMA R42, R40, -R44.reuse, R2 ;  /* 0x8000002c282a722b */ /* 0x080fe40000000002 */
[----:B-1----:R-:W-:-:S06]  /*40a90*/  DFMA R28, R28, -R44, R4 ;  /* 0x8000002c1c1c722b */ /* 0x002fcc0000000004 */
        /* <DEDUP_REMOVED lines=13> */
[----:B0---4-:R-:W-:Y:S05]  /*40b70*/  CALL.REL.NOINC `($__internal_2_$__cuda_sm20_div_rn_f64_full) ;  /* 0x0000010400887944 */ /* 0x011fea0003c00000 */
.L_x_959:
[----:B------:R-:W-:Y:S05]  /*40b80*/  BSYNC.RECONVERGENT B1 ;  /* 0x0000000000017941 */ /* 0x000fea0003800200 */
.L_x_958:
[----:B------:R-:W1:Y:S01]  /*40b90*/  MUFU.RCP64H R43, 4.29494272000000000000e+09 ;  /* 0x41effff4002b7908 */ /* 0x000e620000001800 */
[----:B------:R-:W-:Y:S01]  /*40ba0*/  IMAD.MOV.U32 R40, RZ, RZ, -0x28a00000 ;  /* 0xd7600000ff287424 */ /* 0x000fe200078e00ff */
[----:B------:R-:W-:Y:S01]  /*40bb0*/  MOV R42, 0x1 ;  /* 0x00000001002a7802 */ /* 0x000fe20000000f00 */
[----:B------:R-:W-:Y:S01]  /*40bc0*/  IMAD.MOV.U32 R41, RZ, RZ, 0x41effff4 ;  /* 0x41effff4ff297424 */ /* 0x000fe200078e00ff */
[----:B------:R-:W-:Y:S01]  /*40bd0*/  UMOV UR6, 0xd7600000 ;  /* 0xd760000000067882 */ /* 0x000fe20000000000 */
[----:B------:R-:W-:Y:S01]  /*40be0*/  UMOV UR7, 0x41effff4 ;  /* 0x41effff400077882 */ /* 0x000fe20000000000 */
[----:B------:R-:W-:Y:S02]  /*40bf0*/  BSSY.RECONVERGENT B1, `(.L_x_960) ;  /* 0x000001a000017945 */ /* 0x000fe40003800200 */
[----:B------:R-:W2:Y:S01]  /*40c00*/  FRND.F64.FLOOR R26, R26 ;  /* 0x0000001a001a7313 */ /* 0x000ea20000305800 */
[-C--:B-1----:R-:W-:Y:S02]  /*40c10*/  DFMA R28, R42, -R40.reuse, 1 ;  /* 0x3ff000002a1c742b */ /* 0x082fe40000000828 */
        /* <DEDUP_REMOVED lines=22> */
[----:B0---4-:R-:W-:Y:S05]  /*40d80*/  CALL.REL.NOINC `($__internal_2_$__cuda_sm20_div_rn_f64_full) ;  /* 0x0000010400047944 */ /* 0x011fea0003c00000 */
.L_x_961:
[----:B------:R-:W-:Y:S05]  /*40d90*/  BSYNC.RECONVERGENT B1 ;  /* 0x0000000000017941 */ /* 0x000fea0003800200 */
.L_x_960:
[----:B------:R-:W1:Y:S01]  /*40da0*/  MUFU.RCP64H R3, 4.29494272000000000000e+09 ;  /* 0x41effff400037908 */ /* 0x000e620000001800 */
[----:B------:R-:W-:Y:S01]  /*40db0*/  MOV R44, 0xd7600000 ;  /* 0xd7600000002c7802 */ /* 0x000fe20000000f00 */
[----:B------:R-:W-:Y:S01]  /*40dc0*/  IMAD.MOV.U32 R45, RZ, RZ, 0x41effff4 ;  /* 0x41effff4ff2d7424 */ /* 0x000fe200078e00ff */
[----:B0-----:R-:W-:Y:S01]  /*40dd0*/  DMUL R40, R12, 7.62939453125e-06 ;  /* 0x3ee000000c287828 */ /* 0x001fe20000000000 */
[----:B------:R-:W-:Y:S01]  /*40de0*/  IMAD.MOV.U32 R2, RZ, RZ, 0x1 ;  /* 0x00000001ff027424 */ /* 0x000fe200078e00ff */
[----:B------:R-:W-:Y:S01]  /*40df0*/  UMOV UR6, 0xd7600000 ;  /* 0xd760000000067882 */ /* 0x000fe20000000000 */
[----:B------:R-:W-:Y:S01]  /*40e00*/  UMOV UR7, 0x41effff4 ;  /* 0x41effff400077882 */ /* 0x000fe20000000000 */
[----:B------:R-:W-:Y:S01]  /*40e10*/  BSSY.RECONVERGENT B1, `(.L_x_962) ;  /* 0x0000020000017945 */ /* 0x000fe20003800200 */
[----:B------:R-:W0:Y:S08]  /*40e20*/  FRND.F64.FLOOR R26, R26 ;  /* 0x0000001a001a7313 */ /* 0x000e300000305800 */
[----:B------:R-:W2:Y:S01]  /*40e30*/  FRND.F64.FLOOR R40, R40 ;  /* 0x0000002800287313 */ /* 0x000ea20000305800 */
[----:B-1----:R-:W-:-:S02]  /*40e40*/  DFMA R28, R2, -R44, 1 ;  /* 0x3ff00000021c742b */ /* 0x002fc4000000082c */
[----:B0-----:R-:W-:-:S06]  /*40e50*/  DFMA R4, R26, -R44, R4 ;  /* 0x8000002c1a04722b */ /* 0x001fcc0000000004 */
        /* <DEDUP_REMOVED lines=27> */
.L_x_963:
[----:B------:R-:W-:Y:S05]  /*41010*/  BSYNC.RECONVERGENT B1 ;  /* 0x0000000000017941 */ /* 0x000fea0003800200 */
.L_x_962:
        /* <DEDUP_REMOVED lines=32> */
.L_x_965:
[----:B------:R-:W-:Y:S05]  /*41220*/  BSYNC.RECONVERGENT B1 ;  /* 0x0000000000017941 */ /* 0x000fea0003800200 */
.L_x_964:
        /* <DEDUP_REMOVED lines=32> */
.L_x_967:
[----:B------:R-:W-:Y:S05]  /*41430*/  BSYNC.RECONVERGENT B1 ;  /* 0x0000000000017941 */ /* 0x000fea0003800200 */
.L_x_966:
        /* <DEDUP_REMOVED lines=15> */
[----:B--2---:R-:W-:Y:S02]  /*41530*/  DMUL R2, R8, R40 ;  /* 0x0000002808027228 */ /* 0x004fe40000000000 */
        /* <DEDUP_REMOVED lines=24> */
.L_x_969:
[----:B------:R-:W-:Y:S05]  /*416c0*/  BSYNC.RECONVERGENT B1 ;  /* 0x0000000000017941 */ /* 0x000fea0003800200 */
.L_x_968:
        /* <DEDUP_REMOVED lines=32> */
.L_x_971:
[----:B------:R-:W-:Y:S05]  /*418d0*/  BSYNC.RECONVERGENT B1 ;  /* 0x0000000000017941 */ /* 0x000fea0003800200 */
.L_x_970:
        /* <DEDUP_REMOVED lines=32> */
.L_x_973:
[----:B------:R-:W-:Y:S05]  /*41ae0*/  BSYNC.RECONVERGENT B1 ;  /* 0x0000000000017941 */ /* 0x000fea0003800200 */
.L_x_972:
        /* <DEDUP_REMOVED lines=36> */
.L_x_975:
[----:B------:R-:W-:Y:S05]  /*41d30*/  BSYNC.RECONVERGENT B1 ;  /* 0x0000000000017941 */ /* 0x000fea0003800200 */
.L_x_974:
[----:B------:R-:W0:Y:S01]  /*41d40*/  MUFU.RCP64H R3, 4.29494272000000000000e+09 ;  /* 0x41effff400037908 */ /* 0x000e220000001800 */
[----:B------:R-:W-:Y:S01]  /*41d50*/  IMAD.MOV.U32 R44, RZ, RZ, -0x28a00000 ;  /* 0xd7600000ff2c7424 */ /* 0x000fe200078e00ff */
[----:B------:R-:W-:Y:S01]  /*41d60*/  MOV R45, 0x41effff4 ;  /* 0x41effff4002d7802 */ /* 0x000fe20000000f00 */
[----:B------:R-:W-:Y:S01]  /*41d70*/  IMAD.MOV.U32 R2, RZ, RZ, 0x1 ;  /* 0x00000001ff027424 */ /* 0x000fe200078e00ff */
[----:B------:R-:W-:Y:S01]  /*41d80*/  DMUL R14, R18, 7.62939453125e-06 ;  /* 0x3ee00000120e7828 */ /* 0x000fe20000000000 */
[----:B------:R-:W-:Y:S01]  /*41d90*/  UMOV UR6, 0xd7600000 ;  /* 0xd760000000067882 */ /* 0x000fe20000000000 */
[----:B------:R-:W-:Y:S01]  /*41da0*/  UMOV UR7, 0x41effff4 ;  /* 0x41effff400077882 */ /* 0x000fe20000000000 */
[----:B------:R-:W-:Y:S03]  /*41db0*/  BSSY.RECONVERGENT B1, `(.L_x_976) ;  /* 0x000001c000017945 */ /* 0x000fe60003800200 */
[----:B------:R-:W1:Y:S01]  /*41dc0*/  FRND.F64.FLOOR R28, R14 ;  /* 0x0000000e001c7313 */ /* 0x000e620000305800 */
        /* <DEDUP_REMOVED lines=26> */
.L_x_977:
[----:B------:R-:W-:Y:S05]  /*41f70*/  BSYNC.RECONVERGENT B1 ;  /* 0x0000000000017941 */ /* 0x000fea0003800200 */
.L_x_976:
        /* <DEDUP_REMOVED lines=32> */
.L_x_979:
[----:B------:R-:W-:Y:S05]  /*42180*/  BSYNC.RECONVERGENT B1 ;  /* 0x0000000000017941 */ /* 0x000fea0003800200 */
.L_x_978:
        /* <DEDUP_REMOVED lines=32> */
.L_x_981:
[----:B------:R-:W-:Y:S05]  /*42390*/  BSYNC.RECONVERGENT B1 ;  /* 0x0000000000017941 */ /* 0x000fea0003800200 */
.L_x_980:
        /* <DEDUP_REMOVED lines=39> */
.L_x_983:
[----:B------:R-:W-:Y:S05]  /*42610*/  BSYNC.RECONVERGENT B1 ;  /* 0x0000000000017941 */ /* 0x000fea0003800200 */
.L_x_982:
        /* <DEDUP_REMOVED lines=32> */
.L_x_985:
[----:B------:R-:W-:Y:S05]  /*42820*/  BSYNC.RECONVERGENT B1 ;  /* 0x0000000000017941 */ /* 0x000fea0003800200 */
.L_x_984:
        /* <DEDUP_REMOVED lines=32> */
.L_x_987:
[----:B------:R-:W-:Y:S05]  /*42a30*/  BSYNC.RECONVERGENT B1 ;  /* 0x0000000000017941 */ /* 0x000fea0003800200 */
.L_x_986:
        /* <DEDUP_REMOVED lines=40> */
.L_x_989:
[----:B------:R-:W-:Y:S05]  /*42cc0*/  BSYNC.RECONVERGENT B1 ;  /* 0x0000000000017941 */ /* 0x000fea0003800200 */
.L_x_988:
        /* <DEDUP_REMOVED lines=32> */
.L_x_991:
[----:B------:R-:W-:Y:S05]  /*42ed0*/  BSYNC.RECONVERGENT B1 ;  /* 0x0000000000017941 */ /* 0x000fea0003800200 */
.L_x_990:
        /* <DEDUP_REMOVED lines=32> */
.L_x_993:
[----:B------:R-:W-:Y:S05]  /*430e0*/  BSYNC.RECONVERGENT B1 ;  /* 0x0000000000017941 */ /* 0x000fea0003800200 */
.L_x_992:
        /* <DEDUP_REMOVED lines=36> */
.L_x_995:
[----:B------:R-:W-:Y:S05]  /*43330*/  BSYNC.RECONVERGENT B1 ;  /* 0x0000000000017941 */ /* 0x000fea0003800200 */
.L_x_994:
[----:B------:R-:W0:Y:S01]  /*43340*/  MUFU.RCP64H R3, 4.29494272000000000000e+09 ;  /* 0x41effff400037908 */ /* 0x000e220000001800 */
[----:B------:R-:W-:Y:S01]  /*43350*/  IMAD.MOV.U32 R28, RZ, RZ, -0x28a00000 ;  /* 0xd7600000ff1c7424 */ /* 0x000fe200078e00ff */
[----:B------:R-:W-:Y:S01]  /*43360*/  MOV R29, 0x41effff4 ;  /* 0x41effff4001d7802 */ /* 0x000fe20000000f00 */
[----:B------:R-:W-:Y:S01]  /*43370*/  IMAD.MOV.U32 R2, RZ, RZ, 0x1 ;  /* 0x00000001ff027424 */ /* 0x000fe200078e00ff */
[----:B------:R-:W-:Y:S01]  /*43380*/  DMUL R14, R34, 7.62939453125e-06 ;  /* 0x3ee00000220e7828 */ /* 0x000fe20000000000 */
[----:B------:R-:W-:Y:S01]  /*43390*/  UMOV UR6, 0xd7600000 ;  /* 0xd760000000067882 */ /* 0x000fe20000000000 */
[----:B------:R-:W-:Y:S01]  /*433a0*/  UMOV UR7, 0x41effff4 ;  /* 0x41effff400077882 */ /* 0x000fe20000000000 */
[----:B------:R-:W-:Y:S07]  /*433b0*/  BSSY.RECONVERGENT B1, `(.L_x_996) ;  /* 0x000001c000017945 */ /* 0x000fee0003800200 */
[----:B------:R-:W1:Y:S01]  /*433c0*/  FRND.F64.FLOOR R14, R14 ;  /* 0x0000000e000e7313 */ /* 0x000e620000305800 */
[----:B0-----:R-:W-:-:S08]  /*433d0*/  DFMA R4, R2, -R28, 1 ;  /* 0x3ff000000204742b */ /* 0x001fd0000000081c */
[----:B------:R-:W-:Y:S02]  /*433e0*/  DFMA R4, R4, R4, R4 ;  /* 0x000000040404722b */ /* 0x000fe40000000004 */
[----:B-1----:R-:W-:-:S06]  /*433f0*/  DFMA R34, R14, -131072, R34 ;  /* 0xc10000000e22782b */ /* 0x002fcc0000000022 */
        /* <DEDUP_REMOVED lines=23> */
.L_x_997:
[----:B------:R-:W-:Y:S05]  /*43570*/  BSYNC.RECONVERGENT B1 ;  /* 0x0000000000017941 */ /* 0x000fea0003800200 */
.L_x_996:
        /* <DEDUP_REMOVED lines=32> */
.L_x_999:
[----:B------:R-:W-:Y:S05]  /*43780*/  BSYNC.RECONVERGENT B1 ;  /* 0x0000000000017941 */ /* 0x000fea0003800200 */
.L_x_998:
        /* <DEDUP_REMOVED lines=32> */
.L_x_1001:
[----:B------:R-:W-:Y:S05]  /*43990*/  BSYNC.RECONVERGENT B1 ;  /* 0x0000000000017941 */ /* 0x000fea0003800200 */
.L_x_1000:
        /* <DEDUP_REMOVED lines=39> */
.L_x_1003:
[----:B------:R-:W-:Y:S05]  /*43c10*/  BSYNC.RECONVERGENT B1 ;  /* 0x0000000000017941 */ /* 0x000fea0003800200 */
.L_x_1002:
        /* <DEDUP_REMOVED lines=32> */
.L_x_1005:
[----:B------:R-:W-:Y:S05]  /*43e20*/  BSYNC.RECONVERGENT B1 ;  /* 0x0000000000017941 */ /* 0x000fea0003800200 */
.L_x_1004:
        /* <DEDUP_REMOVED lines=32> */
.L_x_1007:
[----:B------:R-:W-:Y:S05]  /*44030*/  BSYNC.RECONVERGENT B1 ;  /* 0x0000000000017941 */ /* 0x000fea0003800200 */
.L_x_1006:
        /* <DEDUP_REMOVED lines=40> */
.L_x_1009:
[----:B------:R-:W-:Y:S05]  /*442c0*/  BSYNC.RECONVERGENT B1 ;  /* 0x0000000000017941 */ /* 0x000fea0003800200 */
.L_x_1008:
        /* <DEDUP_REMOVED lines=32> */
.L_x_1011:
[----:B------:R-:W-:Y:S05]  /*444d0*/  BSYNC.RECONVERGENT B1 ;  /* 0x0000000000017941 */ /* 0x000fea0003800200 */
.L_x_1010:
        /* <DEDUP_REMOVED lines=32> */
.L_x_1013:
[----:B------:R-:W-:Y:S05]  /*446e0*/  BSYNC.RECONVERGENT B1 ;  /* 0x0000000000017941 */ /* 0x000fea0003800200 */
.L_x_1012:
        /* <DEDUP_REMOVED lines=36> */
.L_x_1015:
[----:B------:R-:W-:Y:S05]  /*44930*/  BSYNC.RECONVERGENT B1 ;  /* 0x0000000000017941 */ /* 0x000fea0003800200 */
.L_x_1014:
[----:B------:R-:W0:Y:S01]  /*44940*/  MUFU.RSQ64H R3, UR11 ;  /* 0x0000000b00037d08 */ /* 0x000e220008001c00 */
[----:B------:R-:W-:Y:S01]  /*44950*/  UIADD3 UR6, UPT, UPT, UR11, -0x3500000, URZ ;  /* 0xfcb000000b067890 */ /* 0x000fe2000fffe0ff */
[----:B------:R-:W-:Y:S01]  /*44960*/  MOV R10, UR10 ;  /* 0x0000000a000a7c02 */ /* 0x000fe20008000f00 */
[----:B------:R-:W-:Y:S01]  /*44970*/  IMAD.U32 R11, RZ, RZ, UR11 ;  /* 0x0000000bff0b7e24 */ /* 0x000fe2000f8e00ff */
[----:B------:R-:W-:Y:S01]  /*44980*/  UMOV UR12, 0xd7600000 ;  /* 0xd7600000000c7882 */ /* 0x000fe20000000000 */
[----:B------:R-:W-:Y:S01]  /*44990*/  UMOV UR13, 0x41effff4 ;  /* 0x41effff4000d7882 */ /* 0x000fe20000000000 */
[----:B------:R-:W-:Y:S02]  /*449a0*/  UISETP.GE.U32.AND UP0, UPT, UR6, 0x7ca00000, UPT ;  /* 0x7ca000000600788c */ /* 0x000fe4000bf06070 */
[----:B------:R-:W-:Y:S01]  /*449b0*/  IMAD.U32 R2, RZ, RZ, UR6 ;  /* 0x00000006ff027e24 */ /* 0x000fe2000f8e00ff */
[----:B------:R-:W1:Y:S01]  /*449c0*/  FRND.F64.FLOOR R26, R26 ;  /* 0x0000001a001a7313 */ /* 0x000e620000305800 */
[----:B------:R-:W-:-:S07]  /*449d0*/  UIADD3 UR5, UPT, UPT, UR4, 0x60, URZ ;  /* 0x0000006004057890 */ /* 0x000fce000fffe0ff */
[----:B------:R2:W3:Y:S01]  /*449e0*/  F2I.U32.F64.TRUNC R72, R72 ;  /* 0x0000004800487311 */ /* 0x0004e2000030d000 */
[----:B0-----:R-:W-:Y:S02]  /*449f0*/  DMUL R8, R2, R2 ;  /* 0x0000000202087228 */ /* 0x001fe40000000000 */
[----:B-1----:R-:W-:-:S05]  /*44a00*/  DFMA R6, R26, -UR12, R6 ;  /* 0x8000000c1a067c2b */ /* 0x002fca0008000006 */
[----:B------:R2:W0:Y:S01]  /*44a10*/  F2I.U32.F64.TRUNC R22, R4 ;  /* 0x0000000400167311 */ /* 0x000422000030d000 */
[----:B------:R-:W-:Y:S01]  /*44a20*/  DFMA R8, -R8, R10, 1 ;  /* 0x3ff000000808742b */ /* 0x000fe2000000010a */
[----:B------:R-:W-:Y:S02]  /*44a30*/  IMAD.MOV.U32 R10, RZ, RZ, 0x0 ;  /* 0x00000000ff0a7424 */ /* 0x000fe400078e00ff */
[----:B------:R-:W-:Y:S01]  /*44a40*/  IMAD.MOV.U32 R11, RZ, RZ, 0x3fd80000 ;  /* 0x3fd80000ff0b7424 */ /* 0x000fe200078e00ff */
[----:B------:R-:W-:-:S05]  /*44a50*/  DSETP.GEU.AND P0, PT, R6, RZ, PT ;  /* 0x000000ff0600722a */ /* 0x000fca0003f0e000 */
[----:B------:R-:W-:Y:S02]  /*44a60*/  DFMA R10, R8, R10, 0.5 ;  /* 0x3fe00000080a742b */ /* 0x000fe4000000000a */
[----:B------:R-:W-:-:S08]  /*44a70*/  DMUL R8, R2, R8 ;  /* 0x0000000802087228 */ /* 0x000fd00000000000 */
[----:B------:R-:W-:Y:S02]  /*44a80*/  DFMA R8, R10, R8, R2 ;  /* 0x000000080a08722b */ /* 0x000fe40000000002 */
[----:B------:R-:W-:-:S06]  /*44a90*/  DADD R2, R6, UR12 ;  /* 0x0000000c06027e29 */ /* 0x000fcc0008000000 */
[----:B------:R-:W-:Y:S02]  /*44aa0*/  DMUL R10, R8, UR10 ;  /* 0x0000000a080a7c28 */ /* 0x000fe40008000000 */
[----:B------:R-:W-:Y:S01]  /*44ab0*/  VIADD R15, R9, 0xfff00000 ;  /* 0xfff00000090f7836 */ /* 0x000fe20000000000 */
[----:B------:R-:W-:Y:S02]  /*44ac0*/  MOV R14, R8 ;  /* 0x00000008000e7202 */ /* 0x000fe40000000f00 */
[----:B------:R-:W-:Y:S02]  /*44ad0*/  FSEL R12, R2, R6, !P0 ;  /* 0x00000006020c7208 */ /* 0x000fe40004000000 */
[----:B------:R-:W-:Y:S01]  /*44ae0*/  FSEL R13, R3, R7, !P0 ;  /* 0x00000007030d7208 */ /* 0x000fe20004000000 */
[----:B------:R-:W-:-:S03]  /*44af0*/  DFMA R6, R10, -R10, UR10 ;  /* 0x0000000a0a067e2b */ /* 0x000fc6000800080a */
[----:B------:R2:W1:Y:S05]  /*44b00*/  F2I.U32.F64.TRUNC R0, R12 ;  /* 0x0000000c00007311 */ /* 0x00046a000030d000 */
[----:B------:R-:W-:Y:S01]  /*44b10*/  DFMA R2, R6, R14, R10 ;  /* 0x0000000e0602722b */ /* 0x000fe2000000000a */
[----:B0--3--:R-:W-:Y:S10]  /*44b20*/  BRA.U !UP0, `(.L_x_1016) ;  /* 0x0000000108407547 */ /* 0x009ff4000b800000 */
[----:B------:R-:W-:Y:S01]  /*44b30*/  IMAD.U32 R2, RZ, RZ, UR10 ;  /* 0x0000000aff027e24 */ /* 0x000fe2000f8e00ff */
[----:B------:R-:W-:Y:S01]  /*44b40*/  MOV R3, UR11 ;  /* 0x0000000b00037c02 */ /* 0x000fe20008000f00 */
[----:B--2---:R-:W-:Y:S01]  /*44b50*/  IMAD.U32 R5, RZ, RZ, UR11 ;  /* 0x0000000bff057e24 */ /* 0x004fe2000f8e00ff */
[----:B------:R-:W-:Y:S01]  /*44b60*/  MOV R20, 0x44c10 ;  /* 0x00044c1000147802 */ /* 0x000fe20000000f00 */
[----:B------:R-:W-:Y:S01]  /*44b70*/  IMAD.MOV.U32 R28, RZ, RZ, R8 ;  /* 0x000000ffff1c7224 */ /* 0x000fe200078e0008 */
[----:B------:R-:W-:Y:S01]  /*44b80*/  MOV R14, R2 ;  /* 0x00000002000e7202 */ /* 0x000fe20000000f00 */
[----:B------:R-:W-:Y:S02]  /*44b90*/  IMAD.MOV.U32 R26, RZ, RZ, R6 ;  /* 0x000000ffff1a7224 */ /* 0x000fe400078e0006 */
[----:B------:R-:W-:Y:S02]  /*44ba0*/  IMAD.MOV.U32 R27, RZ, RZ, R7 ;  /* 0x000000ffff1b7224 */ /* 0x000fe400078e0007 */
[----:B------:R-:W-:-:S02]  /*44bb0*/  IMAD.U32 R4, RZ, RZ, UR10 ;  /* 0x0000000aff047e24 */ /* 0x000fc4000f8e00ff */
[----:B------:R-:W-:Y:S02]  /*44bc0*/  IMAD.MOV.U32 R18, RZ, RZ, R10 ;  /* 0x000000ffff127224 */ /* 0x000fe400078e000a */
[----:B------:R-:W-:Y:S02]  /*44bd0*/  IMAD.MOV.U32 R21, RZ, RZ, R11 ;  /* 0x000000ffff157224 */ /* 0x000fe400078e000b */
[----:B------:R-:W-:Y:S02]  /*44be0*/  IMAD.MOV.U32 R19, RZ, RZ, R5 ;  /* 0x000000ffff137224 */ /* 0x000fe400078e0005 */
[----:B------:R-:W-:-:S07]  /*44bf0*/  IMAD.U32 R12, RZ, RZ, UR6 ;  /* 0x00000006ff0c7e24 */ /* 0x000fce000f8e00ff */
[----:B-1--4-:R-:W-:Y:S05]  /*44c00*/  CALL.REL.NOINC `($__internal_3_$__cuda_sm20_dsqrt_rn_f64_mediumpath_v1) ;  /* 0x000000c800f47944 */ /* 0x012fea0003c00000 */
[----:B------:R-:W-:Y:S02]  /*44c10*/  IMAD.MOV.U32 R2, RZ, RZ, R12 ;  /* 0x000000ffff027224 */ /* 0x000fe400078e000c */
[----:B------:R-:W-:-:S07]  /*44c20*/  IMAD.MOV.U32 R3, RZ, RZ, R13 ;  /* 0x000000ffff037224 */ /* 0x000fce00078e000d */
.L_x_1016:
[----:B--2---:R-:W-:Y:S01]  /*44c30*/  MOV R4, RZ ;  /* 0x000000ff00047202 */ /* 0x004fe20000000f00 */
[----:B------:R-:W-:-:S06]  /*44c40*/  UMOV UR4, URZ ;  /* 0x000000ff00047c82 */ /* 0x000fcc0008000000 */
.L_x_1031:
[----:B01----:R-:W-:Y:S01]  /*44c50*/  IMAD.WIDE.U32 R8, R0, 0x80cfc, RZ ;  /* 0x00080cfc00087825 */ /* 0x003fe200078e00ff */
[----:B------:R-:W-:Y:S01]  /*44c60*/  IADD3 R5, PT, PT, -R72, -0x5945, RZ ;  /* 0xffffa6bb48057810 */ /* 0x000fe20007ffe1ff */
[----:B------:R-:W-:Y:S01]  /*44c70*/  UMOV UR6, 0xd10000b ;  /* 0x0d10000b00067882 */ /* 0x000fe20000000000 */
[----:B------:R-:W-:Y:S01]  /*44c80*/  IADD3 R31, PT, PT, -R31, -0xd1, RZ ;  /* 0xffffff2f1f1f7810 */ /* 0x000fe20007ffe1ff */
[C---:B------:R-:W-:Y:S01]  /*44c90*/  IMAD.WIDE.U32 R6, R25.reuse, 0x156abc, RZ ;  /* 0x00156abc19067825 */ /* 0x040fe200078e00ff */
[----:B------:R-:W-:Y:S01]  /*44ca0*/  IADD3 R25, PT, PT, -R25, -0xd1, RZ ;  /* 0xffffff2f19197810 */ /* 0x000fe20007ffe1ff */
[----:B------:R-:W-:Y:S01]  /*44cb0*/  UMOV UR7, 0x3df00000 ;  /* 0x3df0000000077882 */ /* 0x000fe20000000000 */
[----:B------:R-:W-:Y:S01]  /*44cc0*/  BSSY.RECONVERGENT B0, `(.L_x_1017) ;  /* 0x000008f000007945 */ /* 0x000fe20003800200 */
[----:B------:R-:W-:-:S04]  /*44cd0*/  IMAD.WIDE.U32 R8, R5, 0x14e9dd, R8 ;  /* 0x0014e9dd05087825 */ /* 0x000fc800078e0008 */
[----:B------:R-:W-:Y:S02]  /*44ce0*/  IMAD.MOV.U32 R10, RZ, RZ, R8 ;  /* 0x000000ffff0a7224 */ /* 0x000fe400078e0008 */
[----:B------:R-:W-:Y:S02]  /*44cf0*/  IMAD.MOV.U32 R11, RZ, RZ, RZ ;  /* 0x000000ffff0b7224 */ /* 0x000fe400078e00ff */
[----:B------:R-:W-:-:S04]  /*44d00*/  IMAD.WIDE.U32 R6, R31, 0xc5ee8, R6 ;  /* 0x000c5ee81f067825 */ /* 0x000fc800078e0006 */
[----:B------:R-:W-:-:S04]  /*44d10*/  IMAD.WIDE.U32 R8, R9, 0x5945, R10 ;  /* 0x0000594509087825 */ /* 0x000fc800078e000a */
[----:B------:R-:W-:-:S04]  /*44d20*/  IMAD.MOV.U32 R10, RZ, RZ, R6 ;  /* 0x000000ffff0a7224 */ /* 0x000fc800078e0006 */
[----:B------:R-:W-:-:S04]  /*44d30*/  IMAD.WIDE.U32 R6, R7, 0xd1, R10 ;  /* 0x000000d107067825 */ /* 0x000fc800078e000a */
[----:B------:R-:W-:Y:S01]  /*44d40*/  IMAD.MOV.U32 R10, RZ, RZ, R8 ;  /* 0x000000ffff0a7224 */ /* 0x000fe200078e0008 */
[C---:B------:R-:W-:Y:S02]  /*44d50*/  ISETP.GT.U32.AND P0, PT, R6.reuse, -0xd2, PT ;  /* 0xffffff2e0600780c */ /* 0x040fe40003f04070 */
[----:B------:R-:W-:Y:S01]  /*44d60*/  IADD3 R5, P3, PT, R6, 0xd1, RZ ;  /* 0x000000d106057810 */ /* 0x000fe20007f7e0ff */
[----:B------:R-:W-:Y:S01]  /*44d70*/  IMAD.WIDE.U32 R8, R9, 0x5945, R10 ;  /* 0x0000594509087825 */ /* 0x000fe200078e000a */
[C---:B------:R-:W-:Y:S02]  /*44d80*/  ISETP.GT.U32.AND.EX P0, PT, R7.reuse, RZ, PT, P0 ;  /* 0x000000ff0700720c */ /* 0x040fe40003f04100 */
[----:B------:R-:W-:Y:S02]  /*44d90*/  IADD3.X R15, PT, PT, R7, -0x1, RZ, P3, !PT ;  /* 0xffffffff070f7810 */ /* 0x000fe40001ffe4ff */
[C---:B------:R-:W-:Y:S02]  /*44da0*/  ISETP.GT.U32.AND P1, PT, R8.reuse, -0x5946, PT ;  /* 0xffffa6ba0800780c */ /* 0x040fe40003f24070 */
[----:B------:R-:W-:-:S02]  /*44db0*/  IADD3 R11, P2, PT, R8, 0x5945, RZ ;  /* 0x00005945080b7810 */ /* 0x000fc40007f5e0ff */
[----:B------:R-:W-:Y:S02]  /*44dc0*/  ISETP.GT.U32.AND.EX P1, PT, R9, RZ, PT, P1 ;  /* 0x000000ff0900720c */ /* 0x000fe40003f24110 */
[----:B------:R-:W-:Y:S02]  /*44dd0*/  SEL R5, R5, R6, P0 ;  /* 0x0000000605057207 */ /* 0x000fe40000000000 */
[----:B------:R-:W-:Y:S02]  /*44de0*/  IADD3.X R13, PT, PT, R9, -0x1, RZ, P2, !PT ;  /* 0xffffffff090d7810 */ /* 0x000fe400017fe4ff */
[----:B------:R-:W-:Y:S01]  /*44df0*/  SEL R6, R11, R8, P1 ;  /* 0x000000080b067207 */ /* 0x000fe20000800000 */
[----:B----4-:R-:W-:Y:S01]  /*44e00*/  IMAD.WIDE.U32 R10, R23, 0x156abc, RZ ;  /* 0x00156abc170a7825 */ /* 0x010fe200078e00ff */
[----:B------:R-:W-:Y:S02]  /*44e10*/  SEL R7, R15, R7, P0 ;  /* 0x000000070f077207 */ /* 0x000fe40000000000 */
[----:B------:R-:W-:-:S02]  /*44e20*/  SEL R8, R13, R9, P1 ;  /* 0x000000090d087207 */ /* 0x000fc40000800000 */
[----:B------:R-:W-:Y:S01]  /*44e30*/  ISETP.GT.U32.AND P0, PT, R5, R6, PT ;  /* 0x000000060500720c */ /* 0x000fe20003f04070 */
[----:B------:R-:W-:Y:S01]  /*44e40*/  IMAD.WIDE.U32 R10, R25, 0xc5ee8, R10 ;  /* 0x000c5ee8190a7825 */ /* 0x000fe200078e000a */
[----:B------:R-:W-:Y:S02]  /*44e50*/  IADD3 R13, PT, PT, -R22, -0x5945, RZ ;  /* 0xffffa6bb160d7810 */ /* 0x000fe40007ffe1ff */
[----:B------:R-:W-:Y:S01]  /*44e60*/  ISETP.GT.U32.AND.EX P0, PT, R7, R8, PT, P0 ;  /* 0x000000080700720c */ /* 0x000fe20003f04100 */
[C---:B------:R-:W-:Y:S01]  /*44e70*/  IMAD.WIDE.U32 R8, R6.reuse, 0x80cfc, RZ ;  /* 0x00080cfc06087825 */ /* 0x040fe200078e00ff */
[----:B------:R-:W-:Y:S02]  /*44e80*/  IADD3 R7, PT, PT, -R6, R5, RZ ;  /* 0x0000000506077210 */ /* 0x000fe40007ffe1ff */
[----:B------:R-:W-:Y:S01]  /*44e90*/  MOV R15, RZ ;  /* 0x000000ff000f7202 */ /* 0x000fe20000000f00 */
[----:B------:R-:W-:Y:S01]  /*44ea0*/  IMAD.MOV.U32 R14, RZ, RZ, R10 ;  /* 0x000000ffff0e7224 */ /* 0x000fe200078e000a */
[----:B------:R-:W-:Y:S01]  /*44eb0*/  MOV R22, 0xfffffc01 ;  /* 0xfffffc0100167802 */ /* 0x000fe20000000f00 */
[----:B------:R-:W-:-:S04]  /*44ec0*/  IMAD.WIDE.U32 R8, R13, 0x14e9dd, R8 ;  /* 0x0014e9dd0d087825 */ /* 0x000fc800078e0008 */
[----:B------:R-:W-:Y:S02]  /*44ed0*/  IMAD.MOV.U32 R12, RZ, RZ, R8 ;  /* 0x000000ffff0c7224 */ /* 0x000fe400078e0008 */
[----:B------:R-:W-:Y:S02]  /*44ee0*/  IMAD.MOV.U32 R13, RZ, RZ, RZ ;  /* 0x000000ffff0d7224 */ /* 0x000fe400078e00ff */
[----:B------:R-:W-:Y:S02]  /*44ef0*/  @!P0 VIADD R7, R7, 0xffffff2f ;  /* 0xffffff2f07078836 */ /* 0x000fe40000000000 */
[----:B------:R-:W-:Y:S02]  /*44f00*/  IMAD.WIDE.U32 R12, R9, 0x5945, R12 ;  /* 0x00005945090c7825 */ /* 0x000fe400078e000c */
[----:B------:R-:W0:Y:S02]  /*44f10*/  I2F.F64.U32 R8, R7 ;  /* 0x0000000700087312 */ /* 0x000e240000201800 */
[----:B------:R-:W-:-:S04]  /*44f20*/  IMAD.WIDE.U32 R10, R11, 0xd1, R14 ;  /* 0x000000d10b0a7825 */ /* 0x000fc800078e000e */
[----:B------:R-:W-:Y:S01]  /*44f30*/  IMAD.MOV.U32 R14, RZ, RZ, R12 ;  /* 0x000000ffff0e7224 */ /* 0x000fe200078e000c */
[C---:B------:R-:W-:Y:S02]  /*44f40*/  IADD3 R31, P2, PT, R10.reuse, 0xd1, RZ ;  /* 0x000000d10a1f7810 */ /* 0x040fe40007f5e0ff */
[----:B------:R-:W-:Y:S01]  /*44f50*/  ISETP.GT.U32.AND P0, PT, R10, -0xd2, PT ;  /* 0xffffff2e0a00780c */ /* 0x000fe20003f04070 */
[----:B------:R-:W-:Y:S01]  /*44f60*/  IMAD.WIDE.U32 R12, R13, 0x5945, R14 ;  /* 0x000059450d0c7825 */ /* 0x000fe200078e000e */
[C---:B------:R-:W-:Y:S02]  /*44f70*/  IADD3.X R19, PT, PT, R11.reuse, -0x1, RZ, P2, !PT ;  /* 0xffffffff0b137810 */ /* 0x040fe400017fe4ff */
[----:B------:R-:W-:Y:S02]  /*44f80*/  ISETP.GT.U32.AND.EX P0, PT, R11, RZ, PT, P0 ;  /* 0x000000ff0b00720c */ /* 0x000fe40003f04100 */
[C---:B------:R-:W-:Y:S01]  /*44f90*/  ISETP.GT.U32.AND P1, PT, R12.reuse, -0x5946, PT ;  /* 0xffffa6ba0c00780c */ /* 0x040fe20003f24070 */
[----:B0-----:R-:W-:Y:S01]  /*44fa0*/  DMUL R8, R8, UR6 ;  /* 0x0000000608087c28 */ /* 0x001fe20008000000 */
[----:B------:R-:W-:-:S02]  /*44fb0*/  IADD3 R7, P2, PT, R12, 0x5945, RZ ;  /* 0x000059450c077810 */ /* 0x000fc40007f5e0ff */
[C---:B------:R-:W-:Y:S02]  /*44fc0*/  ISETP.GT.U32.AND.EX P1, PT, R13.reuse, RZ, PT, P1 ;  /* 0x000000ff0d00720c */ /* 0x040fe40003f24110 */
[----:B------:R-:W-:Y:S02]  /*44fd0*/  IADD3.X R15, PT, PT, R13, -0x1, RZ, P2, !PT ;  /* 0xffffffff0d0f7810 */ /* 0x000fe400017fe4ff */
[----:B------:R-:W-:Y:S02]  /*44fe0*/  SEL R31, R31, R10, P0 ;  /* 0x0000000a1f1f7207 */ /* 0x000fe40000000000 */
[----:B------:R-:W-:Y:S01]  /*44ff0*/  SEL R72, R7, R12, P1 ;  /* 0x0000000c07487207 */ /* 0x000fe20000800000 */
[--C-:B------:R-:W-:Y:S01]  /*45000*/  IMAD.MOV.U32 R7, RZ, RZ, R9.reuse ;  /* 0x000000ffff077224 */ /* 0x100fe200078e0009 */
[----:B------:R-:W-:Y:S01]  /*45010*/  SEL R12, R15, R13, P1 ;  /* 0x0000000d0f0c7207 */ /* 0x000fe20000800000 */
[----:B------:R-:W-:Y:S01]  /*45020*/  IMAD.MOV.U32 R13, RZ, RZ, R9 ;  /* 0x000000ffff0d7224 */ /* 0x000fe200078e0009 */
[----:B------:R-:W-:Y:S01]  /*45030*/  ISETP.GT.AND P1, PT, R9, 0xfffff, PT ;  /* 0x000fffff0900780c */ /* 0x000fe20003f24270 */
[----:B------:R-:W-:Y:S01]  /*45040*/  IMAD.IADD R10, R31, 0x1, -R72 ;  /* 0x000000011f0a7824 */ /* 0x000fe200078e0a48 */
[----:B------:R-:W-:Y:S01]  /*45050*/  SEL R11, R19, R11, P0 ;  /* 0x0000000b130b7207 */ /* 0x000fe20000000000 */
[----:B------:R-:W-:Y:S01]  /*45060*/  IMAD.MOV.U32 R14, RZ, RZ, R8 ;  /* 0x000000ffff0e7224 */ /* 0x000fe200078e0008 */
[----:B------:R-:W-:-:S04]  /*45070*/  ISETP.GT.U32.AND P0, PT, R31, R72, PT ;  /* 0x000000481f00720c */ /* 0x000fc80003f04070 */
[----:B------:R-:W-:Y:S01]  /*45080*/  ISETP.GT.U32.AND.EX P0, PT, R11, R12, PT, P0 ;  /* 0x0000000c0b00720c */ /* 0x000fe20003f04100 */
[----:B------:R-:W-:-:S04]  /*45090*/  IMAD.MOV.U32 R12, RZ, RZ, R8 ;  /* 0x000000ffff0c7224 */ /* 0x000fc800078e0008 */
[----:B------:R-:W-:Y:S02]  /*450a0*/  @!P1 IMAD.MOV.U32 R22, RZ, RZ, -0x435 ;  /* 0xfffffbcbff169424 */ /* 0x000fe400078e00ff */
[----:B------:R-:W-:-:S06]  /*450b0*/  @!P1 DMUL R12, R12, 1.80143985094819840000e+16 ;  /* 0x435000000c0c9828 */ /* 0x000fcc0000000000 */
[----:B------:R-:W-:-:S04]  /*450c0*/  @!P0 IADD3 R10, PT, PT, R10, -0xd1, RZ ;  /* 0xffffff2f0a0a8810 */ /* 0x000fc80007ffe0ff */
[----:B------:R-:W-:Y:S02]  /*450d0*/  @!P1 IMAD.MOV.U32 R7, RZ, RZ, R13 ;  /* 0x000000ffff079224 */ /* 0x000fe400078e000d */
[----:B------:R-:W0:Y:S01]  /*450e0*/  I2F.F64.U32 R10, R10 ;  /* 0x0000000a000a7312 */ /* 0x000e220000201800 */
[----:B------:R-:W-:Y:S02]  /*450f0*/  @!P1 IMAD.MOV.U32 R14, RZ, RZ, R12 ;  /* 0x000000ffff0e9224 */ /* 0x000fe400078e000c */
[----:B------:R-:W-:-:S05]  /*45100*/  VIADD R9, R7, 0xffffffff ;  /* 0xffffffff07097836 */ /* 0x000fca0000000000 */
[----:B------:R-:W-:Y:S01]  /*45110*/  ISETP.GT.U32.AND P0, PT, R9, 0x7feffffe, PT ;  /* 0x7feffffe0900780c */ /* 0x000fe20003f04070 */
[----:B0-----:R-:W-:-:S12]  /*45120*/  DMUL R8, R10, UR6 ;  /* 0x000000060a087c28 */ /* 0x001fd80008000000 */
[----:B------:R-:W-:Y:S05]  /*45130*/  @P0 BRA `(.L_x_1018) ;  /* 0x0000000400040947 */ /* 0x000fea0003800000 */
[----:B------:R-:W-:Y:S01]  /*45140*/  LOP3.LUT R10, R7, 0xfffff, RZ, 0xc0, !PT ;  /* 0x000fffff070a7812 */ /* 0x000fe200078ec0ff */
[----:B------:R-:W-:Y:S01]  /*45150*/  IMAD.MOV.U32 R24, RZ, RZ, -0x748574fc ;  /* 0x8b7a8b04ff187424 */ /* 0x000fe200078e00ff */
[----:B------:R-:W-:Y:S01]  /*45160*/  UMOV UR6, 0x3ae80f1e ;  /* 0x3ae80f1e00067882 */ /* 0x000fe20000000000 */
[----:B------:R-:W-:Y:S01]  /*45170*/  IMAD.MOV.U32 R25, RZ, RZ, 0x3ed0ee25 ;  /* 0x3ed0ee25ff197424 */ /* 0x000fe200078e00ff */
[----:B------:R-:W-:Y:S01]  /*45180*/  LOP3.LUT R11, R10, 0x3ff00000, RZ, 0xfc, !PT ;  /* 0x3ff000000a0b7812 */ /* 0x000fe200078efcff */
[----:B------:R-:W-:Y:S01]  /*45190*/  IMAD.MOV.U32 R10, RZ, RZ, R14 ;  /* 0x000000ffff0a7224 */ /* 0x000fe200078e000e */
[----:B------:R-:W-:Y:S01]  /*451a0*/  UMOV UR7, 0x3eb1380b ;  /* 0x3eb1380b00077882 */ /* 0x000fe20000000000 */
[----:B------:R-:W-:Y:S01]  /*451b0*/  IMAD.MOV.U32 R14, RZ, RZ, RZ ;  /* 0x000000ffff0e7224 */ /* 0x000fe200078e00ff */
[----:B------:R-:W-:Y:S01]  /*451c0*/  ISETP.GE.U32.AND P0, PT, R11, 0x3ff6a09f, PT ;  /* 0x3ff6a09f0b00780c */ /* 0x000fe20003f06070 */
[----:B------:R-:W-:Y:S01]  /*451d0*/  UMOV UR10, 0x9999a3c4 ;  /* 0x9999a3c4000a7882 */ /* 0x000fe20000000000 */
[----:B------:R-:W-:Y:S01]  /*451e0*/  LEA.HI R7, R7, R22, RZ, 0xc ;  /* 0x0000001607077211 */ /* 0x000fe200078f60ff */
[----:B------:R-:W-:Y:S01]  /*451f0*/  UMOV UR11, 0x3f899999 ;  /* 0x3f899999000b7882 */ /* 0x000fe20000000000 */
[----:B------:R-:W-:-:S09]  /*45200*/  MOV R27, 0x43300000 ;  /* 0x43300000001b7802 */ /* 0x000fd20000000f00 */
[----:B------:R-:W-:Y:S02]  /*45210*/  @P0 VIADD R13, R11, 0xfff00000 ;  /* 0xfff000000b0d0836 */ /* 0x000fe40000000000 */
[----:B------:R-:W-:-:S03]  /*45220*/  @P0 VIADD R7, R7, 0x1 ;  /* 0x0000000107070836 */ /* 0x000fc60000000000 */
[----:B------:R-:W-:Y:S02]  /*45230*/  @P0 MOV R11, R13 ;  /* 0x0000000d000b0202 */ /* 0x000fe40000000f00 */
[----:B------:R-:W-:-:S04]  /*45240*/  LOP3.LUT R26, R7, 0x80000000, RZ, 0x3c, !PT ;  /* 0x80000000071a7812 */ /* 0x000fc800078e3cff */
[C---:B------:R-:W-:Y:S02]  /*45250*/  DADD R12, R10.reuse, 1 ;  /* 0x3ff000000a0c7429 */ /* 0x040fe40000000000 */
[----:B------:R-:W-:-:S04]  /*45260*/  DADD R10, R10, -1 ;  /* 0xbff000000a0a7429 */ /* 0x000fc80000000000 */
[----:B------:R-:W0:Y:S02]  /*45270*/  MUFU.RCP64H R15, R13 ;  /* 0x0000000d000f7308 */ /* 0x000e240000001800 */
[----:B0-----:R-:W-:-:S08]  /*45280*/  DFMA R18, -R12, R14, 1 ;  /* 0x3ff000000c12742b */ /* 0x001fd0000000010e */
[----:B------:R-:W-:-:S08]  /*45290*/  DFMA R18, R18, R18, R18 ;  /* 0x000000121212722b */ /* 0x000fd00000000012 */
[----:B------:R-:W-:-:S08]  /*452a0*/  DFMA R18, R14, R18, R14 ;  /* 0x000000120e12722b */ /* 0x000fd0000000000e */
[----:B------:R-:W-:-:S08]  /*452b0*/  DMUL R14, R10, R18 ;  /* 0x000000120a0e7228 */ /* 0x000fd00000000000 */
[----:B------:R-:W-:-:S08]  /*452c0*/  DFMA R14, R10, R18, R14 ;  /* 0x000000120a0e722b */ /* 0x000fd0000000000e */
[----:B------:R-:W-:-:S08]  /*452d0*/  DMUL R20, R14, R14 ;  /* 0x0000000e0e147228 */ /* 0x000fd00000000000 */
[----:B------:R-:W-:Y:S01]  /*452e0*/  DFMA R12, R20, UR6, R24 ;  /* 0x00000006140c7c2b */ /* 0x000fe20008000018 */
[----:B------:R-:W-:Y:S01]  /*452f0*/  UMOV UR6, 0x9f02676f ;  /* 0x9f02676f00067882 */ /* 0x000fe20000000000 */
[----:B------:R-:W-:Y:S01]  /*45300*/  UMOV UR7, 0x3ef3b266 ;  /* 0x3ef3b26600077882 */ /* 0x000fe20000000000 */
[----:B------:R-:W-:-:S05]  /*45310*/  DADD R24, R10, -R14 ;  /* 0x000000000a187229 */ /* 0x000fca000000080e */
[----:B------:R-:W-:Y:S01]  /*45320*/  DFMA R12, R20, R12, UR6 ;  /* 0x00000006140c7e2b */ /* 0x000fe2000800000c */
[----:B------:R-:W-:Y:S01]  /*45330*/  UMOV UR6, 0xa9ab0956 ;  /* 0xa9ab095600067882 */ /* 0x000fe20000000000 */
[----:B------:R-:W-:Y:S01]  /*45340*/  UMOV UR7, 0x3f1745cb ;  /* 0x3f1745cb00077882 */ /* 0x000fe20000000000 */
[----:B------:R-:W-:-:S05]  /*45350*/  DADD R24, R24, R24 ;  /* 0x0000000018187229 */ /* 0x000fca0000000018 */
[----:B------:R-:W-:Y:S01]  /*45360*/  DFMA R12, R20, R12, UR6 ;  /* 0x00000006140c7e2b */ /* 0x000fe2000800000c */
[----:B------:R-:W-:Y:S01]  /*45370*/  UMOV UR6, 0x2d1b5154 ;  /* 0x2d1b515400067882 */ /* 0x000fe20000000000 */
[----:B------:R-:W-:Y:S01]  /*45380*/  UMOV UR7, 0x3f3c71c7 ;  /* 0x3f3c71c700077882 */ /* 0x000fe20000000000 */
[----:B------:R-:W-:-:S05]  /*45390*/  DFMA R24, R10, -R14, R24 ;  /* 0x8000000e0a18722b */ /* 0x000fca0000000018 */
[----:B------:R-:W-:Y:S01]  /*453a0*/  DFMA R12, R20, R12, UR6 ;  /* 0x00000006140c7e2b */ /* 0x000fe2000800000c */
[----:B------:R-:W-:Y:S01]  /*453b0*/  UMOV UR6, 0x923be72d ;  /* 0x923be72d00067882 */ /* 0x000fe20000000000 */
[----:B------:R-:W-:Y:S01]  /*453c0*/  UMOV UR7, 0x3f624924 ;  /* 0x3f62492400077882 */ /* 0x000fe20000000000 */
[----:B------:R-:W-:-:S05]  /*453d0*/  DMUL R24, R18, R24 ;  /* 0x0000001812187228 */ /* 0x000fca0000000000 */
[----:B------:R-:W-:Y:S01]  /*453e0*/  DFMA R12, R20, R12, UR6 ;  /* 0x00000006140c7e2b */ /* 0x000fe2000800000c */
[----:B------:R-:W-:Y:S01]  /*453f0*/  UMOV UR6, 0x80000000 ;  /* 0x8000000000067882 */ /* 0x000fe20000000000 */
[----:B------:R-:W-:Y:S02]  /*45400*/  UMOV UR7, 0x43300000 ;  /* 0x4330000000077882 */ /* 0x000fe40000000000 */
[----:B------:R-:W-:Y:S01]  /*45410*/  DADD R26, R26, -UR6 ;  /* 0x800000061a1a7e29 */ /* 0x000fe20008000000 */
[----:B------:R-:W-:Y:S01]  /*45420*/  UMOV UR6, 0x55555554 ;  /* 0x5555555400067882 */ /* 0x000fe20000000000 */
[----:B------:R-:W-:Y:S02]  /*45430*/  UMOV UR7, 0x3fb55555 ;  /* 0x3fb5555500077882 */ /* 0x000fe40000000000 */
[----:B------:R-:W-:Y:S01]  /*45440*/  DFMA R12, R20, R12, UR10 ;  /* 0x0000000a140c7e2b */ /* 0x000fe2000800000c */
[----:B------:R-:W-:Y:S01]  /*45450*/  UMOV UR10, 0xfefa39ef ;  /* 0xfefa39ef000a7882 */ /* 0x000fe20000000000 */
[----:B------:R-:W-:-:S02]  /*45460*/  UMOV UR11, 0x3fe62e42 ;  /* 0x3fe62e42000b7882 */ /* 0x000fc40000000000 */
[----:B------:R-:W-:-:S04]  /*45470*/  DFMA R10, R26, UR10, R14 ;  /* 0x0000000a1a0a7c2b */ /* 0x000fc8000800000e */
[----:B------:R-:W-:Y:S01]  /*45480*/  DFMA R12, R20, R12, UR6 ;  /* 0x00000006140c7e2b */ /* 0x000fe2000800000c */
[----:B------:R-:W-:Y:S01]  /*45490*/  UMOV UR6, 0xfefa39ef ;  /* 0xfefa39ef00067882 */ /* 0x000fe20000000000 */
[----:B------:R-:W-:Y:S02]  /*454a0*/  UMOV UR7, 0x3fe62e42 ;  /* 0x3fe62e4200077882 */ /* 0x000fe40000000000 */
[----:B------:R-:W-:Y:S01]  /*454b0*/  DFMA R28, R26, -UR6, R10 ;  /* 0x800000061a1c7c2b */ /* 0x000fe2000800000a */
[----:B------:R-:W-:Y:S01]  /*454c0*/  UMOV UR6, 0x3b39803f ;  /* 0x3b39803f00067882 */ /* 0x000fe20000000000 */
[----:B------:R-:W-:Y:S02]  /*454d0*/  UMOV UR7, 0x3c7abc9e ;  /* 0x3c7abc9e00077882 */ /* 0x000fe40000000000 */
[----:B------:R-:W-:-:S04]  /*454e0*/  DMUL R12, R20, R12 ;  /* 0x0000000c140c7228 */ /* 0x000fc80000000000 */
[----:B------:R-:W-:-:S04]  /*454f0*/  DADD R28, -R14, R28 ;  /* 0x000000000e1c7229 */ /* 0x000fc8000000011c */
[----:B------:R-:W-:-:S08]  /*45500*/  DFMA R12, R14, R12, R24 ;  /* 0x0000000c0e0c722b */ /* 0x000fd00000000018 */
[----:B------:R-:W-:-:S08]  /*45510*/  DADD R12, R12, -R28 ;  /* 0x000000000c0c7229 */ /* 0x000fd0000000081c */
[----:B------:R-:W-:-:S08]  /*45520*/  DFMA R12, R26, UR6, R12 ;  /* 0x000000061a0c7c2b */ /* 0x000fd0000800000c */
[----:B------:R-:W-:Y:S01]  /*45530*/  DADD R10, R10, R12 ;  /* 0x000000000a0a7229 */ /* 0x000fe2000000000c */
[----:B------:R-:W-:Y:S10]  /*45540*/  BRA `(.L_x_1019) ;  /* 0x0000000000187947 */ /* 0x000ff40003800000 */
.L_x_1018:
[----:B------:R-:W-:Y:S01]  /*45550*/  IMAD.MOV.U32 R10, RZ, RZ, 0x0 ;  /* 0x00000000ff0a7424 */ /* 0x000fe200078e00ff */
[----:B------:R-:W-:Y:S01]  /*45560*/  LOP3.LUT P0, RZ, R13, 0x7fffffff, RZ, 0xc0, !PT ;  /* 0x7fffffff0dff7812 */ /* 0x000fe2000780c0ff */
[----:B------:R-:W-:-:S06]  /*45570*/  IMAD.MOV.U32 R11, RZ, RZ, 0x7ff00000 ;  /* 0x7ff00000ff0b7424 */ /* 0x000fcc00078e00ff */
[----:B------:R-:W-:-:S10]  /*45580*/  DFMA R10, R12, R10, +INF ;  /* 0x7ff000000c0a742b */ /* 0x000fd4000000000a */
[----:B------:R-:W-:Y:S02]  /*45590*/  FSEL R10, R10, RZ, P0 ;  /* 0x000000ff0a0a7208 */ /* 0x000fe40000000000 */
[----:B------:R-:W-:-:S07]  /*455a0*/  FSEL R11, R11, -QNAN , P0 ;  /* 0xfff000000b0b7808 */ /* 0x000fce0000000000 */
.L_x_1019:
[----:B------:R-:W-:Y:S05]  /*455b0*/  BSYNC.RECONVERGENT B0 ;  /* 0x0000000000007941 */ /* 0x000fea0003800200 */
.L_x_1017:
[----:B------:R-:W-:Y:S01]  /*455c0*/  DMUL R18, R10, -2 ;  /* 0xc00000000a127828 */ /* 0x000fe20000000000 */
[----:B------:R-:W-:Y:S01]  /*455d0*/  IMAD.MOV.U32 R14, RZ, RZ, 0x0 ;  /* 0x00000000ff0e7424 */ /* 0x000fe200078e00ff */
[----:B------:R-:W-:Y:S01]  /*455e0*/  MOV R15, 0x3fd80000 ;  /* 0x3fd80000000f7802 */ /* 0x000fe20000000f00 */
[----:B------:R-:W-:Y:S03]  /*455f0*/  BSSY.RECONVERGENT B0, `(.L_x_1020) ;  /* 0x0000018000007945 */ /* 0x000fe60003800200 */
[----:B------:R-:W0:Y:S04]  /*45600*/  MUFU.RSQ64H R13, R19 ;  /* 0x00000013000d7308 */ /* 0x000e280000001c00 */
[----:B------:R-:W-:-:S05]  /*45610*/  VIADD R12, R19, 0xfcb00000 ;  /* 0xfcb00000130c7836 */ /* 0x000fca0000000000 */
[----:B------:R-:W-:Y:S01]  /*45620*/  ISETP.GE.U32.AND P0, PT, R12, 0x7ca00000, PT ;  /* 0x7ca000000c00780c */ /* 0x000fe20003f06070 */
[----:B0-----:R-:W-:-:S08]  /*45630*/  DMUL R10, R12, R12 ;  /* 0x0000000c0c0a7228 */ /* 0x001fd00000000000 */
[----:B------:R-:W-:-:S08]  /*45640*/  DFMA R10, R18, -R10, 1 ;  /* 0x3ff00000120a742b */ /* 0x000fd0000000080a */
[----:B------:R-:W-:Y:S02]  /*45650*/  DFMA R14, R10, R14, 0.5 ;  /* 0x3fe000000a0e742b */ /* 0x000fe4000000000e */
[----:B------:R-:W-:-:S08]  /*45660*/  DMUL R10, R12, R10 ;  /* 0x0000000a0c0a7228 */ /* 0x000fd00000000000 */
[----:B------:R-:W-:Y:S02]  /*45670*/  DFMA R20, R14, R10, R12 ;  /* 0x0000000a0e14722b */ /* 0x000fe4000000000c */
[----:B------:R-:W-:-:S06]  /*45680*/  DADD R10, R8, R8 ;  /* 0x00000000080a7229 */ /* 0x000fcc0000000008 */
[----:B------:R-:W-:Y:S02]  /*45690*/  DMUL R24, R18, R20 ;  /* 0x0000001412187228 */ /* 0x000fe40000000000 */
[----:B------:R-:W-:Y:S02]  /*456a0*/  VIADD R15, R21, 0xfff00000 ;  /* 0xfff00000150f7836 */ /* 0x000fe40000000000 */
[----:B------:R-:W-:-:S04]  /*456b0*/  IMAD.MOV.U32 R14, RZ, RZ, R20 ;  /* 0x000000ffff0e7224 */ /* 0x000fc800078e0014 */
[----:B------:R-:W-:-:S08]  /*456c0*/  DFMA R26, R24, -R24, R18 ;  /* 0x80000018181a722b */ /* 0x000fd00000000012 */
[----:B------:R-:W-:Y:S01]  /*456d0*/  DFMA R8, R26, R14, R24 ;  /* 0x0000000e1a08722b */ /* 0x000fe20000000018 */
[----:B------:R-:W-:Y:S10]  /*456e0*/  @!P0 BRA `(.L_x_1021) ;  /* 0x0000000000208947 */ /* 0x000ff40003800000 */
[----:B------:R-:W-:Y:S01]  /*456f0*/  IMAD.MOV.U32 R28, RZ, RZ, R20 ;  /* 0x000000ffff1c7224 */ /* 0x000fe200078e0014 */
[----:B------:R-:W-:Y:S01]  /*45700*/  MOV R20, 0x45750 ;  /* 0x0004575000147802 */ /* 0x000fe20000000f00 */
[----:B------:R-:W-:Y:S01]  /*45710*/  IMAD.MOV.U32 R14, RZ, RZ, R18 ;  /* 0x000000ffff0e7224 */ /* 0x000fe200078e0012 */
[----:B------:R-:W-:Y:S01]  /*45720*/  MOV R18, R24 ;  /* 0x0000001800127202 */ /* 0x000fe20000000f00 */
[----:B------:R-:W-:-:S07]  /*45730*/  IMAD.MOV.U32 R21, RZ, RZ, R25 ;  /* 0x000000ffff157224 */ /* 0x000fce00078e0019 */
[----:B------:R-:W-:Y:S05]  /*45740*/  CALL.REL.NOINC `($__internal_3_$__cuda_sm20_dsqrt_rn_f64_mediumpath_v1) ;  /* 0x000000c000247944 */ /* 0x000fea0003c00000 */
[----:B------:R-:W-:Y:S02]  /*45750*/  IMAD.MOV.U32 R8, RZ, RZ, R12 ;  /* 0x000000ffff087224 */ /* 0x000fe400078e000c */
[----:B------:R-:W-:-:S07]  /*45760*/  IMAD.MOV.U32 R9, RZ, RZ, R13 ;  /* 0x000000ffff097224 */ /* 0x000fce00078e000d */
.L_x_1021:
[----:B------:R-:W-:Y:S05]  /*45770*/  BSYNC.RECONVERGENT B0 ;  /* 0x0000000000007941 */ /* 0x000fea0003800200 */
.L_x_1020:
[----:B------:R-:W-:Y:S01]  /*45780*/  DMUL R12, RZ, R10 ;  /* 0x0000000aff0c7228 */ /* 0x000fe20000000000 */
[----:B------:R-:W-:Y:S01]  /*45790*/  IMAD.SHL.U32 R7, R11, 0x2, RZ ;  /* 0x000000020b077824 */ /* 0x000fe200078e00ff */
[----:B------:R-:W-:Y:S01]  /*457a0*/  UMOV UR6, 0x33145c07 ;  /* 0x33145c0700067882 */ /* 0x000fe20000000000 */
[----:B------:R-:W-:Y:S01]  /*457b0*/  UMOV UR7, 0x3ca1a626 ;  /* 0x3ca1a62600077882 */ /* 0x000fe20000000000 */
[----:B------:R-:W-:Y:S01]  /*457c0*/  IMAD.MOV.U32 R20, RZ, RZ, -0x3e107ad8 ;  /* 0xc1ef8528ff147424 */ /* 0x000fe200078e00ff */
[----:B------:R-:W-:Y:S01]  /*457d0*/  MOV R25, 0x3e5ae5f1 ;  /* 0x3e5ae5f100197802 */ /* 0x000fe20000000f00 */
[----:B------:R-:W-:Y:S01]  /*457e0*/  IMAD.MOV.U32 R21, RZ, RZ, 0x3e21eea7 ;  /* 0x3e21eea7ff157424 */ /* 0x000fe200078e00ff */
[----:B------:R-:W-:Y:S01]  /*457f0*/  ISETP.GT.U32.AND P0, PT, R7, -0x79800000, PT ;  /* 0x868000000700780c */ /* 0x000fe20003f04070 */
[----:B------:R-:W-:Y:S01]  /*45800*/  IMAD.MOV.U32 R24, RZ, RZ, 0x2cb0d246 ;  /* 0x2cb0d246ff187424 */ /* 0x000fe200078e00ff */
[----:B------:R-:W0:Y:S01]  /*45810*/  MUFU.RCP64H R29, 3.1901087674257588844e-13 ;  /* 0x3d5672ca001d7908 */ /* 0x000e220000001800 */
[----:B------:R-:W-:Y:S01]  /*45820*/  IMAD.MOV.U32 R32, RZ, RZ, -0x6e634b00 ;  /* 0x919cb500ff207424 */ /* 0x000fe200078e00ff */
[----:B------:R-:W-:Y:S01]  /*45830*/  FSEL R11, R13, R11, P0 ;  /* 0x0000000b0d0b7208 */ /* 0x000fe20000000000 */
[----:B------:R-:W-:Y:S01]  /*45840*/  IMAD.MOV.U32 R33, RZ, RZ, 0x3d5672ca ;  /* 0x3d5672caff217424 */ /* 0x000fe200078e00ff */
[----:B------:R-:W-:Y:S01]  /*45850*/  FSEL R12, R12, R10, P0 ;  /* 0x0000000a0c0c7208 */ /* 0x000fe20000000000 */
[----:B------:R-:W-:Y:S01]  /*45860*/  IMAD.MOV.U32 R28, RZ, RZ, 0x1 ;  /* 0x00000001ff1c7424 */ /* 0x000fe200078e00ff */
[----:B------:R-:W-:Y:S01]  /*45870*/  IADD3 R13, PT, PT, R11, 0x100000, RZ ;  /* 0x001000000b0d7810 */ /* 0x000fe20007ffe0ff */
[----:B------:R-:W-:Y:S01]  /*45880*/  BSSY.RECONVERGENT B1, `(.L_x_1022) ;  /* 0x0000054000017945 */ /* 0x000fe20003800200 */
[----:B------:R-:W-:Y:S01]  /*45890*/  IADD3 R6, PT, PT, -R6, -0x5945, RZ ;  /* 0xffffa6bb06067810 */ /* 0x000fe20007ffe1ff */
[----:B------:R-:W-:Y:S01]  /*458a0*/  IMAD.MOV.U32 R10, RZ, RZ, R12 ;  /* 0x000000ffff0a7224 */ /* 0x000fe200078e000c */
[----:B------:R-:W1:Y:S08]  /*458b0*/  FRND.F64 R14, R12 ;  /* 0x0000000c000e7313 */ /* 0x000e700000301800 */
[----:B------:R-:W2:Y:S01]  /*458c0*/  F2I.S64.F64 R12, R12 ;  /* 0x0000000c000c7311 */ /* 0x000ea20000301900 */
[----:B-1----:R-:W-:-:S07]  /*458d0*/  DFMA R14, R14, -0.5, R10 ;  /* 0xbfe000000e0e782b */ /* 0x002fce000000000a */
[----:B------:R-:W1:Y:S01]  /*458e0*/  FRND.F64.TRUNC R26, R10 ;  /* 0x0000000a001a7313 */ /* 0x000e62000030d800 */
[C---:B------:R-:W-:Y:S01]  /*458f0*/  DMUL R18, R14.reuse, UR6 ;  /* 0x000000060e127c28 */ /* 0x040fe20008000000 */
[----:B------:R-:W-:Y:S01]  /*45900*/  UMOV UR6, 0x54442d18 ;  /* 0x54442d1800067882 */ /* 0x000fe20000000000 */
[----:B------:R-:W-:Y:S01]  /*45910*/  UMOV UR7, 0x400921fb ;  /* 0x400921fb00077882 */ /* 0x000fe20000000000 */
[C---:B--2---:R-:W-:Y:S02]  /*45920*/  LOP3.LUT R7, R12.reuse, 0x1, RZ, 0xc0, !PT ;  /* 0x000000010c077812 */ /* 0x044fe400078ec0ff */
[----:B------:R-:W-:Y:S01]  /*45930*/  LOP3.LUT P1, RZ, R12, 0x2, RZ, 0xc0, !PT ;  /* 0x000000020cff7812 */ /* 0x000fe2000782c0ff */
[----:B------:R-:W-:Y:S01]  /*45940*/  DMUL R12, RZ, R10 ;  /* 0x0000000aff0c7228 */ /* 0x000fe20000000000 */
[----:B------:R-:W-:Y:S01]  /*45950*/  ISETP.NE.U32.AND P0, PT, R7, 0x1, PT ;  /* 0x000000010700780c */ /* 0x000fe20003f05070 */
[----:B------:R-:W-:Y:S01]  /*45960*/  DFMA R18, R14, UR6, R18 ;  /* 0x000000060e127c2b */ /* 0x000fe20008000012 */
[----:B------:R-:W-:Y:S01]  /*45970*/  UMOV UR6, 0x20fd8164 ;  /* 0x20fd816400067882 */ /* 0x000fe20000000000 */
[----:B------:R-:W-:Y:S01]  /*45980*/  UMOV UR7, 0x3da8ff83 ;  /* 0x3da8ff8300077882 */ /* 0x000fe20000000000 */
[----:B------:R-:W-:Y:S01]  /*45990*/  ISETP.NE.U32.AND.EX P0, PT, RZ, RZ, PT, P0 ;  /* 0x000000ffff00720c */ /* 0x000fe20003f05100 */
[----:B-1----:R-:W-:-:S04]  /*459a0*/  DSETP.NEU.AND P2, PT, R10, R26, PT ;  /* 0x0000001a0a00722a */ /* 0x002fc80003f4d000 */
[----:B------:R-:W-:-:S08]  /*459b0*/  DMUL R14, R18, R18 ;  /* 0x00000012120e7228 */ /* 0x000fd00000000000 */
[C---:B------:R-:W-:Y:S01]  /*459c0*/  DFMA R20, R14.reuse, -UR6, R20 ;  /* 0x800000060e147c2b */ /* 0x040fe20008000014 */
[----:B------:R-:W-:Y:S01]  /*459d0*/  UMOV UR6, 0xf9785eba ;  /* 0xf9785eba00067882 */ /* 0x000fe20000000000 */
[----:B------:R-:W-:Y:S02]  /*459e0*/  UMOV UR7, 0x3de5db65 ;  /* 0x3de5db6500077882 */ /* 0x000fe40000000000 */
[C---:B------:R-:W-:Y:S01]  /*459f0*/  DFMA R24, R14.reuse, UR6, -R24 ;  /* 0x000000060e187c2b */ /* 0x040fe20008000818 */
[----:B------:R-:W-:Y:S01]  /*45a00*/  UMOV UR6, 0x8e06e6d9 ;  /* 0x8e06e6d900067882 */ /* 0x000fe20000000000 */
[----:B------:R-:W-:Y:S02]  /*45a10*/  UMOV UR7, 0x3e927e4f ;  /* 0x3e927e4f00077882 */ /* 0x000fe40000000000 */
[----:B------:R-:W-:Y:S01]  /*45a20*/  DFMA R20, R14, R20, -UR6 ;  /* 0x800000060e147e2b */ /* 0x000fe20008000014 */
[----:B------:R-:W-:Y:S01]  /*45a30*/  UMOV UR6, 0x69ace392 ;  /* 0x69ace39200067882 */ /* 0x000fe20000000000 */
[----:B------:R-:W-:-:S02]  /*45a40*/  UMOV UR7, 0x3ec71de3 ;  /* 0x3ec71de300077882 */ /* 0x000fc40000000000 */
[C---:B------:R-:W-:Y:S01]  /*45a50*/  DFMA R24, R14.reuse, R24, UR6 ;  /* 0x000000060e187e2b */ /* 0x040fe20008000018 */
[----:B------:R-:W-:Y:S01]  /*45a60*/  UMOV UR6, 0x19ddbce9 ;  /* 0x19ddbce900067882 */ /* 0x000fe20000000000 */
[----:B------:R-:W-:Y:S02]  /*45a70*/  UMOV UR7, 0x3efa01a0 ;  /* 0x3efa01a000077882 */ /* 0x000fe40000000000 */
[C---:B------:R-:W-:Y:S01]  /*45a80*/  DFMA R20, R14.reuse, R20, UR6 ;  /* 0x000000060e147e2b */ /* 0x040fe20008000014 */
[----:B------:R-:W-:Y:S01]  /*45a90*/  UMOV UR6, 0x19db62a1 ;  /* 0x19db62a100067882 */ /* 0x000fe20000000000 */
[----:B------:R-:W-:Y:S02]  /*45aa0*/  UMOV UR7, 0x3f2a01a0 ;  /* 0x3f2a01a000077882 */ /* 0x000fe40000000000 */
[----:B------:R-:W-:Y:S01]  /*45ab0*/  DFMA R24, R14, R24, -UR6 ;  /* 0x800000060e187e2b */ /* 0x000fe20008000018 */
[----:B------:R-:W-:Y:S01]  /*45ac0*/  UMOV UR6, 0x16c15d47 ;  /* 0x16c15d4700067882 */ /* 0x000fe20000000000 */
[----:B------:R-:W-:-:S02]  /*45ad0*/  UMOV UR7, 0x3f56c16c ;  /* 0x3f56c16c00077882 */ /* 0x000fc40000000000 */
[C---:B------:R-:W-:Y:S01]  /*45ae0*/  DFMA R20, R14.reuse, R20, -UR6 ;  /* 0x800000060e147e2b */ /* 0x040fe20008000014 */
[----:B------:R-:W-:Y:S01]  /*45af0*/  UMOV UR6, 0x11110818 ;  /* 0x1111081800067882 */ /* 0x000fe20000000000 */
[----:B------:R-:W-:Y:S02]  /*45b00*/  UMOV UR7, 0x3f811111 ;  /* 0x3f81111100077882 */ /* 0x000fe40000000000 */
[C---:B------:R-:W-:Y:S01]  /*45b10*/  DFMA R24, R14.reuse, R24, UR6 ;  /* 0x000000060e187e2b */ /* 0x040fe20008000018 */
[----:B------:R-:W-:Y:S01]  /*45b20*/  UMOV UR6, 0x55555551 ;  /* 0x5555555100067882 */ /* 0x000fe20000000000 */
[----:B------:R-:W-:Y:S02]  /*45b30*/  UMOV UR7, 0x3fa55555 ;  /* 0x3fa5555500077882 */ /* 0x000fe40000000000 */
[----:B------:R-:W-:Y:S01]  /*45b40*/  DFMA R20, R14, R20, UR6 ;  /* 0x000000060e147e2b */ /* 0x000fe20008000014 */
[----:B------:R-:W-:Y:S01]  /*45b50*/  UMOV UR6, 0x55555554 ;  /* 0x5555555400067882 */ /* 0x000fe20000000000 */
[----:B------:R-:W-:-:S02]  /*45b60*/  UMOV UR7, 0x3fc55555 ;  /* 0x3fc5555500077882 */ /* 0x000fc40000000000 */
[C---:B------:R-:W-:Y:S01]  /*45b70*/  DFMA R24, R14.reuse, R24, -UR6 ;  /* 0x800000060e187e2b */ /* 0x040fe20008000018 */
[----:B------:R-:W-:Y:S01]  /*45b80*/  UMOV UR6, 0x95daf3b8 ;  /* 0x95daf3b800067882 */ /* 0x000fe20000000000 */
[----:B------:R-:W-:Y:S02]  /*45b90*/  UMOV UR7, 0x3cbdd88c ;  /* 0x3cbdd88c00077882 */ /* 0x000fe40000000000 */
[----:B------:R-:W-:-:S04]  /*45ba0*/  DFMA R20, R14, R20, -0.5 ;  /* 0xbfe000000e14742b */ /* 0x000fc80000000014 */
[----:B------:R-:W-:-:S04]  /*45bb0*/  DFMA R24, R14, R24, RZ ;  /* 0x000000180e18722b */ /* 0x000fc800000000ff */
[----:B------:R-:W-:Y:S02]  /*45bc0*/  DFMA R20, R14, R20, 1 ;  /* 0x3ff000000e14742b */ /* 0x000fe40000000014 */
[----:B0-----:R-:W-:Y:S02]  /*45bd0*/  DFMA R14, R28, -R32, 1 ;  /* 0x3ff000001c0e742b */ /* 0x001fe40000000820 */
[----:B------:R-:W-:Y:S01]  /*45be0*/  DFMA R24, R18, R24, R18 ;  /* 0x000000181218722b */ /* 0x000fe20000000012 */
[----:B------:R-:W-:-:S05]  /*45bf0*/  IMAD.IADD R19, R1, 0x1, R4 ;  /* 0x0000000101137824 */ /* 0x000fca00078e0204 */
[----:B------:R-:W-:-:S04]  /*45c00*/  DFMA R14, R14, R14, R14 ;  /* 0x0000000e0e0e722b */ /* 0x000fc8000000000e */
[----:B------:R-:W-:Y:S02]  /*45c10*/  FSEL R7, R21, R25, !P0 ;  /* 0x0000001915077208 */ /* 0x000fe40004000000 */
[----:B------:R-:W-:Y:S02]  /*45c20*/  FSEL R11, R20, R24, !P0 ;  /* 0x00000018140b7208 */ /* 0x000fe40004000000 */
[----:B------:R-:W-:Y:S01]  /*45c30*/  @P1 LOP3.LUT R7, R7, 0x80000000, RZ, 0x3c, !PT ;  /* 0x8000000007071812 */ /* 0x000fe200078e3cff */
[----:B------:R-:W-:Y:S01]  /*45c40*/  DFMA R14, R28, R14, R28 ;  /* 0x0000000e1c0e722b */ /* 0x000fe2000000001c */
[----:B------:R-:W-:Y:S01]  /*45c50*/  FSEL R10, R12, R11, !P2 ;  /* 0x0000000b0c0a7208 */ /* 0x000fe20005000000 */
[----:B------:R-:W-:Y:S01]  /*45c60*/  IMAD.MOV.U32 R12, RZ, RZ, 0x47ae147b ;  /* 0x47ae147bff0c7424 */ /* 0x000fe200078e00ff */
[----:B------:R-:W-:Y:S02]  /*45c70*/  FSEL R11, R13, R7, !P2 ;  /* 0x000000070d0b7208 */ /* 0x000fe40005000000 */
[----:B------:R-:W-:-:S04]  /*45c80*/  MOV R13, 0x3f847ae1 ;  /* 0x3f847ae1000d7802 */ /* 0x000fc80000000f00 */
[----:B------:R-:W-:Y:S02]  /*45c90*/  DMUL R8, R8, R10 ;  /* 0x0000000a08087228 */ /* 0x000fe40000000000 */
[----:B------:R-:W-:-:S06]  /*45ca0*/  DFMA R10, R14, -R32, 1 ;  /* 0x3ff000000e0a742b */ /* 0x000fcc0000000820 */
[----:B------:R-:W-:Y:S02]  /*45cb0*/  DFMA R8, R8, R12, 700 ;  /* 0x4085e0000808742b */ /* 0x000fe4000000000c */
[----:B------:R-:W-:-:S05]  /*45cc0*/  DFMA R10, R14, R10, R14 ;  /* 0x0000000a0e0a722b */ /* 0x000fca000000000e */
[----:B------:R0:W-:Y:S01]  /*45cd0*/  STL.64 [R19], R8 ;  /* 0x0000000813007387 */ /* 0x0001e20000100a00 */
[----:B------:R-:W-:-:S08]  /*45ce0*/  DMUL R14, R8, -UR6 ;  /* 0x80000006080e7c28 */ /* 0x000fd00008000000 */
[----:B------:R-:W-:Y:S02]  /*45cf0*/  DMUL R26, R14, R10 ;  /* 0x0000000a0e1a7228 */ /* 0x000fe40000000000 */
[----:B------:R-:W-:-:S06]  /*45d00*/  FSETP.GEU.AND P1, PT, |R15|, 6.5827683646048100446e-37, PT ;  /* 0x036000000f00780b */ /* 0x000fcc0003f2e200 */
[----:B------:R-:W-:-:S08]  /*45d10*/  DFMA R12, R26, -R32, R14 ;  /* 0x800000201a0c722b */ /* 0x000fd0000000000e */
[----:B------:R-:W-:-:S10]  /*45d20*/  DFMA R26, R10, R12, R26 ;  /* 0x0000000c0a1a722b */ /* 0x000fd4000000001a */
[----:B------:R-:W-:-:S05]  /*45d30*/  FFMA R7, RZ, 0.052355565130710601807, R27 ;  /* 0x3d5672caff077823 */ /* 0x000fca000000001b */
[----:B------:R-:W-:-:S13]  /*45d40*/  FSETP.GT.AND P0, PT, |R7|, 1.469367938527859385e-39, PT ;  /* 0x001000000700780b */ /* 0x000fda0003f04200 */
[----:B0-----:R-:W-:Y:S05]  /*45d50*/  @P0 BRA P1, `(.L_x_1023) ;  /* 0x0000000000180947 */ /* 0x001fea0000800000 */
[----:B------:R-:W-:Y:S01]  /*45d60*/  IMAD.MOV.U32 R26, RZ, RZ, R14 ;  /* 0x000000ffff1a7224 */ /* 0x000fe200078e000e */
[----:B------:R-:W-:Y:S01]  /*45d70*/  MOV R59, 0x3d5672ca ;  /* 0x3d5672ca003b7802 */ /* 0x000fe20000000f00 */
[----:B------:R-:W-:Y:S01]  /*45d80*/  IMAD.MOV.U32 R27, RZ, RZ, R15 ;  /* 0x000000ffff1b7224 */ /* 0x000fe200078e000f */
[----:B------:R-:W-:Y:S01]  /*45d90*/  MOV R24, 0x45dc0 ;  /* 0x00045dc000187802 */ /* 0x000fe20000000f00 */
[----:B------:R-:W-:-:S07]  /*45da0*/  IMAD.MOV.U32 R58, RZ, RZ, -0x6e634b00 ;  /* 0x919cb500ff3a7424 */ /* 0x000fce00078e00ff */
[----:B------:R-:W-:Y:S05]  /*45db0*/  CALL.REL.NOINC `($__internal_2_$__cuda_sm20_div_rn_f64_full) ;  /* 0x000000b000f87944 */ /* 0x000fea0003c00000 */
.L_x_1023:
[----:B------:R-:W-:Y:S05]  /*45dc0*/  BSYNC.RECONVERGENT B1 ;  /* 0x0000000000017941 */ /* 0x000fea0003800200 */
.L_x_1022:
[----:B------:R-:W-:Y:S01]  /*45dd0*/  IMAD.WIDE.U32 R10, R72, 0x80cfc, RZ ;  /* 0x00080cfc480a7825 */ /* 0x000fe200078e00ff */
[----:B------:R-:W-:Y:S01]  /*45de0*/  IADD3 R7, PT, PT, -R0, -0x5945, RZ ;  /* 0xffffa6bb00077810 */ /* 0x000fe20007ffe1ff */
[----:B------:R-:W-:Y:S01]  /*45df0*/  UMOV UR6, 0xd10000b ;  /* 0x0d10000b00067882 */ /* 0x000fe20000000000 */
[----:B------:R-:W-:Y:S01]  /*45e00*/  IADD3 R23, PT, PT, -R23, -0xd1, RZ ;  /* 0xffffff2f17177810 */ /* 0x000fe20007ffe1ff */
[C---:B------:R-:W-:Y:S01]  /*45e10*/  IMAD.WIDE.U32 R8, R5.reuse, 0x156abc, RZ ;  /* 0x00156abc05087825 */ /* 0x040fe200078e00ff */
[----:B------:R-:W-:Y:S01]  /*45e20*/  IADD3 R5, PT, PT, -R5, -0xd1, RZ ;  /* 0xffffff2f05057810 */ /* 0x000fe20007ffe1ff */
[----:B------:R-:W-:Y:S01]  /*45e30*/  UMOV UR7, 0x3df00000 ;  /* 0x3df0000000077882 */ /* 0x000fe20000000000 */
[----:B------:R-:W-:Y:S01]  /*45e40*/  DADD R26, R26, 1 ;  /* 0x3ff000001a1a7429 */ /* 0x000fe20000000000 */
[----:B------:R-:W-:Y:S01]  /*45e50*/  IMAD.WIDE.U32 R10, R7, 0x14e9dd, R10 ;  /* 0x0014e9dd070a7825 */ /* 0x000fe200078e000a */
[----:B------:R-:W-:Y:S03]  /*45e60*/  BSSY.RECONVERGENT B0, `(.L_x_1024) ;  /* 0x000008f000007945 */ /* 0x000fe60003800200 */
[----:B------:R-:W-:-:S02]  /*45e70*/  IMAD.MOV.U32 R12, RZ, RZ, R10 ;  /* 0x000000ffff0c7224 */ /* 0x000fc400078e000a */
[----:B------:R-:W-:Y:S02]  /*45e80*/  IMAD.MOV.U32 R13, RZ, RZ, RZ ;  /* 0x000000ffff0d7224 */ /* 0x000fe400078e00ff */
[----:B------:R-:W-:-:S04]  /*45e90*/  IMAD.WIDE.U32 R8, R23, 0xc5ee8, R8 ;  /* 0x000c5ee817087825 */ /* 0x000fc800078e0008 */
[----:B------:R-:W-:-:S04]  /*45ea0*/  IMAD.WIDE.U32 R10, R11, 0x5945, R12 ;  /* 0x000059450b0a7825 */ /* 0x000fc800078e000c */
[----:B------:R-:W-:Y:S02]  /*45eb0*/  IMAD.MOV.U32 R12, RZ, RZ, R8 ;  /* 0x000000ffff0c7224 */ /* 0x000fe400078e0008 */
[----:B------:R-:W-:Y:S02]  /*45ec0*/  IMAD.MOV.U32 R24, RZ, RZ, -0x3ff ;  /* 0xfffffc01ff187424 */ /* 0x000fe400078e00ff */
        /* <DEDUP_REMOVED lines=12> */
[----:B------:R-:W-:Y:S02]  /*45f90*/  SEL R22, R7, R10, P1 ;  /* 0x0000000a07167207 */ /* 0x000fe40000800000 */
[----:B------:R-:W-:Y:S02]  /*45fa0*/  SEL R9, R15, R9, P0 ;  /* 0x000000090f097207 */ /* 0x000fe40000000000 */
[----:B------:R-:W-:-:S02]  /*45fb0*/  SEL R10, R13, R11, P1 ;  /* 0x0000000b0d0a7207 */ /* 0x000fc40000800000 */
[----:B------:R-:W-:Y:S02]  /*45fc0*/  ISETP.GT.U32.AND P0, PT, R25, R22, PT ;  /* 0x000000161900720c */ /* 0x000fe40003f04070 */
[C---:B------:R-:W-:Y:S02]  /*45fd0*/  IADD3 R0, PT, PT, -R22.reuse, R25, RZ ;  /* 0x0000001916007210 */ /* 0x040fe40007ffe1ff */
[----:B------:R-:W-:Y:S01]  /*45fe0*/  ISETP.GT.U32.AND.EX P0, PT, R9, R10, PT, P0 ;  /* 0x0000000a0900720c */ /* 0x000fe20003f04100 */
[----:B------:R-:W-:Y:S01]  /*45ff0*/  IMAD.WIDE.U32 R10, R22, 0x80cfc, RZ ;  /* 0x00080cfc160a7825 */ /* 0x000fe200078e00ff */
[----:B------:R-:W-:-:S03]  /*46000*/  MOV R13, RZ ;  /* 0x000000ff000d7202 */ /* 0x000fc60000000f00 */
[----:B------:R-:W-:-:S04]  /*46010*/  IMAD.WIDE.U32 R8, R31, 0x156abc, RZ ;  /* 0x00156abc1f087825 */ /* 0x000fc800078e00ff */
[----:B------:R-:W-:-:S04]  /*46020*/  IMAD.WIDE.U32 R6, R6, 0x14e9dd, R10 ;  /* 0x0014e9dd06067825 */ /* 0x000fc800078e000a */
[----:B------:R-:W-:Y:S02]  /*46030*/  IMAD.MOV.U32 R10, RZ, RZ, R6 ;  /* 0x000000ffff0a7224 */ /* 0x000fe400078e0006 */
[----:B------:R-:W-:Y:S02]  /*46040*/  IMAD.MOV.U32 R11, RZ, RZ, RZ ;  /* 0x000000ffff0b7224 */ /* 0x000fe400078e00ff */
[----:B------:R-:W-:Y:S02]  /*46050*/  @!P0 VIADD R0, R0, 0xffffff2f ;  /* 0xffffff2f00008836 */ /* 0x000fe40000000000 */
[----:B------:R-:W-:-:S04]  /*46060*/  IMAD.WIDE.U32 R8, R5, 0xc5ee8, R8 ;  /* 0x000c5ee805087825 */ /* 0x000fc800078e0008 */
[----:B------:R-:W-:Y:S02]  /*46070*/  IMAD.WIDE.U32 R10, R7, 0x5945, R10 ;  /* 0x00005945070a7825 */ /* 0x000fe400078e000a */
[----:B------:R-:W0:Y:S02]  /*46080*/  I2F.F64.U32 R6, R0 ;  /* 0x0000000000067312 */ /* 0x000e240000201800 */
[----:B------:R-:W-:-:S04]  /*46090*/  IMAD.MOV.U32 R12, RZ, RZ, R8 ;  /* 0x000000ffff0c7224 */ /* 0x000fc800078e0008 */
[----:B------:R-:W-:-:S04]  /*460a0*/  IMAD.WIDE.U32 R8, R9, 0xd1, R12 ;  /* 0x000000d109087825 */ /* 0x000fc800078e000c */
[----:B------:R-:W-:Y:S01]  /*460b0*/  IMAD.MOV.U32 R12, RZ, RZ, R10 ;  /* 0x000000ffff0c7224 */ /* 0x000fe200078e000a */
[C---:B------:R-:W-:Y:S02]  /*460c0*/  IADD3 R23, P2, PT, R8.reuse, 0xd1, RZ ;  /* 0x000000d108177810 */ /* 0x040fe40007f5e0ff */
[----:B------:R-:W-:Y:S01]  /*460d0*/  ISETP.GT.U32.AND P0, PT, R8, -0xd2, PT ;  /* 0xffffff2e0800780c */ /* 0x000fe20003f04070 */
[----:B------:R-:W-:Y:S01]  /*460e0*/  IMAD.WIDE.U32 R10, R11, 0x5945, R12 ;  /* 0x000059450b0a7825 */ /* 0x000fe200078e000c */
[C---:B------:R-:W-:Y:S01]  /*460f0*/  IADD3.X R15, PT, PT, R9.reuse, -0x1, RZ, P2, !PT ;  /* 0xffffffff090f7810 */ /* 0x040fe200017fe4ff */
[----:B0-----:R-:W-:Y:S01]  /*46100*/  DMUL R6, R6, UR6 ;  /* 0x0000000606067c28 */ /* 0x001fe20008000000 */
[----:B------:R-:W-:Y:S02]  /*46110*/  ISETP.GT.U32.AND.EX P0, PT, R9, RZ, PT, P0 ;  /* 0x000000ff0900720c */ /* 0x000fe40003f04100 */
[C---:B------:R-:W-:Y:S02]  /*46120*/  ISETP.GT.U32.AND P1, PT, R10.reuse, -0x5946, PT ;  /* 0xffffa6ba0a00780c */ /* 0x040fe40003f24070 */
        /* <DEDUP_REMOVED lines=11> */
[----:B------:R-:W-:Y:S01]  /*461e0*/  IMAD.IADD R13, R1, 0x1, R4 ;  /* 0x00000001010d7824 */ /* 0x000fe200078e0204 */
[----:B------:R-:W-:-:S02]  /*461f0*/  ISETP.GT.U32.AND P0, PT, R23, R0, PT ;  /* 0x000000001700720c */ /* 0x000fc40003f04070 */
[----:B------:R-:W-:Y:S02]  /*46200*/  MOV R12, R6 ;  /* 0x00000006000c7202 */ /* 0x000fe40000000f00 */
[----:B------:R-:W-:Y:S01]  /*46210*/  ISETP.GT.U32.AND.EX P0, PT, R9, R10, PT, P0 ;  /* 0x0000000a0900720c */ /* 0x000fe20003f04100 */
[----:B------:R-:W-:Y:S01]  /*46220*/  IMAD.MOV.U32 R10, RZ, RZ, R6 ;  /* 0x000000ffff0a7224 */ /* 0x000fe200078e0006 */
[----:B------:R0:W-:Y:S03]  /*46230*/  STL.64 [R13+0x20], R26 ;  /* 0x0000201a0d007387 */ /* 0x0001e60000100a00 */
[----:B------:R-:W-:Y:S02]  /*46240*/  @!P1 IMAD.MOV.U32 R24, RZ, RZ, -0x435 ;  /* 0xfffffbcbff189424 */ /* 0x000fe400078e00ff */
[----:B------:R-:W-:-:S06]  /*46250*/  @!P1 DMUL R10, R10, 1.80143985094819840000e+16 ;  /* 0x435000000a0a9828 */ /* 0x000fcc0000000000 */
[----:B------:R-:W-:-:S04]  /*46260*/  @!P0 IADD3 R8, PT, PT, R8, -0xd1, RZ ;  /* 0xffffff2f08088810 */ /* 0x000fc80007ffe0ff */
[----:B------:R-:W-:Y:S02]  /*46270*/  @!P1 IMAD.MOV.U32 R5, RZ, RZ, R11 ;  /* 0x000000ffff059224 */ /* 0x000fe400078e000b */
[----:B------:R-:W1:Y:S01]  /*46280*/  I2F.F64.U32 R8, R8 ;  /* 0x0000000800087312 */ /* 0x000e620000201800 */
[----:B------:R-:W-:Y:S02]  /*46290*/  @!P1 IMAD.MOV.U32 R12, RZ, RZ, R10 ;  /* 0x000000ffff0c9224 */ /* 0x000fe400078e000a */
[----:B------:R-:W-:-:S05]  /*462a0*/  VIADD R7, R5, 0xffffffff ;  /* 0xffffffff05077836 */ /* 0x000fca0000000000 */
[----:B------:R-:W-:Y:S01]  /*462b0*/  ISETP.GT.U32.AND P0, PT, R7, 0x7feffffe, PT ;  /* 0x7feffffe0700780c */ /* 0x000fe20003f04070 */
[----:B-1----:R-:W-:-:S12]  /*462c0*/  DMUL R6, R8, UR6 ;  /* 0x0000000608067c28 */ /* 0x002fd80008000000 */
[----:B0-----:R-:W-:Y:S05]  /*462d0*/  @P0 BRA `(.L_x_1025) ;  /* 0x0000000400040947 */ /* 0x001fea0003800000 */
        /* <DEDUP_REMOVED lines=9> */
[----:B------:R-:W-:Y:S01]  /*46370*/  IMAD.MOV.U32 R27, RZ, RZ, 0x43300000 ;  /* 0x43300000ff1b7424 */ /* 0x000fe200078e00ff */
[----:B------:R-:W-:Y:S01]  /*46380*/  LEA.HI R5, R5, R24, RZ, 0xc ;  /* 0x0000001805057211 */ /* 0x000fe200078f60ff */
[----:B------:R-:W-:Y:S01]  /*46390*/  UMOV UR10, 0x80000000 ;  /* 0x80000000000a7882 */ /* 0x000fe20000000000 */
[----:B------:R-:W-:-:S09]  /*463a0*/  UMOV UR11, 0x43300000 ;  /* 0x43300000000b7882 */ /* 0x000fd20000000000 */
[----:B------:R-:W-:Y:S02]  /*463b0*/  @P0 IADD3 R11, PT, PT, R9, -0x100000, RZ ;  /* 0xfff00000090b0810 */ /* 0x000fe40007ffe0ff */
[----:B------:R-:W-:-:S03]  /*463c0*/  @P0 IADD3 R5, PT, PT, R5, 0x1, RZ ;  /* 0x0000000105050810 */ /* 0x000fc60007ffe0ff */
[----:B------:R-:W-:Y:S01]  /*463d0*/  @P0 IMAD.MOV.U32 R9, RZ, RZ, R11 ;  /* 0x000000ffff090224 */ /* 0x000fe200078e000b */
[----:B------:R-:W-:-:S05]  /*463e0*/  LOP3.LUT R26, R5, 0x80000000, RZ, 0x3c, !PT ;  /* 0x80000000051a7812 */ /* 0x000fca00078e3cff */
[C---:B------:R-:W-:Y:S02]  /*463f0*/  DADD R10, R8.reuse, 1 ;  /* 0x3ff00000080a7429 */ /* 0x040fe40000000000 */
[----:B------:R-:W-:Y:S02]  /*46400*/  DADD R8, R8, -1 ;  /* 0xbff0000008087429 */ /* 0x000fe40000000000 */
[----:B------:R-:W-:Y:S01]  /*46410*/  DADD R26, R26, -UR10 ;  /* 0x8000000a1a1a7e29 */ /* 0x000fe20008000000 */
[----:B------:R-:W-:Y:S01]  /*46420*/  UMOV UR10, 0xfefa39ef ;  /* 0xfefa39ef000a7882 */ /* 0x000fe20000000000 */
[----:B------:R-:W0:Y:S01]  /*46430*/  MUFU.RCP64H R13, R11 ;  /* 0x0000000b000d7308 */ /* 0x000e220000001800 */
[----:B------:R-:W-:Y:S01]  /*46440*/  UMOV UR11, 0x3fe62e42 ;  /* 0x3fe62e42000b7882 */ /* 0x000fe20000000000 */
        /* <DEDUP_REMOVED lines=17> */
[----:B------:R-:W-:Y:S02]  /*46560*/  DFMA R20, R8, -R12, R20 ;  /* 0x8000000c0814722b */ /* 0x000fe40000000014 */
[----:B------:R-:W-:-:S03]  /*46570*/  DFMA R8, R26, UR10, R12 ;  /* 0x0000000a1a087c2b */ /* 0x000fc6000800000c */
[----:B------:R-:W-:Y:S01]  /*46580*/  DFMA R10, R18, R10, UR6 ;  /* 0x00000006120a7e2b */ /* 0x000fe2000800000a */
[----:B------:R-:W-:Y:S01]  /*46590*/  UMOV UR6, 0x923be72d ;  /* 0x923be72d00067882 */ /* 0x000fe20000000000 */
[----:B------:R-:W-:Y:S01]  /*465a0*/  UMOV UR7, 0x3f624924 ;  /* 0x3f62492400077882 */ /* 0x000fe20000000000 */
[----:B------:R-:W-:-:S05]  /*465b0*/  DMUL R20, R14, R20 ;  /* 0x000000140e147228 */ /* 0x000fca0000000000 */
        /* <DEDUP_REMOVED lines=19> */
.L_x_1025:
[----:B------:R-:W-:Y:S01]  /*466f0*/  IMAD.MOV.U32 R8, RZ, RZ, 0x0 ;  /* 0x00000000ff087424 */ /* 0x000fe200078e00ff */
[----:B------:R-:W-:Y:S01]  /*46700*/  LOP3.LUT P0, RZ, R11, 0x7fffffff, RZ, 0xc0, !PT ;  /* 0x7fffffff0bff7812 */ /* 0x000fe2000780c0ff */
[----:B------:R-:W-:-:S06]  /*46710*/  IMAD.MOV.U32 R9, RZ, RZ, 0x7ff00000 ;  /* 0x7ff00000ff097424 */ /* 0x000fcc00078e00ff */
[----:B------:R-:W-:-:S10]  /*46720*/  DFMA R8, R10, R8, +INF ;  /* 0x7ff000000a08742b */ /* 0x000fd40000000008 */
[----:B------:R-:W-:Y:S02]  /*46730*/  FSEL R8, R8, RZ, P0 ;  /* 0x000000ff08087208 */ /* 0x000fe40000000000 */
[----:B------:R-:W-:-:S07]  /*46740*/  FSEL R9, R9, -QNAN , P0 ;  /* 0xfff0000009097808 */ /* 0x000fce0000000000 */
.L_x_1026:
[----:B------:R-:W-:Y:S05]  /*46750*/  BSYNC.RECONVERGENT B0 ;  /* 0x0000000000007941 */ /* 0x000fea0003800200 */
.L_x_1024:
[----:B------:R-:W-:Y:S01]  /*46760*/  DMUL R14, R8, -2 ;  /* 0xc0000000080e7828 */ /* 0x000fe20000000000 */
[----:B------:R-:W-:Y:S01]  /*46770*/  MOV R12, 0x0 ;  /* 0x00000000000c7802 */ /* 0x000fe20000000f00 */
[----:B------:R-:W-:Y:S01]  /*46780*/  IMAD.MOV.U32 R13, RZ, RZ, 0x3fd80000 ;  /* 0x3fd80000ff0d7424 */ /* 0x000fe200078e00ff */
[----:B------:R-:W-:Y:S01]  /*46790*/  BSSY.RECONVERGENT B0, `(.L_x_1027) ;  /* 0x0000019000007945 */ /* 0x000fe20003800200 */
[----:B------:R-:W-:Y:S02]  /*467a0*/  DADD R6, R6, R6 ;  /* 0x0000000006067229 */ /* 0x000fe40000000006 */
[----:B------:R-:W0:Y:S04]  /*467b0*/  MUFU.RSQ64H R11, R15 ;  /* 0x0000000f000b7308 */ /* 0x000e280000001c00 */
[----:B------:R-:W-:-:S05]  /*467c0*/  VIADD R10, R15, 0xfcb00000 ;  /* 0xfcb000000f0a7836 */ /* 0x000fca0000000000 */
[----:B------:R-:W-:Y:S01]  /*467d0*/  ISETP.GE.U32.AND P0, PT, R10, 0x7ca00000, PT ;  /* 0x7ca000000a00780c */ /* 0x000fe20003f06070 */
[----:B0-----:R-:W-:-:S08]  /*467e0*/  DMUL R8, R10, R10 ;  /* 0x0000000a0a087228 */ /* 0x001fd00000000000 */
[----:B------:R-:W-:-:S08]  /*467f0*/  DFMA R8, R14, -R8, 1 ;  /* 0x3ff000000e08742b */ /* 0x000fd00000000808 */
[----:B------:R-:W-:Y:S02]  /*46800*/  DFMA R12, R8, R12, 0.5 ;  /* 0x3fe00000080c742b */ /* 0x000fe4000000000c */
[----:B------:R-:W-:-:S08]  /*46810*/  DMUL R8, R10, R8 ;  /* 0x000000080a087228 */ /* 0x000fd00000000000 */
[----:B------:R-:W-:-:S08]  /*46820*/  DFMA R18, R12, R8, R10 ;  /* 0x000000080c12722b */ /* 0x000fd0000000000a */
[----:B------:R-:W-:Y:S02]  /*46830*/  DMUL R20, R14, R18 ;  /* 0x000000120e147228 */ /* 0x000fe40000000000 */
[----:B------:R-:W-:Y:S02]  /*46840*/  VIADD R13, R19, 0xfff00000 ;  /* 0xfff00000130d7836 */ /* 0x000fe40000000000 */
[----:B------:R-:W-:-:S04]  /*46850*/  IMAD.MOV.U32 R12, RZ, RZ, R18 ;  /* 0x000000ffff0c7224 */ /* 0x000fc800078e0012 */
[----:B------:R-:W-:-:S08]  /*46860*/  DFMA R26, R20, -R20, R14 ;  /* 0x80000014141a722b */ /* 0x000fd0000000000e */
[----:B------:R-:W-:Y:S01]  /*46870*/  DFMA R8, R26, R12, R20 ;  /* 0x0000000c1a08722b */ /* 0x000fe20000000014 */
[----:B------:R-:W-:Y:S10]  /*46880*/  @!P0 BRA `(.L_x_1028) ;  /* 0x0000000000248947 */ /* 0x000ff40003800000 */
[----:B------:R-:W-:Y:S01]  /*46890*/  IMAD.MOV.U32 R28, RZ, RZ, R18 ;  /* 0x000000ffff1c7224 */ /* 0x000fe200078e0012 */
[----:B------:R-:W-:Y:S01]  /*468a0*/  MOV R19, R15 ;  /* 0x0000000f00137202 */ /* 0x000fe20000000f00 */
[----:B------:R-:W-:Y:S01]  /*468b0*/  IMAD.MOV.U32 R18, RZ, RZ, R20 ;  /* 0x000000ffff127224 */ /* 0x000fe200078e0014 */
[----:B------:R-:W-:Y:S01]  /*468c0*/  MOV R20, 0x46900 ;  /* 0x0004690000147802 */ /* 0x000fe20000000f00 */
[----:B------:R-:W-:Y:S02]  /*468d0*/  IMAD.MOV.U32 R12, RZ, RZ, R10 ;  /* 0x000000ffff0c7224 */ /* 0x000fe400078e000a */
[----:B------:R-:W-:-:S07]  /*468e0*/  IMAD.MOV.U32 R15, RZ, RZ, R13 ;  /* 0x000000ffff0f7224 */ /* 0x000fce00078e000d */
[----:B------:R-:W-:Y:S05]  /*468f0*/  CALL.REL.NOINC `($__internal_3_$__cuda_sm20_dsqrt_rn_f64_mediumpath_v1) ;  /* 0x000000ac00b87944 */ /* 0x000fea0003c00000 */
[----:B------:R-:W-:Y:S01]  /*46900*/  IMAD.MOV.U32 R8, RZ, RZ, R12 ;  /* 0x000000ffff087224 */ /* 0x000fe200078e000c */
[----:B------:R-:W-:-:S07]  /*46910*/  MOV R9, R13 ;  /* 0x0000000d00097202 */ /* 0x000fce0000000f00 */
.L_x_1028:
[----:B------:R-:W-:Y:S05]  /*46920*/  BSYNC.RECONVERGENT B0 ;  /* 0x0000000000007941 */ /* 0x000fea0003800200 */
.L_x_1027:
        /* <DEDUP_REMOVED lines=9> */
[----:B------:R-:W-:Y:S02]  /*469c0*/  BSSY.RECONVERGENT B0, `(.L_x_1029) ;  /* 0x0000076000007945 */ /* 0x000fe40003800200 */
[----:B------:R-:W-:-:S02]  /*469d0*/  FSEL R7, R11, R7, P0 ;  /* 0x000000070b077208 */ /* 0x000fc40000000000 */
[----:B------:R-:W-:-:S03]  /*469e0*/  FSEL R10, R10, R6, P0 ;  /* 0x000000060a0a7208 */ /* 0x000fc60000000000 */
[----:B------:R-:W-:Y:S02]  /*469f0*/  VIADD R11, R7, 0x100000 ;  /* 0x00100000070b7836 */ /* 0x000fe40000000000 */
[----:B------:R-:W-:Y:S02]  /*46a00*/  IMAD.MOV.U32 R6, RZ, RZ, R10 ;  /* 0x000000ffff067224 */ /* 0x000fe400078e000a */
[----:B------:R-:W0:Y:S08]  /*46a10*/  FRND.F64 R12, R10 ;  /* 0x0000000a000c7313 */ /* 0x000e300000301800 */
[----:B------:R-:W1:Y:S01]  /*46a20*/  F2I.S64.F64 R10, R10 ;  /* 0x0000000a000a7311 */ /* 0x000e620000301900 */
[----:B0-----:R-:W-:-:S07]  /*46a30*/  DFMA R12, R12, -0.5, R6 ;  /* 0xbfe000000c0c782b */ /* 0x001fce0000000006 */
[----:B------:R-:W0:Y:S01]  /*46a40*/  FRND.F64.TRUNC R26, R6 ;  /* 0x00000006001a7313 */ /* 0x000e22000030d800 */
[C---:B------:R-:W-:Y:S01]  /*46a50*/  DMUL R14, R12.reuse, UR6 ;  /* 0x000000060c0e7c28 */ /* 0x040fe20008000000 */
[----:B------:R-:W-:Y:S01]  /*46a60*/  UMOV UR6, 0x54442d18 ;  /* 0x54442d1800067882 */ /* 0x000fe20000000000 */
[----:B------:R-:W-:Y:S01]  /*46a70*/  UMOV UR7, 0x400921fb ;  /* 0x400921fb00077882 */ /* 0x000fe20000000000 */
[C---:B-1----:R-:W-:Y:S02]  /*46a80*/  LOP3.LUT R5, R10.reuse, 0x1, RZ, 0xc0, !PT ;  /* 0x000000010a057812 */ /* 0x042fe400078ec0ff */
[----:B------:R-:W-:Y:S01]  /*46a90*/  LOP3.LUT P1, RZ, R10, 0x2, RZ, 0xc0, !PT ;  /* 0x000000020aff7812 */ /* 0x000fe2000782c0ff */
[----:B------:R-:W-:Y:S01]  /*46aa0*/  DMUL R10, RZ, R6 ;  /* 0x00000006ff0a7228 */ /* 0x000fe20000000000 */
[----:B------:R-:W-:Y:S01]  /*46ab0*/  ISETP.NE.U32.AND P0, PT, R5, 0x1, PT ;  /* 0x000000010500780c */ /* 0x000fe20003f05070 */
[----:B------:R-:W-:Y:S01]  /*46ac0*/  DFMA R14, R12, UR6, R14 ;  /* 0x000000060c0e7c2b */ /* 0x000fe2000800000e */
[----:B------:R-:W-:Y:S01]  /*46ad0*/  UMOV UR6, 0x20fd8164 ;  /* 0x20fd816400067882 */ /* 0x000fe20000000000 */
[----:B------:R-:W-:Y:S01]  /*46ae0*/  UMOV UR7, 0x3da8ff83 ;  /* 0x3da8ff8300077882 */ /* 0x000fe20000000000 */
[----:B------:R-:W-:Y:S01]  /*46af0*/  ISETP.NE.U32.AND.EX P0, PT, RZ, RZ, PT, P0 ;  /* 0x000000ffff00720c */ /* 0x000fe20003f05100 */
[----:B0-----:R-:W-:-:S04]  /*46b00*/  DSETP.NEU.AND P2, PT, R6, R26, PT ;  /* 0x0000001a0600722a */ /* 0x001fc80003f4d000 */
        /* <DEDUP_REMOVED lines=33> */
[----:B------:R-:W-:-:S04]  /*46d20*/  DFMA R18, R12, R18, 1 ;  /* 0x3ff000000c12742b */ /* 0x000fc80000000012 */
[----:B------:R-:W-:-:S10]  /*46d30*/  DFMA R20, R14, R20, R14 ;  /* 0x000000140e14722b */ /* 0x000fd4000000000e */
[----:B------:R-:W-:Y:S02]  /*46d40*/  FSEL R5, R19, R21, !P0 ;  /* 0x0000001513057208 */ /* 0x000fe40004000000 */
[----:B------:R-:W-:Y:S02]  /*46d50*/  FSEL R19, R18, R20, !P0 ;  /* 0x0000001412137208 */ /* 0x000fe40004000000 */
[----:B------:R-:W-:Y:S02]  /*46d60*/  @P1 LOP3.LUT R5, R5, 0x80000000, RZ, 0x3c, !PT ;  /* 0x8000000005051812 */ /* 0x000fe400078e3cff */
[----:B------:R-:W-:Y:S02]  /*46d70*/  FSEL R6, R10, R19, !P2 ;  /* 0x000000130a067208 */ /* 0x000fe40005000000 */
[----:B------:R-:W-:-:S06]  /*46d80*/  FSEL R7, R11, R5, !P2 ;  /* 0x000000050b077208 */ /* 0x000fcc0005000000 */
[----:B------:R-:W-:Y:S01]  /*46d90*/  DMUL R8, R8, R6 ;  /* 0x0000000608087228 */ /* 0x000fe20000000000 */
[----:B------:R-:W-:Y:S02]  /*46da0*/  IMAD.MOV.U32 R6, RZ, RZ, 0x652b82fe ;  /* 0x652b82feff067424 */ /* 0x000fe400078e00ff */
[----:B------:R-:W-:-:S05]  /*46db0*/  IMAD.MOV.U32 R7, RZ, RZ, 0x3ff71547 ;  /* 0x3ff71547ff077424 */ /* 0x000fca00078e00ff */
[----:B------:R-:W-:-:S08]  /*46dc0*/  DFMA R10, R8, R2, R16 ;  /* 0x00000002080a722b */ /* 0x000fd00000000010 */
[----:B------:R-:W-:Y:S02]  /*46dd0*/  DFMA R12, R10, R6, 6.75539944105574400000e+15 ;  /* 0x433800000a0c742b */ /* 0x000fe40000000006 */
[----:B------:R-:W-:-:S06]  /*46de0*/  FSETP.GEU.AND P0, PT, |R11|, 4.1917929649353027344, PT ;  /* 0x4086232b0b00780b */ /* 0x000fcc0003f0e200 */
[----:B------:R-:W-:-:S08]  /*46df0*/  DADD R6, R12, -6.75539944105574400000e+15 ;  /* 0xc33800000c067429 */ /* 0x000fd00000000000 */
[----:B------:R-:W-:Y:S01]  /*46e00*/  DFMA R8, R6, -UR6, R10 ;  /* 0x8000000606087c2b */ /* 0x000fe2000800000a */
[----:B------:R-:W-:Y:S01]  /*46e10*/  UMOV UR6, 0x3b39803f ;  /* 0x3b39803f00067882 */ /* 0x000fe20000000000 */
[----:B------:R-:W-:-:S06]  /*46e20*/  UMOV UR7, 0x3c7abc9e ;  /* 0x3c7abc9e00077882 */ /* 0x000fcc0000000000 */
[----:B------:R-:W-:Y:S01]  /*46e30*/  DFMA R8, R6, -UR6, R8 ;  /* 0x8000000606087c2b */ /* 0x000fe20008000008 */
[----:B------:R-:W-:Y:S01]  /*46e40*/  UMOV UR6, 0x69ce2bdf ;  /* 0x69ce2bdf00067882 */ /* 0x000fe20000000000 */
[----:B------:R-:W-:Y:S01]  /*46e50*/  MOV R6, 0xfca213ea ;  /* 0xfca213ea00067802 */ /* 0x000fe20000000f00 */
[----:B------:R-:W-:Y:S01]  /*46e60*/  IMAD.MOV.U32 R7, RZ, RZ, 0x3e928af3 ;  /* 0x3e928af3ff077424 */ /* 0x000fe200078e00ff */
[----:B------:R-:W-:-:S05]  /*46e70*/  UMOV UR7, 0x3e5ade15 ;  /* 0x3e5ade1500077882 */ /* 0x000fca0000000000 */
[----:B------:R-:W-:Y:S01]  /*46e80*/  DFMA R6, R8, UR6, R6 ;  /* 0x0000000608067c2b */ /* 0x000fe20008000006 */
        /* <DEDUP_REMOVED lines=24> */
[----:B------:R-:W-:-:S08]  /*47010*/  DFMA R6, R8, R6, 1 ;  /* 0x3ff000000806742b */ /* 0x000fd00000000006 */
[----:B------:R-:W-:-:S10]  /*47020*/  DFMA R8, R8, R6, 1 ;  /* 0x3ff000000808742b */ /* 0x000fd40000000006 */
[----:B------:R-:W-:Y:S02]  /*47030*/  IMAD R7, R12, 0x100000, R9 ;  /* 0x001000000c077824 */ /* 0x000fe400078e0209 */
[----:B------:R-:W-:Y:S01]  /*47040*/  IMAD.MOV.U32 R6, RZ, RZ, R8 ;  /* 0x000000ffff067224 */ /* 0x000fe200078e0008 */
[----:B------:R-:W-:Y:S06]  /*47050*/  @!P0 BRA `(.L_x_1030) ;  /* 0x0000000000308947 */ /* 0x000fec0003800000 */
[----:B------:R-:W-:Y:S01]  /*47060*/  FSETP.GEU.AND P1, PT, |R11|, 4.2275390625, PT ;  /* 0x408748000b00780b */ /* 0x000fe20003f2e200 */
[C---:B------:R-:W-:Y:S02]  /*47070*/  DADD R6, R10.reuse, +INF ;  /* 0x7ff000000a067429 */ /* 0x040fe40000000000 */
[----:B------:R-:W-:-:S08]  /*47080*/  DSETP.GEU.AND P0, PT, R10, RZ, PT ;  /* 0x000000ff0a00722a */ /* 0x000fd00003f0e000 */
[----:B------:R-:W-:Y:S02]  /*47090*/  FSEL R6, R6, RZ, P0 ;  /* 0x000000ff06067208 */ /* 0x000fe40000000000 */
[----:B------:R-:W-:Y:S02]  /*470a0*/  @!P1 LEA.HI R5, R12, R12, RZ, 0x1 ;  /* 0x0000000c0c059211 */ /* 0x000fe400078f08ff */
[----:B------:R-:W-:Y:S02]  /*470b0*/  FSEL R7, R7, RZ, P0 ;  /* 0x000000ff07077208 */ /* 0x000fe40000000000 */
[----:B------:R-:W-:-:S04]  /*470c0*/  @!P1 SHF.R.S32.HI R5, RZ, 0x1, R5 ;  /* 0x00000001ff059819 */ /* 0x000fc80000011405 */
[----:B------:R-:W-:Y:S01]  /*470d0*/  @!P1 LEA R9, R5, R9, 0x14 ;  /* 0x0000000905099211 */ /* 0x000fe200078ea0ff */
[----:B------:R-:W-:-:S05]  /*470e0*/  @!P1 IMAD.IADD R10, R12, 0x1, -R5 ;  /* 0x000000010c0a9824 */ /* 0x000fca00078e0a05 */
[----:B------:R-:W-:Y:S01]  /*470f0*/  @!P1 LEA R11, R10, 0x3ff00000, 0x14 ;  /* 0x3ff000000a0b9811 */ /* 0x000fe200078ea0ff */
[----:B------:R-:W-:-:S06]  /*47100*/  @!P1 IMAD.MOV.U32 R10, RZ, RZ, RZ ;  /* 0x000000ffff0a9224 */ /* 0x000fcc00078e00ff */
[----:B------:R-:W-:-:S11]  /*47110*/  @!P1 DMUL R6, R8, R10 ;  /* 0x0000000a08069228 */ /* 0x000fd60000000000 */
.L_x_1030:
[----:B------:R-:W-:Y:S05]  /*47120*/  BSYNC.RECONVERGENT B0 ;  /* 0x0000000000007941 */ /* 0x000fea0003800200 */
.L_x_1029:
[----:B------:R-:W-:Y:S01]  /*47130*/  UIADD3 UR4, UPT, UPT, UR4, 0x1, URZ ;  /* 0x0000000104047890 */ /* 0x000fe2000fffe0ff */
[----:B------:R-:W-:Y:S01]  /*47140*/  DMUL R6, R6, R6 ;  /* 0x0000000606067228 */ /* 0x000fe20000000000 */
[----:B------:R-:W-:Y:S02]  /*47150*/  IMAD.IADD R9, R1, 0x1, R4 ;  /* 0x0000000101097824 */ /* 0x000fe400078e0204 */
[----:B------:R-:W-:Y:S01]  /*47160*/  UISETP.NE.AND UP0, UPT, UR4, 0x4, UPT ;  /* 0x000000040400788c */ /* 0x000fe2000bf05270 */
[----:B------:R-:W-:Y:S02]  /*47170*/  IMAD.MOV.U32 R5, RZ, RZ, 0x1 ;  /* 0x00000001ff057424 */ /* 0x000fe400078e00ff */
[----:B------:R-:W-:Y:S01]  /*47180*/  VIADD R4, R4, 0x8 ;  /* 0x0000000804047836 */ /* 0x000fe20000000000 */
[----:B------:R0:W-:Y:S04]  /*47190*/  STL.64 [R9+0x40], R6 ;  /* 0x0000400609007387 */ /* 0x0001e80000100a00 */
[----:B------:R0:W-:Y:S01]  /*471a0*/  STL [UR5], R5 ;  /* 0x00000005ff007987 */ /* 0x0001e20008100805 */
[----:B------:R-:W-:Y:S01]  /*471b0*/  UIADD3 UR5, UPT, UPT, UR5, 0x4, URZ ;  /* 0x0000000405057890 */ /* 0x000fe2000fffe0ff */
[----:B------:R-:W-:Y:S11]  /*471c0*/  BRA.U UP0, `(.L_x_1031) ;  /* 0xffffffd900a07547 */ /* 0x000ff6000b83ffff */
[----:B------:R-:W1:Y:S02]  /*471d0*/  LDC R2, c[0x0][0x388] ;  /* 0x0000e200ff027b82 */ /* 0x000e640000000800 */
[----:B-1----:R-:W-:-:S13]  /*471e0*/  ISETP.GE.AND P0, PT, R2, -0x15, PT ;  /* 0xffffffeb0200780c */ /* 0x002fda0003f06270 */
[----:B------:R-:W-:Y:S05]  /*471f0*/  @!P0 EXIT ;  /* 0x000000000000894d */ /* 0x000fea0003800000 */
[----:B------:R-:W2:Y:S04]  /*47200*/  LDL.128 R44, [R1+0x20] ;  /* 0x00002000012c7983 */ /* 0x000ea80000100c00 */
[----:B0-----:R0:W5:Y:S01]  /*47210*/  LDL.128 R4, [R1+0x60] ;  /* 0x0000600001047983 */ /* 0x0011620000100c00 */
[----:B------:R-:W1:Y:S01]  /*47220*/  MUFU.RCP64H R9, 4.141948760426165943e-16 ;  /* 0x3cbdd88c00097908 */ /* 0x000e620000001800 */
[----:B------:R-:W-:Y:S01]  /*47230*/  MOV R14, 0x95daf3b8 ;  /* 0x95daf3b8000e7802 */ /* 0x000fe20000000f00 */
[----:B------:R-:W-:Y:S01]  /*47240*/  IMAD.MOV.U32 R15, RZ, RZ, 0x3cbdd88c ;  /* 0x3cbdd88cff0f7424 */ /* 0x000fe200078e00ff */
[----:B------:R-:W-:Y:S01]  /*47250*/  UMOV UR4, 0x2d6e4c3e ;  /* 0x2d6e4c3e00047882 */ /* 0x000fe20000000000 */
[----:B------:R-:W-:Y:S01]  /*47260*/  IMAD.MOV.U32 R8, RZ, RZ, 0x1 ;  /* 0x00000001ff087424 */ /* 0x000fe200078e00ff */
[----:B------:R-:W-:Y:S01]  /*47270*/  UMOV UR5, 0x3d37d2fe ;  /* 0x3d37d2fe00057882 */ /* 0x000fe20000000000 */
[----:B------:R-:W-:Y:S04]  /*47280*/  BSSY.RECONVERGENT B1, `(.L_x_1032) ;  /* 0x000001e000017945 */ /* 0x000fe80003800200 */
[----:B-1----:R-:W-:-:S08]  /*47290*/  DFMA R2, R8, -R14, 1 ;  /* 0x3ff000000802742b */ /* 0x002fd0000000080e */
[----:B------:R-:W-:-:S08]  /*472a0*/  DFMA R10, R2, R2, R2 ;  /* 0x00000002020a722b */ /* 0x000fd00000000002 */
[----:B------:R-:W-:-:S08]  /*472b0*/  DFMA R10, R8, R10, R8 ;  /* 0x0000000a080a722b */ /* 0x000fd00000000008 */
[----:B------:R-:W-:-:S08]  /*472c0*/  DFMA R8, R10, -R14, 1 ;  /* 0x3ff000000a08742b */ /* 0x000fd0000000080e */
[----:B------:R-:W-:Y:S02]  /*472d0*/  DFMA R8, R10, R8, R10 ;  /* 0x000000080a08722b */ /* 0x000fe4000000000a */
[----:B--2---:R-:W-:-:S08]  /*472e0*/  DADD R12, -R44, 1 ;  /* 0x3ff000002c0c7429 */ /* 0x004fd00000000100 */
[----:B------:R-:W-:Y:S01]  /*472f0*/  DMUL R2, R12, UR4 ;  /* 0x000000040c027c28 */ /* 0x000fe20008000000 */
[----:B------:R-:W-:Y:S01]  /*47300*/  UMOV UR4, 0x7323a7ea ;  /* 0x7323a7ea00047882 */ /* 0x000fe20000000000 */
[----:B------:R-:W-:-:S06]  /*47310*/  UMOV UR5, 0x3ff81371 ;  /* 0x3ff8137100057882 */ /* 0x000fcc0000000000 */
[----:B------:R-:W-:Y:S01]  /*47320*/  DMUL R2, R2, UR4 ;  /* 0x0000000402027c28 */ /* 0x000fe20008000000 */
[----:B------:R-:W-:Y:S01]  /*47330*/  UMOV UR4, 0xb991d3f5 ;  /* 0xb991d3f500047882 */ /* 0x000fe20000000000 */
[----:B------:R-:W-:-:S06]  /*47340*/  UMOV UR5, 0x400409b8 ;  /* 0x400409b800057882 */ /* 0x000fcc0000000000 */
[----:B------:R-:W-:Y:S01]  /*47350*/  DMUL R26, R2, UR4 ;  /* 0x00000004021a7c28 */ /* 0x000fe20008000000 */
[----:B------:R-:W1:Y:S07]  /*47360*/  LDCU.64 UR4, c[0x0][0x390] ;  /* 0x00007200ff0477ac */ /* 0x000e6e0008000a00 */
[----:B------:R-:W-:Y:S02]  /*47370*/  DMUL R20, R26, R8 ;  /* 0x000000081a147228 */ /* 0x000fe40000000000 */
[----:B------:R-:W-:-:S06]  /*47380*/  FSETP.GEU.AND P1, PT, |R27|, 6.5827683646048100446e-37, PT ;  /* 0x036000001b00780b */ /* 0x000fcc0003f2e200 */
[----:B------:R-:W-:Y:S01]  /*47390*/  DFMA R14, R20, -R14, R26 ;  /* 0x8000000e140e722b */ /* 0x000fe2000000001a */
[----:B-1----:R-:W-:Y:S02]  /*473a0*/  IMAD.U32 R54, RZ, RZ, UR4 ;  /* 0x00000004ff367e24 */ /* 0x002fe4000f8e00ff */
[----:B------:R-:W-:-:S05]  /*473b0*/  IMAD.U32 R55, RZ, RZ, UR5 ;  /* 0x00000005ff377e24 */ /* 0x000fca000f8e00ff */
[----:B------:R-:W-:-:S10]  /*473c0*/  DFMA R20, R8, R14, R20 ;  /* 0x0000000e0814722b */ /* 0x000fd40000000014 */
[----:B------:R-:W-:-:S05]  /*473d0*/  FFMA R2, RZ, 0.023174546658992767334, R21 ;  /* 0x3cbdd88cff027823 */ /* 0x000fca0000000015 */
[----:B------:R-:W-:-:S13]  /*473e0*/  FSETP.GT.AND P0, PT, |R2|, 1.469367938527859385e-39, PT ;  /* 0x001000000200780b */ /* 0x000fda0003f04200 */
[----:B0-----:R-:W-:Y:S05]  /*473f0*/  @P0 BRA P1, `(.L_x_1033) ;  /* 0x0000000000180947 */ /* 0x001fea0000800000 */
[----:B------:R-:W-:Y:S01]  /*47400*/  MOV R58, 0x95daf3b8 ;  /* 0x95daf3b8003a7802 */ /* 0x000fe20000000f00 */
[----:B------:R-:W-:Y:S01]  /*47410*/  IMAD.MOV.U32 R59, RZ, RZ, 0x3cbdd88c ;  /* 0x3cbdd88cff3b7424 */ /* 0x000fe200078e00ff */
[----:B------:R-:W-:-:S07]  /*47420*/  MOV R24, 0x47440 ;  /* 0x0004744000187802 */ /* 0x000fce0000000f00 */
[----:B-----5:R-:W-:Y:S05]  /*47430*/  CALL.REL.NOINC `($__internal_2_$__cuda_sm20_div_rn_f64_full) ;  /* 0x0000009c00587944 */ /* 0x020fea0003c00000 */
[----:B------:R-:W-:Y:S02]  /*47440*/  IMAD.MOV.U32 R20, RZ, RZ, R26 ;  /* 0x000000ffff147224 */ /* 0x000fe400078e001a */
[----:B------:R-:W-:-:S07]  /*47450*/  IMAD.MOV.U32 R21, RZ, RZ, R27 ;  /* 0x000000ffff157224 */ /* 0x000fce00078e001b */
.L_x_1033:
[----:B------:R-:W-:Y:S05]  /*47460*/  BSYNC.RECONVERGENT B1 ;  /* 0x0000000000017941 */ /* 0x000fea0003800200 */
.L_x_1032:
[----:B------:R-:W-:Y:S01]  /*47470*/  DMUL R2, R12, 0.5 ;  /* 0x3fe000000c027828 */ /* 0x000fe20000000000 */
[----:B------:R-:W-:Y:S01]  /*47480*/  UMOV UR4, 0x4103e03b ;  /* 0x4103e03b00047882 */ /* 0x000fe20000000000 */
[----:B------:R-:W-:Y:S01]  /*47490*/  UMOV UR5, 0x3b324139 ;  /* 0x3b32413900057882 */ /* 0x000fe20000000000 */
[----:B------:R-:W-:Y:S05]  /*474a0*/  BSSY.RECONVERGENT B0, `(.L_x_1034) ;  /* 0x0000015000007945 */ /* 0x000fea0003800200 */
[----:B------:R-:W-:Y:S01]  /*474b0*/  DMUL R8, R2, UR4 ;  /* 0x0000000402087c28 */ /* 0x000fe20008000000 */
[----:B------:R-:W-:Y:S01]  /*474c0*/  UMOV UR4, 0xa2a56c04 ;  /* 0xa2a56c0400047882 */ /* 0x000fe20000000000 */
[----:B------:R-:W-:-:S06]  /*474d0*/  UMOV UR5, 0x3b2c87d8 ;  /* 0x3b2c87d800057882 */ /* 0x000fcc0000000000 */
[----:B------:R-:W-:-:S08]  /*474e0*/  DFMA R8, R2, UR4, R8 ;  /* 0x0000000402087c2b */ /* 0x000fd00008000008 */
[----:B------:R-:W-:-:S06]  /*474f0*/  DFMA R8, R44, UR4, R8 ;  /* 0x000000042c087c2b */ /* 0x000fcc0008000008 */
[----:B------:R-:W0:Y:S04]  /*47500*/  MUFU.RCP64H R3, R9 ;  /* 0x0000000900037308 */ /* 0x000e280000001800 */
[----:B------:R-:W-:-:S05]  /*47510*/  VIADD R2, R9, 0x300402 ;  /* 0x0030040209027836 */ /* 0x000fca0000000000 */
[----:B------:R-:W-:Y:S01]  /*47520*/  FSETP.GEU.AND P0, PT, |R2|, 5.8789094863358348022e-39, PT ;  /* 0x004004020200780b */ /* 0x000fe20003f0e200 */
[----:B0-----:R-:W-:-:S08]  /*47530*/  DFMA R10, -R8, R2, 1 ;  /* 0x3ff00000080a742b */ /* 0x001fd00000000102 */
[----:B------:R-:W-:-:S08]  /*47540*/  DFMA R10, R10, R10, R10 ;  /* 0x0000000a0a0a722b */ /* 0x000fd0000000000a */
[----:B------:R-:W-:-:S08]  /*47550*/  DFMA R10, R2, R10, R2 ;  /* 0x0000000a020a722b */ /* 0x000fd00000000002 */
[----:B------:R-:W-:-:S08]  /*47560*/  DFMA R14, -R8, R10, 1 ;  /* 0x3ff00000080e742b */ /* 0x000fd0000000010a */
[----:B------:R-:W-:Y:S01]  /*47570*/  DFMA R28, R10, R14, R10 ;  /* 0x0000000e0a1c722b */ /* 0x000fe2000000000a */
[----:B------:R-:W-:Y:S10]  /*47580*/  @P0 BRA `(.L_x_1035) ;  /* 0x0000000000180947 */ /* 0x000ff40003800000 */
[----:B------:R-:W-:Y:S01]  /*47590*/  LOP3.LUT R2, R9, 0x7fffffff, RZ, 0xc0, !PT ;  /* 0x7fffffff09027812 */ /* 0x000fe200078ec0ff */
[----:B------:R-:W-:Y:S01]  /*475a0*/  IMAD.MOV.U32 R27, RZ, RZ, R9 ;  /* 0x000000ffff1b7224 */ /* 0x000fe200078e0009 */
[----:B------:R-:W-:Y:S02]  /*475b0*/  MOV R26, R8 ;  /* 0x00000008001a7202 */ /* 0x000fe40000000f00 */
[----:B------:R-:W-:Y:S01]  /*475c0*/  MOV R24, 0x475f0 ;  /* 0x000475f000187802 */ /* 0x000fe20000000f00 */
[----:B------:R-:W-:-:S07]  /*475d0*/  VIADD R56, R2, 0xfff00000 ;  /* 0xfff0000002387836 */ /* 0x000fce0000000000 */
[----:B-----5:R-:W-:Y:S05]  /*475e0*/  CALL.REL.NOINC `($__internal_1_$__cuda_sm20_dblrcp_rn_slowpath_v3) ;  /* 0x00000098004c7944 */ /* 0x020fea0003c00000 */
.L_x_1035:
[----:B------:R-:W-:Y:S05]  /*475f0*/  BSYNC.RECONVERGENT B0 ;  /* 0x0000000000007941 */ /* 0x000fea0003800200 */
.L_x_1034:
[----:B------:R0:W5:Y:S04]  /*47600*/  LDL.128 R32, [R1+0x40] ;  /* 0x0000400001207983 */ /* 0x0001680000100c00 */
[----:B------:R0:W5:Y:S01]  /*47610*/  LDL.128 R8, [R1] ;  /* 0x0000000001087983 */ /* 0x0001620000100c00 */
[----:B------:R-:W1:Y:S01]  /*47620*/  MUFU.RCP64H R15, 4.141948760426165943e-16 ;  /* 0x3cbdd88c000f7908 */ /* 0x000e620000001800 */
[----:B------:R-:W-:Y:S01]  /*47630*/  IMAD.MOV.U32 R16, RZ, RZ, -0x6a250c48 ;  /* 0x95daf3b8ff107424 */ /* 0x000fe200078e00ff */
[----:B------:R-:W-:Y:S01]  /*47640*/  MOV R14, 0x1 ;  /* 0x00000001000e7802 */ /* 0x000fe20000000f00 */
[----:B------:R-:W-:Y:S01]  /*47650*/  IMAD.MOV.U32 R17, RZ, RZ, 0x3cbdd88c ;  /* 0x3cbdd88cff117424 */ /* 0x000fe200078e00ff */
[----:B------:R-:W-:Y:S01]  /*47660*/  UMOV UR4, 0x2d6e4c3e ;  /* 0x2d6e4c3e00047882 */ /* 0x000fe20000000000 */
[----:B------:R-:W-:Y:S01]  /*47670*/  UMOV UR5, 0x3d37d2fe ;  /* 0x3d37d2fe00057882 */ /* 0x000fe20000000000 */
[----:B------:R-:W-:Y:S01]  /*47680*/  DMUL R28, R28, 0.5 ;  /* 0x3fe000001c1c7828 */ /* 0x000fe20000000000 */
[----:B------:R-:W-:Y:S07]  /*47690*/  BSSY.RECONVERGENT B1, `(.L_x_1036) ;  /* 0x0000021000017945 */ /* 0x000fee0003800200 */
[----:B------:R-:W-:-:S02]  /*476a0*/  DMUL R28, R12, R28 ;  /* 0x0000001c0c1c7228 */ /* 0x000fc40000000000 */
[----:B------:R-:W-:Y:S02]  /*476b0*/  DMUL R12, R12, 4 ;  /* 0x401000000c0c7828 */ /* 0x000fe40000000000 */
[----:B-1----:R-:W-:-:S06]  /*476c0*/  DFMA R2, R14, -R16, 1 ;  /* 0x3ff000000e02742b */ /* 0x002fcc0000000810 */
[----:B------:R-:W-:Y:S02]  /*476d0*/  DMUL R12, R28, R12 ;  /* 0x0000000c1c0c7228 */ /* 0x000fe40000000000 */
[----:B------:R-:W-:Y:S02]  /*476e0*/  DFMA R18, R2, R2, R2 ;  /* 0x000000020212722b */ /* 0x000fe40000000002 */
[----:B------:R-:W-:-:S06]  /*476f0*/  DADD R2, -R46, 1 ;  /* 0x3ff000002e027429 */ /* 0x000fcc0000000100 */
[----:B------:R-:W-:Y:S02]  /*47700*/  DFMA R18, R14, R18, R14 ;  /* 0x000000120e12722b */ /* 0x000fe4000000000e */
[----:B------:R-:W-:Y:S01]  /*47710*/  DMUL R14, R2, UR4 ;  /* 0x00000004020e7c28 */ /* 0x000fe20008000000 */
[----:B------:R-:W-:Y:S01]  /*47720*/  UMOV UR4, 0x7323a7ea ;  /* 0x7323a7ea00047882 */ /* 0x000fe20000000000 */
[----:B------:R-:W-:-:S04]  /*47730*/  UMOV UR5, 0x3ff81371 ;  /* 0x3ff8137100057882 */ /* 0x000fc80000000000 */
[----:B------:R-:W-:Y:S02]  /*47740*/  DFMA R26, R18, -R16, 1 ;  /* 0x3ff00000121a742b */ /* 0x000fe40000000810 */
[----:B------:R-:W-:Y:S01]  /*47750*/  DMUL R14, R14, UR4 ;  /* 0x000000040e0e7c28 */ /* 0x000fe20008000000 */
[----:B------:R-:W-:Y:S01]  /*47760*/  UMOV UR4, 0xb991d3f5 ;  /* 0xb991d3f500047882 */ /* 0x000fe20000000000 */
[----:B------:R-:W-:-:S04]  /*47770*/  UMOV UR5, 0x400409b8 ;  /* 0x400409b800057882 */ /* 0x000fc80000000000 */
[----:B------:R-:W-:Y:S02]  /*47780*/  DFMA R36, R18, R26, R18 ;  /* 0x0000001a1224722b */ /* 0x000fe40000000012 */
[----:B------:R-:W-:Y:S01]  /*47790*/  DMUL R26, R14, UR4 ;  /* 0x000000040e1a7c28 */ /* 0x000fe20008000000 */
[----:B------:R-:W-:Y:S01]  /*477a0*/  UMOV UR4, 0x54ca862c ;  /* 0x54ca862c00047882 */ /* 0x000fe20000000000 */
[----:B------:R-:W-:Y:S02]  /*477b0*/  UMOV UR5, 0x3ca9cdb6 ;  /* 0x3ca9cdb600057882 */ /* 0x000fe40000000000 */
[----:B------:R-:W-:-:S04]  /*477c0*/  DMUL R52, R12, UR4 ;  /* 0x000000040c347c28 */ /* 0x000fc80008000000 */
[----:B------:R-:W-:Y:S02]  /*477d0*/  DMUL R18, R36, R26 ;  /* 0x0000001a24127228 */ /* 0x000fe40000000000 */
[----:B------:R-:W-:-:S06]  /*477e0*/  FSETP.GEU.AND P1, PT, |R27|, 6.5827683646048100446e-37, PT ;  /* 0x036000001b00780b */ /* 0x000fcc0003f2e200 */
[----:B------:R-:W-:-:S08]  /*477f0*/  DFMA R16, R18, -R16, R26 ;  /* 0x800000101210722b */ /* 0x000fd0000000001a */
[----:B------:R-:W-:-:S10]  /*47800*/  DFMA R18, R36, R16, R18 ;  /* 0x000000102412722b */ /* 0x000fd40000000012 */
[----:B------:R-:W-:-:S05]  /*47810*/  FFMA R14, RZ, 0.023174546658992767334, R19 ;  /* 0x3cbdd88cff0e7823 */ /* 0x000fca0000000013 */
[----:B------:R-:W-:-:S13]  /*47820*/  FSETP.GT.AND P0, PT, |R14|, 1.469367938527859385e-39, PT ;  /* 0x001000000e00780b */ /* 0x000fda0003f04200 */
[----:B0-----:R-:W-:Y:S05]  /*47830*/  @P0 BRA P1, `(.L_x_1037) ;  /* 0x0000000000180947 */ /* 0x001fea0000800000 */
[----:B------:R-:W-:Y:S01]  /*47840*/  IMAD.MOV.U32 R58, RZ, RZ, -0x6a250c48 ;  /* 0x95daf3b8ff3a7424 */ /* 0x000fe200078e00ff */
[----:B------:R-:W-:Y:S01]  /*47850*/  MOV R24, 0x47880 ;  /* 0x0004788000187802 */ /* 0x000fe20000000f00 */
[----:B------:R-:W-:-:S07]  /*47860*/  IMAD.MOV.U32 R59, RZ, RZ, 0x3cbdd88c ;  /* 0x3cbdd88cff3b7424 */ /* 0x000fce00078e00ff */
[----:B-----5:R-:W-:Y:S05]  /*47870*/  CALL.REL.NOINC `($__internal_2_$__cuda_sm20_div_rn_f64_full) ;  /* 0x0000009800487944 */ /* 0x020fea0003c00000 */
[----:B------:R-:W-:Y:S02]  /*47880*/  IMAD.MOV.U32 R18, RZ, RZ, R26 ;  /* 0x000000ffff127224 */ /* 0x000fe400078e001a */
[----:B------:R-:W-:-:S07]  /*47890*/  IMAD.MOV.U32 R19, RZ, RZ, R27 ;  /* 0x000000ffff137224 */ /* 0x000fce00078e001b */
.L_x_1037:
[----:B------:R-:W-:Y:S05]  /*478a0*/  BSYNC.RECONVERGENT B1 ;  /* 0x0000000000017941 */ /* 0x000fea0003800200 */
.L_x_1036:
        /* <DEDUP_REMOVED lines=10> */
[----:B------:R-:W-:-:S04]  /*47950*/  IADD3 R12, PT, PT, R15, 0x300402, RZ ;  /* 0x003004020f0c7810 */ /* 0x000fc80007ffe0ff */
[----:B------:R-:W-:Y:S02]  /*47960*/  FSETP.GEU.AND P0, PT, |R12|, 5.8789094863358348022e-39, PT ;  /* 0x004004020c00780b */ /* 0x000fe40003f0e200 */
        /* <DEDUP_REMOVED lines=8> */
[----:B------:R-:W-:Y:S01]  /*479f0*/  MOV R24, 0x47a30 ;  /* 0x00047a3000187802 */ /* 0x000fe20000000f00 */
[----:B------:R-:W-:Y:S02]  /*47a00*/  IMAD.MOV.U32 R27, RZ, RZ, R15 ;  /* 0x000000ffff1b7224 */ /* 0x000fe400078e000f */
[----:B------:R-:W-:-:S07]  /*47a10*/  VIADD R56, R12, 0xfff00000 ;  /* 0xfff000000c387836 */ /* 0x000fce0000000000 */
[----:B-----5:R-:W-:Y:S05]  /*47a20*/  CALL.REL.NOINC `($__internal_1_$__cuda_sm20_dblrcp_rn_slowpath_v3) ;  /* 0x00000094003c7944 */ /* 0x020fea0003c00000 */
.L_x_1039:
[----:B------:R-:W-:Y:S05]  /*47a30*/  BSYNC.RECONVERGENT B0 ;  /* 0x0000000000007941 */ /* 0x000fea0003800200 */
.L_x_1038:
[----:B------:R-:W2:Y:S01]  /*47a40*/  LDL.128 R40, [R1+0x30] ;  /* 0x0000300001287983 */ /* 0x000ea20000100c00 */
[----:B------:R-:W0:Y:S01]  /*47a50*/  MUFU.RCP64H R15, 4.141948760426165943e-16 ;  /* 0x3cbdd88c000f7908 */ /* 0x000e220000001800 */
        /* <DEDUP_REMOVED lines=8> */
[----:B0-----:R-:W-:-:S08]  /*47ae0*/  DFMA R12, R14, -R16, 1 ;  /* 0x3ff000000e0c742b */ /* 0x001fd00000000810 */
        /* <DEDUP_REMOVED lines=12> */
[----:B------:R-:W-:Y:S01]  /*47bb0*/  UMOV UR4, 0x54ca862c ;  /* 0x54ca862c00047882 */ /* 0x000fe20000000000 */
[----:B------:R-:W-:Y:S01]  /*47bc0*/  DMUL R12, R2, 4 ;  /* 0x40100000020c7828 */ /* 0x000fe20000000000 */
[----:B------:R-:W-:-:S05]  /*47bd0*/  UMOV UR5, 0x3ca9cdb6 ;  /* 0x3ca9cdb600057882 */ /* 0x000fca0000000000 */
[----:B------:R-:W-:Y:S02]  /*47be0*/  DMUL R26, R36, R14 ;  /* 0x0000000e241a7228 */ /* 0x000fe40000000000 */
[----:B------:R-:W-:Y:S01]  /*47bf0*/  FSETP.GEU.AND P1, PT, |R15|, 6.5827683646048100446e-37, PT ;  /* 0x036000000f00780b */ /* 0x000fe20003f2e200 */
[----:B------:R-:W-:-:S05]  /*47c00*/  DMUL R12, R28, R12 ;  /* 0x0000000c1c0c7228 */ /* 0x000fca0000000000 */
[----:B------:R-:W-:-:S03]  /*47c10*/  DFMA R16, R26, -R16, R14 ;  /* 0x800000101a10722b */ /* 0x000fc6000000000e */
[----:B------:R-:W-:-:S05]  /*47c20*/  DMUL R50, R12, UR4 ;  /* 0x000000040c327c28 */ /* 0x000fca0008000000 */
[----:B------:R-:W-:-:S10]  /*47c30*/  DFMA R16, R36, R16, R26 ;  /* 0x000000102410722b */ /* 0x000fd4000000001a */
[----:B------:R-:W-:-:S05]  /*47c40*/  FFMA R2, RZ, 0.023174546658992767334, R17 ;  /* 0x3cbdd88cff027823 */ /* 0x000fca0000000011 */
[----:B------:R-:W-:-:S13]  /*47c50*/  FSETP.GT.AND P0, PT, |R2|, 1.469367938527859385e-39, PT ;  /* 0x001000000200780b */ /* 0x000fda0003f04200 */
[----:B------:R-:W-:Y:S05]  /*47c60*/  @P0 BRA P1, `(.L_x_1041) ;  /* 0x0000000000200947 */ /* 0x000fea0000800000 */
[----:B------:R-:W-:Y:S01]  /*47c70*/  IMAD.MOV.U32 R26, RZ, RZ, R14 ;  /* 0x000000ffff1a7224 */ /* 0x000fe200078e000e */
[----:B------:R-:W-:Y:S01]  /*47c80*/  MOV R59, 0x3cbdd88c ;  /* 0x3cbdd88c003b7802 */ /* 0x000fe20000000f00 */
[----:B------:R-:W-:Y:S01]  /*47c90*/  IMAD.MOV.U32 R27, RZ, RZ, R15 ;  /* 0x000000ffff1b7224 */ /* 0x000fe200078e000f */
[----:B------:R-:W-:Y:S01]  /*47ca0*/  MOV R24, 0x47cd0 ;  /* 0x00047cd000187802 */ /* 0x000fe20000000f00 */
[----:B------:R-:W-:-:S07]  /*47cb0*/  IMAD.MOV.U32 R58, RZ, RZ, -0x6a250c48 ;  /* 0x95daf3b8ff3a7424 */ /* 0x000fce00078e00ff */
[----:B-----5:R-:W-:Y:S05]  /*47cc0*/  CALL.REL.NOINC `($__internal_2_$__cuda_sm20_div_rn_f64_full) ;  /* 0x0000009400347944 */ /* 0x020fea0003c00000 */
[----:B------:R-:W-:Y:S02]  /*47cd0*/  IMAD.MOV.U32 R16, RZ, RZ, R26 ;  /* 0x000000ffff107224 */ /* 0x000fe400078e001a */
[----:B------:R-:W-:-:S07]  /*47ce0*/  IMAD.MOV.U32 R17, RZ, RZ, R27 ;  /* 0x000000ffff117224 */ /* 0x000fce00078e001b */
.L_x_1041:
[----:B------:R-:W-:Y:S05]  /*47cf0*/  BSYNC.RECONVERGENT B1 ;  /* 0x0000000000017941 */ /* 0x000fea0003800200 */
.L_x_1040:
        /* <DEDUP_REMOVED lines=24> */
[----:B------:R-:W-:Y:S02]  /*47e80*/  IMAD.MOV.U32 R58, RZ, RZ, R28 ;  /* 0x000000ffff3a7224 */ /* 0x000fe400078e001c */
[----:B------:R-:W-:-:S07]  /*47e90*/  IMAD.MOV.U32 R59, RZ, RZ, R29 ;  /* 0x000000ffff3b7224 */ /* 0x000fce00078e001d */
.L_x_1043:
[----:B------:R-:W-:Y:S05]  /*47ea0*/  BSYNC.RECONVERGENT B0 ;  /* 0x0000000000007941 */ /* 0x000fea0003800200 */
.L_x_1042:
[----:B------:R0:W5:Y:S04]  /*47eb0*/  LDL.128 R36, [R1+0x50] ;  /* 0x0000500001247983 */ /* 0x0001680000100c00 */
[----:B------:R0:W5:Y:S01]  /*47ec0*/  LDL.128 R12, [R1+0x10] ;  /* 0x00001000010c7983 */ /* 0x0001620000100c00 */
[----:B------:R-:W1:Y:S01]  /*47ed0*/  MUFU.RCP64H R3, 4.141948760426165943e-16 ;  /* 0x3cbdd88c00037908 */ /* 0x000e620000001800 */
[----:B------:R-:W-:Y:S01]  /*47ee0*/  IMAD.MOV.U32 R26, RZ, RZ, -0x6a250c48 ;  /* 0x95daf3b8ff1a7424 */ /* 0x000fe200078e00ff */
[----:B------:R-:W-:Y:S01]  /*47ef0*/  MOV R27, 0x3cbdd88c ;  /* 0x3cbdd88c001b7802 */ /* 0x000fe20000000f00 */
[----:B------:R-:W-:Y:S01]  /*47f00*/  IMAD.MOV.U32 R2, RZ, RZ, 0x1 ;  /* 0x00000001ff027424 */ /* 0x000fe200078e00ff */
[----:B------:R-:W-:Y:S01]  /*47f10*/  DADD R60, -R42, 1 ;  /* 0x3ff000002a3c7429 */ /* 0x000fe20000000100 */
[----:B------:R-:W-:Y:S01]  /*47f20*/  UMOV UR4, 0x2d6e4c3e ;  /* 0x2d6e4c3e00047882 */ /* 0x000fe20000000000 */
[----:B------:R-:W-:Y:S01]  /*47f30*/  UMOV UR5, 0x3d37d2fe ;  /* 0x3d37d2fe00057882 */ /* 0x000fe20000000000 */
[----:B------:R-:W-:Y:S01]  /*47f40*/  DMUL R58, R58, 0.5 ;  /* 0x3fe000003a3a7828 */ /* 0x000fe20000000000 */
[----:B------:R-:W-:Y:S07]  /*47f50*/  BSSY.RECONVERGENT B1, `(.L_x_1044) ;  /* 0x0000022000017945 */ /* 0x000fee0003800200 */
[----:B------:R-:W-:-:S02]  /*47f60*/  DMUL R58, R48, R58 ;  /* 0x0000003a303a7228 */ /* 0x000fc40000000000 */
[----:B-1----:R-:W-:Y:S02]  /*47f70*/  DFMA R28, R2, -R26, 1 ;  /* 0x3ff00000021c742b */ /* 0x002fe4000000081a */
[----:B------:R-:W-:-:S06]  /*47f80*/  DMUL R48, R48, 4 ;  /* 0x4010000030307828 */ /* 0x000fcc0000000000 */
[----:B------:R-:W-:Y:S02]  /*47f90*/  DFMA R28, R28, R28, R28 ;  /* 0x0000001c1c1c722b */ /* 0x000fe4000000001c */
[----:B------:R-:W-:-:S06]  /*47fa0*/  DMUL R48, R58, R48 ;  /* 0x000000303a307228 */ /* 0x000fcc0000000000 */
        /* <DEDUP_REMOVED lines=28> */
.L_x_1045:
[----:B------:R-:W-:Y:S05]  /*48170*/  BSYNC.RECONVERGENT B1 ;  /* 0x0000000000017941 */ /* 0x000fea0003800200 */
.L_x_1044:
        /* <DEDUP_REMOVED lines=20> */
[----:B------:R-:W-:-:S03]  /*482c0*/  MOV R27, R29 ;  /* 0x0000001d001b7202 */ /* 0x000fc60000000f00 */
[----:B------:R-:W-:Y:S01]  /*482d0*/  VIADD R56, R24, 0xfff00000 ;  /* 0xfff0000018387836 */ /* 0x000fe20000000000 */
[----:B------:R-:W-:-:S07]  /*482e0*/  MOV R24, 0x48300 ;  /* 0x0004830000187802 */ /* 0x000fce0000000f00 */
[----:B-----5:R-:W-:Y:S05]  /*482f0*/  CALL.REL.NOINC `($__internal_1_$__cuda_sm20_dblrcp_rn_slowpath_v3) ;  /* 0x0000008c00087944 */ /* 0x020fea0003c00000 */
[----:B------:R-:W-:Y:S02]  /*48300*/  IMAD.MOV.U32 R56, RZ, RZ, R28 ;  /* 0x000000ffff387224 */ /* 0x000fe400078e001c */
[----:B------:R-:W-:-:S07]  /*48310*/  IMAD.MOV.U32 R57, RZ, RZ, R29 ;  /* 0x000000ffff397224 */ /* 0x000fce00078e001d */
.L_x_1047:
[----:B------:R-:W-:Y:S05]  /*48320*/  BSYNC.RECONVERGENT B0 ;  /* 0x0000000000007941 */ /* 0x000fea0003800200 */
.L_x_1046:
[----:B------:R-:W-:Y:S01]  /*48330*/  DMUL R56, R56, 0.5 ;  /* 0x3fe0000038387828 */ /* 0x000fe20000000000 */
[----:B------:R-:W-:Y:S01]  /*48340*/  UMOV UR4, 0x5fc81056 ;  /* 0x5fc8105600047882 */ /* 0x000fe20000000000 */
[----:B------:R-:W-:Y:S01]  /*48350*/  DMUL R70, R60, 4 ;  /* 0x401000003c467828 */ /* 0x000fe20000000000 */
[----:B------:R-:W-:Y:S01]  /*48360*/  UMOV UR5, 0x3d41ecb8 ;  /* 0x3d41ecb800057882 */ /* 0x000fe20000000000 */
[----:B------:R-:W-:Y:S01]  /*48370*/  DADD R40, -R40, 1 ;  /* 0x3ff0000028287429 */ /* 0x000fe20000000100 */
[----:B------:R-:W-:Y:S01]  /*48380*/  UMOV UR6, 0x54ca862c ;  /* 0x54ca862c00067882 */ /* 0x000fe20000000000 */
[----:B------:R-:W-:Y:S01]  /*48390*/  DADD R46, -R46, 1 ;  /* 0x3ff000002e2e7429 */ /* 0x000fe20000000100 */
[----:B------:R-:W-:Y:S01]  /*483a0*/  UMOV UR7, 0x3ca9cdb6 ;  /* 0x3ca9cdb600077882 */ /* 0x000fe20000000000 */
[----:B------:R-:W-:Y:S02]  /*483b0*/  DMUL R56, R60, R56 ;  /* 0x000000383c387228 */ /* 0x000fe40000000000 */
[----:B------:R-:W-:-:S02]  /*483c0*/  DADD R44, -R44, 1 ;  /* 0x3ff000002c2c7429 */ /* 0x000fc40000000100 */
[----:B------:R-:W-:Y:S02]  /*483d0*/  DADD R68, -R42, 1 ;  /* 0x3ff000002a447429 */ /* 0x000fe40000000100 */
[----:B------:R-:W-:Y:S02]  /*483e0*/  DMUL R28, R40, 4 ;  /* 0x40100000281c7828 */ /* 0x000fe40000000000 */
[----:B------:R-:W-:Y:S02]  /*483f0*/  DMUL R42, R56, R70 ;  /* 0x00000046382a7228 */ /* 0x000fe40000000000 */
[----:B------:R-:W-:Y:S02]  /*48400*/  DMUL R60, R46, 4 ;  /* 0x401000002e3c7828 */ /* 0x000fe40000000000 */
[----:B------:R-:W-:Y:S02]  /*48410*/  DMUL R26, R44, 4 ;  /* 0x401000002c1a7828 */ /* 0x000fe40000000000 */
[----:B------:R-:W-:-:S02]  /*48420*/  DMUL R68, R68, UR4 ;  /* 0x0000000444447c28 */ /* 0x000fc40008000000 */
[----:B------:R-:W-:Y:S02]  /*48430*/  DMUL R66, R40, UR4 ;  /* 0x0000000428427c28 */ /* 0x000fe40008000000 */
[----:B------:R-:W-:Y:S02]  /*48440*/  DMUL R64, R46, UR4 ;  /* 0x000000042e407c28 */ /* 0x000fe40008000000 */
[----:B------:R-:W-:Y:S02]  /*48450*/  DMUL R62, R44, UR4 ;  /* 0x000000042c3e7c28 */ /* 0x000fe40008000000 */
[----:B------:R-:W-:Y:S02]  /*48460*/  DMUL R70, R70, UR6 ;  /* 0x0000000646467c28 */ /* 0x000fe40008000000 */
[----:B------:R-:W-:Y:S02]  /*48470*/  DMUL R60, R60, UR6 ;  /* 0x000000063c3c7c28 */ /* 0x000fe40008000000 */
[----:B------:R-:W-:-:S02]  /*48480*/  DMUL R46, R28, UR6 ;  /* 0x000000061c2e7c28 */ /* 0x000fc40008000000 */
[----:B------:R-:W-:Y:S02]  /*48490*/  DMUL R44, R26, UR6 ;  /* 0x000000061a2c7c28 */ /* 0x000fe40008000000 */
[----:B------:R-:W-:Y:S01]  /*484a0*/  DMUL R42, R42, UR6 ;  /* 0x000000062a2a7c28 */ /* 0x000fe20008000000 */
[----:B------:R-:W-:-:S10]  /*484b0*/  UMOV UR6, 0xffffffea ;  /* 0xffffffea00067882 */ /* 0x000fd40000000000 */
.L_x_1162:
[----:B0-----:R-:W0:Y:S01]  /*484c0*/  I2F.F64 R26, UR6 ;  /* 0x00000006001a7d12 */ /* 0x001e220008201c00 */
[----:B------:R-:W-:Y:S01]  /*484d0*/  IMAD.MOV.U32 R28, RZ, RZ, -0x47ae147b ;  /* 0xb851eb85ff1c7424 */ /* 0x000fe200078e00ff */
[----:B------:R-:W-:Y:S01]  /*484e0*/  MOV R29, 0x3fe3851e ;  /* 0x3fe3851e001d7802 */ /* 0x000fe20000000f00 */
[----:B------:R-:W-:Y:S01]  /*484f0*/  UISETP.NE.AND UP0, UPT, UR6, 0x44, UPT ;  /* 0x000000440600788c */ /* 0x000fe2000bf05270 */
[----:B------:R-:W-:Y:S01]  /*48500*/  BSSY.RECONVERGENT B1, `(.L_x_1048) ;  /* 0x00001c2000017945 */ /* 0x000fe20003800200 */
[----:B-----5:R-:W-:Y:S02]  /*48510*/  IMAD.MOV.U32 R81, RZ, RZ, R6 ;  /* 0x000000ffff517224 */ /* 0x020fe400078e0006 */
[----:B------:R-:W-:Y:S02]  /*48520*/  IMAD.MOV.U32 R80, RZ, RZ, R7 ;  /* 0x000000ffff507224 */ /* 0x000fe400078e0007 */
[----:B------:R-:W-:Y:S01]  /*48530*/  PLOP3.LUT P1, PT, PT, PT, UP0, 0x80, 0x8 ;  /* 0x000000000008781c */ /* 0x000fe20003f2f008 */
[----:B0-----:R-:W-:-:S02]  /*48540*/  DFMA R26, R26, -R28, 700 ;  /* 0x4085e0001a1a742b */ /* 0x001fc4000000081c */
[----:B------:R-:W-:-:S06]  /*48550*/  DADD R28, -RZ, -R54 ;  /* 0x00000000ff1c7229 */ /* 0x000fcc0000000936 */
[----:B------:R-:W-:-:S04]  /*48560*/  DSETP.GEU.AND P0, PT, R26, 330, PT ;  /* 0x4074a0001a00742a */ /* 0x000fc80003f0e000 */
[----:B------:R-:W-:Y:S02]  /*48570*/  FSEL R55, R29, R55, !P1 ;  /* 0x000000371d377208 */ /* 0x000fe40004800000 */
[----:B------:R-:W-:Y:S02]  /*48580*/  FSEL R40, R26, RZ, P0 ;  /* 0x000000ff1a287208 */ /* 0x000fe40000000000 */
[----:B------:R-:W-:Y:S02]  /*48590*/  FSEL R41, R27, 3.822265625, P0 ;  /* 0x4074a0001b297808 */ /* 0x000fe40000000000 */
[----:B------:R-:W-:Y:S02]  /*485a0*/  FSEL R27, R28, R54, !P1 ;  /* 0x000000361c1b7208 */ /* 0x000fe40004800000 */
[----:B------:R-:W-:Y:S02]  /*485b0*/  ISETP.NE.AND P0, PT, RZ, UR6, PT ;  /* 0x00000006ff007c0c */ /* 0x000fe4000bf05270 */
[----:B------:R-:W-:-:S02]  /*485c0*/  DSETP.GE.AND P1, PT, R40, R20, PT ;  /* 0x000000142800722a */ /* 0x000fc40003f26000 */
[----:B------:R-:W-:Y:S02]  /*485d0*/  FSEL R54, R28, R27, !P0 ;  /* 0x0000001b1c367208 */ /* 0x000fe40004000000 */
[----:B------:R-:W-:Y:S02]  /*485e0*/  CS2R R26, SRZ ;  /* 0x00000000001a7805 */ /* 0x000fe4000001ff00 */
[----:B------:R-:W-:-:S08]  /*485f0*/  FSEL R55, R29, R55, !P0 ;  /* 0x000000371d377208 */ /* 0x000fd00004000000 */
[----:B------:R-:W-:Y:S05]  /*48600*/  @P1 BRA `(.L_x_1049) ;  /* 0x0000001800c41947 */ /* 0x000fea0003800000 */
[----:B------:R-:W-:Y:S01]  /*48610*/  UMOV UR4, 0xe91f7d0 ;  /* 0x0e91f7d000047882 */ /* 0x000fe20000000000 */
[----:B------:R-:W-:Y:S01]  /*48620*/  UMOV UR5, 0x3ca3e5b3 ;  /* 0x3ca3e5b300057882 */ /* 0x000fe20000000000 */
[----:B------:R-:W-:Y:S01]  /*48630*/  IMAD.MOV.U32 R6, RZ, RZ, 0x1 ;  /* 0x00000001ff067424 */ /* 0x000fe200078e00ff */
[----:B------:R-:W-:Y:S01]  /*48640*/  DMUL R58, R40, UR4 ;  /* 0x00000004283a7c28 */ /* 0x000fe20008000000 */
[----:B------:R-:W-:Y:S01]  /*48650*/  FSETP.GEU.AND P1, PT, |R63|, 6.5827683646048100446e-37, PT ;  /* 0x036000003f00780b */ /* 0x000fe20003f2e200 */
[----:B------:R-:W-:Y:S04]  /*48660*/  BSSY.RECONVERGENT B2, `(.L_x_1050) ;  /* 0x0000013000027945 */ /* 0x000fe80003800200 */
[----:B------:R-:W0:Y:S02]  /*48670*/  MUFU.RCP64H R7, R59 ;  /* 0x0000003b00077308 */ /* 0x000e240000001800 */
[----:B0-----:R-:W-:-:S08]  /*48680*/  DFMA R26, -R58, R6, 1 ;  /* 0x3ff000003a1a742b */ /* 0x001fd00000000106 */
        /* <DEDUP_REMOVED lines=11> */
[----:B------:R-:W-:Y:S02]  /*48740*/  MOV R27, R63 ;  /* 0x0000003f001b7202 */ /* 0x000fe40000000f00 */
[----:B------:R-:W-:-:S07]  /*48750*/  MOV R24, 0x48770 ;  /* 0x0004877000187802 */ /* 0x000fce0000000f00 */
[----:B------:R-:W-:Y:S05]  /*48760*/  CALL.REL.NOINC `($__internal_2_$__cuda_sm20_div_rn_f64_full) ;  /* 0x00000088008c7944 */ /* 0x000fea0003c00000 */
[----:B------:R-:W-:Y:S02]  /*48770*/  IMAD.MOV.U32 R82, RZ, RZ, R26 ;  /* 0x000000ffff527224 */ /* 0x000fe400078e001a */
[----:B------:R-:W-:-:S07]  /*48780*/  IMAD.MOV.U32 R83, RZ, RZ, R27 ;  /* 0x000000ffff537224 */ /* 0x000fce00078e001b */
.L_x_1051:
[----:B------:R-:W-:Y:S05]  /*48790*/  BSYNC.RECONVERGENT B2 ;  /* 0x0000000000027941 */ /* 0x000fea0003800200 */
.L_x_1050:
[----:B------:R-:W-:Y:S01]  /*487a0*/  BSSY.RECONVERGENT B2, `(.L_x_1052) ;  /* 0x0000127000027945 */ /* 0x000fe20003800200 */
[----:B------:R-:W-:Y:S01]  /*487b0*/  IMAD.MOV.U32 R78, RZ, RZ, 0x0 ;  /* 0x00000000ff4e7424 */ /* 0x000fe200078e00ff */
[----:B------:R-:W-:Y:S01]  /*487c0*/  CS2R R76, SRZ ;  /* 0x00000000004c7805 */ /* 0x000fe2000001ff00 */
[----:B------:R-:W-:-:S07]  /*487d0*/  IMAD.MOV.U32 R79, RZ, RZ, 0x40340000 ;  /* 0x40340000ff4f7424 */ /* 0x000fce00078e00ff */
.L_x_1065:
[----:B------:R-:W-:Y:S01]  /*487e0*/  DADD R6, R76, R78 ;  /* 0x000000004c067229 */ /* 0x000fe2000000004e */
[----:B------:R-:W-:Y:S01]  /*487f0*/  UMOV UR4, 0xb901bbfb ;  /* 0xb901bbfb00047882 */ /* 0x000fe20000000000 */
[----:B------:R-:W-:Y:S01]  /*48800*/  UMOV UR5, 0x3ff55106 ;  /* 0x3ff5510600057882 */ /* 0x000fe20000000000 */
[----:B------:R-:W-:Y:S01]  /*48810*/  MOV R26, 0x24dd2f1a ;  /* 0x24dd2f1a001a7802 */ /* 0x000fe20000000f00 */
[----:B------:R-:W-:Y:S01]  /*48820*/  IMAD.MOV.U32 R27, RZ, RZ, 0x3fe4f922 ;  /* 0x3fe4f922ff1b7424 */ /* 0x000fe200078e00ff */
[----:B------:R-:W-:Y:S03]  /*48830*/  BSSY.RECONVERGENT B0, `(.L_x_1053) ;  /* 0x0000064000007945 */ /* 0x000fe60003800200 */
[----:B------:R-:W-:-:S08]  /*48840*/  DMUL R6, R6, 0.5 ;  /* 0x3fe0000006067828 */ /* 0x000fd00000000000 */
[----:B------:R-:W-:-:S08]  /*48850*/  DMUL R28, R6, R82 ;  /* 0x00000052061c7228 */ /* 0x000fd00000000000 */
[----:B------:R-:W-:-:S10]  /*48860*/  DMUL R6, R28, UR4 ;  /* 0x000000041c067c28 */ /* 0x000fd40008000000 */
[----:B------:R-:W-:Y:S01]  /*48870*/  LOP3.LUT R57, R7, 0x7fffffff, RZ, 0xc0, !PT ;  /* 0x7fffffff07397812 */ /* 0x000fe200078ec0ff */
[----:B------:R-:W-:-:S06]  /*48880*/  IMAD.MOV.U32 R56, RZ, RZ, R6 ;  /* 0x000000ffff387224 */ /* 0x000fcc00078e0006 */
[----:B------:R-:W-:-:S14]  /*48890*/  DSETP.GE.AND P0, PT, R56, R26, PT ;  /* 0x0000001a3800722a */ /* 0x000fdc0003f06000 */
[----:B------:R-:W-:Y:S05]  /*488a0*/  @!P0 BRA `(.L_x_1054) ;  /* 0x0000000000e48947 */ /* 0x000fea0003800000 */
[----:B------:R-:W-:Y:S01]  /*488b0*/  DADD R74, R56, R56 ;  /* 0x00000000384a7229 */ /* 0x000fe20000000038 */
[----:B------:R-:W-:Y:S01]  /*488c0*/  UMOV UR4, 0xfefa39ef ;  /* 0xfefa39ef00047882 */ /* 0x000fe20000000000 */
[----:B------:R-:W-:Y:S01]  /*488d0*/  UMOV UR5, 0x3fe62e42 ;  /* 0x3fe62e4200057882 */ /* 0x000fe20000000000 */
[----:B------:R-:W-:Y:S01]  /*488e0*/  IMAD.MOV.U32 R84, RZ, RZ, -0x7649667 ;  /* 0xf89b6999ff547424 */ /* 0x000fe200078e00ff */
[----:B------:R-:W-:Y:S01]  /*488f0*/  ISETP.GT.U32.AND P0, PT, R57, 0x40330fc1, PT ;  /* 0x40330fc13900780c */ /* 0x000fe20003f04070 */
[----:B------:R-:W-:Y:S01]  /*48900*/  IMAD.MOV.U32 R85, RZ, RZ, 0x3e928a27 ;  /* 0x3e928a27ff557424 */ /* 0x000fe200078e00ff */
[----:B------:R-:W0:Y:S02]  /*48910*/  F2F.F32.F64 R6, R74 ;  /* 0x0000004a00067310 */ /* 0x000e240000301000 */
[----:B0-----:R-:W-:-:S06]  /*48920*/  FMUL R6, R6, 1.4426950216293334961 ;  /* 0x3fb8aa3b06067820 */ /* 0x001fcc0000400000 */
[----:B------:R-:W0:Y:S08]  /*48930*/  FRND R6, R6 ;  /* 0x0000000600067307 */ /* 0x000e300000201000 */
[----:B0-----:R0:W1:Y:S08]  /*48940*/  F2F.F64.F32 R58, R6 ;  /* 0x00000006003a7310 */ /* 0x0010700000201800 */
[----:B0-----:R-:W0:Y:S01]  /*48950*/  MUFU.EX2 R6, R6 ;  /* 0x0000000600067308 */ /* 0x001e220000000800 */
[----:B-1----:R-:W-:Y:S01]  /*48960*/  DFMA R58, R58, -UR4, R74 ;  /* 0x800000043a3a7c2b */ /* 0x002fe2000800004a */
[----:B------:R-:W-:Y:S01]  /*48970*/  UMOV UR4, 0xa4741b81 ;  /* 0xa4741b8100047882 */ /* 0x000fe20000000000 */
[----:B------:R-:W-:-:S06]  /*48980*/  UMOV UR5, 0x3e5ae904 ;  /* 0x3e5ae90400057882 */ /* 0x000fcc0000000000 */
        /* <DEDUP_REMOVED lines=24> */
[C---:B------:R-:W-:Y:S02]  /*48b10*/  DFMA R84, R58.reuse, R74, UR4 ;  /* 0x000000043a547e2b */ /* 0x040fe4000800004a */
[----:B0-----:R-:W0:Y:S06]  /*48b20*/  F2F.F64.F32 R74, R6 ;  /* 0x00000006004a7310 */ /* 0x001e2c0000201800 */
[----:B------:R-:W-:-:S08]  /*48b30*/  DMUL R84, R58, R84 ;  /* 0x000000543a547228 */ /* 0x000fd00000000000 */
[----:B------:R-:W-:Y:S02]  /*48b40*/  DFMA R84, R58, R84, R58 ;  /* 0x000000543a54722b */ /* 0x000fe4000000003a */
[----:B0-----:R-:W-:-:S08]  /*48b50*/  DADD R58, -R74, 1 ;  /* 0x3ff000004a3a7429 */ /* 0x001fd00000000100 */
[----:B------:R-:W-:-:S08]  /*48b60*/  DFMA R58, -R84, R74, R58 ;  /* 0x0000004a543a722b */ /* 0x000fd0000000013a */
[----:B------:R-:W-:Y:S01]  /*48b70*/  DADD R74, -R58, 2 ;  /* 0x400000003a4a7429 */ /* 0x000fe20000000100 */
[----:B------:R-:W-:-:S05]  /*48b80*/  MOV R58, RZ ;  /* 0x000000ff003a7202 */ /* 0x000fca0000000f00 */
[----:B------:R-:W0:Y:S02]  /*48b90*/  MUFU.RCP64H R59, R75 ;  /* 0x0000004b003b7308 */ /* 0x000e240000001800 */
[----:B0-----:R-:W-:-:S08]  /*48ba0*/  DFMA R84, -R74, R58, 1 ;  /* 0x3ff000004a54742b */ /* 0x001fd0000000013a */
        /* <DEDUP_REMOVED lines=9> */
.L_x_1054:
        /* <DEDUP_REMOVED lines=35> */
.L_x_1055:
[----:B------:R-:W-:Y:S05]  /*48e70*/  BSYNC.RECONVERGENT B0 ;  /* 0x0000000000007941 */ /* 0x000fea0003800200 */
.L_x_1053:
[----:B------:R-:W-:Y:S01]  /*48e80*/  UMOV UR4, 0xe406efec ;  /* 0xe406efec00047882 */ /* 0x000fe20000000000 */
[----:B------:R-:W-:Y:S01]  /*48e90*/  UMOV UR5, 0x3fd5441a ;  /* 0x3fd5441a00057882 */ /* 0x000fe20000000000 */
[----:B------:R-:W-:Y:S01]  /*48ea0*/  BSSY.RECONVERGENT B0, `(.L_x_1056) ;  /* 0x0000062000007945 */ /* 0x000fe20003800200 */
[----:B------:R-:W-:-:S10]  /*48eb0*/  DMUL R28, R28, UR4 ;  /* 0x000000041c1c7c28 */ /* 0x000fd40008000000 */
[----:B------:R-:W-:Y:S02]  /*48ec0*/  LOP3.LUT R57, R29, 0x7fffffff, RZ, 0xc0, !PT ;  /* 0x7fffffff1d397812 */ /* 0x000fe400078ec0ff */
[----:B------:R-:W-:-:S06]  /*48ed0*/  MOV R56, R28 ;  /* 0x0000001c00387202 */ /* 0x000fcc0000000f00 */
        /* <DEDUP_REMOVED lines=16> */
[C---:B------:R-:W-:Y:S01]  /*48fe0*/  DFMA R74, R26.reuse, UR4, R74 ;  /* 0x000000041a4a7c2b */ /* 0x040fe2000800004a */
[----:B------:R-:W-:Y:S01]  /*48ff0*/  UMOV UR4, 0x15ff7e07 ;  /* 0x15ff7e0700047882 */ /* 0x000fe20000000000 */
[----:B------:R-:W-:Y:S01]  /*49000*/  UMOV UR5, 0x3ec71de7 ;  /* 0x3ec71de700057882 */ /* 0x000fe20000000000 */
[----:B0-----:R-:W0:Y:S05]  /*49010*/  F2F.F64.F32 R58, R24 ;  /* 0x00000018003a7310 */ /* 0x001e2a0000201800 */
        /* <DEDUP_REMOVED lines=22> */
[----:B------:R-:W-:Y:S02]  /*49180*/  DMUL R84, R26, R74 ;  /* 0x0000004a1a547228 */ /* 0x000fe40000000000 */
[----:B0-----:R-:W-:-:S06]  /*49190*/  DADD R74, -R58, 1 ;  /* 0x3ff000003a4a7429 */ /* 0x001fcc0000000100 */
[----:B------:R-:W-:Y:S01]  /*491a0*/  DFMA R84, R26, R84, R26 ;  /* 0x000000541a54722b */ /* 0x000fe2000000001a */
[----:B------:R-:W-:-:S07]  /*491b0*/  IMAD.MOV.U32 R26, RZ, RZ, RZ ;  /* 0x000000ffff1a7224 */ /* 0x000fce00078e00ff */
[----:B------:R-:W-:-:S08]  /*491c0*/  DFMA R74, -R84, R58, R74 ;  /* 0x0000003a544a722b */ /* 0x000fd0000000014a */
[----:B------:R-:W-:-:S06]  /*491d0*/  DADD R74, -R74, 2 ;  /* 0x400000004a4a7429 */ /* 0x000fcc0000000100 */
[----:B------:R-:W0:Y:S02]  /*491e0*/  MUFU.RCP64H R27, R75 ;  /* 0x0000004b001b7308 */ /* 0x000e240000001800 */
[----:B0-----:R-:W-:-:S08]  /*491f0*/  DFMA R58, -R74, R26, 1 ;  /* 0x3ff000004a3a742b */ /* 0x001fd0000000011a */
[----:B------:R-:W-:-:S08]  /*49200*/  DFMA R58, R58, R58, R58 ;  /* 0x0000003a3a3a722b */ /* 0x000fd0000000003a */
[----:B------:R-:W-:Y:S01]  /*49210*/  DFMA R58, R26, R58, R26 ;  /* 0x0000003a1a3a722b */ /* 0x000fe2000000001a */
[----:B------:R-:W-:Y:S01]  /*49220*/  IMAD.MOV.U32 R26, RZ, RZ, 0x0 ;  /* 0x00000000ff1a7424 */ /* 0x000fe200078e00ff */
[----:B------:R-:W-:-:S06]  /*49230*/  MOV R27, 0x40000000 ;  /* 0x40000000001b7802 */ /* 0x000fcc0000000f00 */
[----:B------:R-:W-:-:S10]  /*49240*/  DFMA R58, R58, -R26, 1 ;  /* 0x3ff000003a3a742b */ /* 0x000fd4000000081a */
[----:B------:R-:W-:Y:S02]  /*49250*/  FSEL R27, R59, 1.875, !P0 ;  /* 0x3ff000003b1b7808 */ /* 0x000fe40004000000 */
[----:B------:R-:W-:Y:S02]  /*49260*/  FSEL R58, R58, RZ, !P0 ;  /* 0x000000ff3a3a7208 */ /* 0x000fe40004000000 */
[----:B------:R-:W-:Y:S01]  /*49270*/  LOP3.LUT R59, R27, 0x80000000, R29, 0xb8, !PT ;  /* 0x800000001b3b7812 */ /* 0x000fe200078eb81d */
[----:B------:R-:W-:Y:S06]  /*49280*/  BRA `(.L_x_1058) ;  /* 0x00000000008c7947 */ /* 0x000fec0003800000 */
.L_x_1057:
        /* <DEDUP_REMOVED lines=35> */
.L_x_1058:
[----:B------:R-:W-:Y:S05]  /*494c0*/  BSYNC.RECONVERGENT B0 ;  /* 0x0000000000007941 */ /* 0x000fea0003800200 */
.L_x_1056:
[----:B------:R-:W0:Y:S01]  /*494d0*/  MUFU.RCP64H R27, R59 ;  /* 0x0000003b001b7308 */ /* 0x000e220000001800 */
        /* <DEDUP_REMOVED lines=15> */
[----:B------:R-:W-:Y:S01]  /*495d0*/  IMAD.MOV.U32 R26, RZ, RZ, -0x1bf91014 ;  /* 0xe406efecff1a7424 */ /* 0x000fe200078e00ff */
[----:B------:R-:W-:Y:S02]  /*495e0*/  MOV R27, 0xbfd5441a ;  /* 0xbfd5441a001b7802 */ /* 0x000fe40000000f00 */
[----:B------:R-:W-:-:S07]  /*495f0*/  MOV R24, 0x49610 ;  /* 0x0004961000187802 */ /* 0x000fce0000000f00 */
[----:B------:R-:W-:Y:S05]  /*49600*/  CALL.REL.NOINC `($__internal_2_$__cuda_sm20_div_rn_f64_full) ;  /* 0x0000007800e47944 */ /* 0x000fea0003c00000 */
[----:B------:R-:W-:Y:S02]  /*49610*/  IMAD.MOV.U32 R74, RZ, RZ, R26 ;  /* 0x000000ffff4a7224 */ /* 0x000fe400078e001a */
[----:B------:R-:W-:-:S07]  /*49620*/  IMAD.MOV.U32 R75, RZ, RZ, R27 ;  /* 0x000000ffff4b7224 */ /* 0x000fce00078e001b */
.L_x_1060:
[----:B------:R-:W-:Y:S05]  /*49630*/  BSYNC.RECONVERGENT B3 ;  /* 0x0000000000037941 */ /* 0x000fea0003800200 */
.L_x_1059:
        /* <DEDUP_REMOVED lines=17> */
[----:B------:R-:W-:Y:S01]  /*49750*/  MOV R59, R7 ;  /* 0x00000007003b7202 */ /* 0x000fe20000000f00 */
[----:B------:R-:W-:Y:S01]  /*49760*/  IMAD.MOV.U32 R26, RZ, RZ, -0x46fe4405 ;  /* 0xb901bbfbff1a7424 */ /* 0x000fe200078e00ff */
[----:B------:R-:W-:Y:S01]  /*49770*/  MOV R24, 0x497a0 ;  /* 0x000497a000187802 */ /* 0x000fe20000000f00 */
[----:B------:R-:W-:-:S07]  /*49780*/  IMAD.MOV.U32 R27, RZ, RZ, 0x3ff55106 ;  /* 0x3ff55106ff1b7424 */ /* 0x000fce00078e00ff */
[----:B------:R-:W-:Y:S05]  /*49790*/  CALL.REL.NOINC `($__internal_2_$__cuda_sm20_div_rn_f64_full) ;  /* 0x0000007800807944 */ /* 0x000fea0003c00000 */
.L_x_1062:
[----:B------:R-:W-:Y:S05]  /*497a0*/  BSYNC.RECONVERGENT B3 ;  /* 0x0000000000037941 */ /* 0x000fea0003800200 */
.L_x_1061:
[----:B------:R-:W-:Y:S01]  /*497b0*/  DADD R6, R76, R78 ;  /* 0x000000004c067229 */ /* 0x000fe2000000004e */
[----:B------:R-:W-:Y:S01]  /*497c0*/  IMAD.MOV.U32 R28, RZ, RZ, 0x1 ;  /* 0x00000001ff1c7424 */ /* 0x000fe200078e00ff */
[----:B------:R-:W-:Y:S01]  /*497d0*/  DADD R26, R26, R74 ;  /* 0x000000001a1a7229 */ /* 0x000fe2000000004a */
[----:B------:R-:W-:Y:S01]  /*497e0*/  UMOV UR4, 0x7323a7ea ;  /* 0x7323a7ea00047882 */ /* 0x000fe20000000000 */
[----:B------:R-:W-:Y:S01]  /*497f0*/  UMOV UR5, 0x3ff81371 ;  /* 0x3ff8137100057882 */ /* 0x000fe20000000000 */
[----:B------:R-:W-:Y:S03]  /*49800*/  BSSY.RECONVERGENT B3, `(.L_x_1063) ;  /* 0x000001c000037945 */ /* 0x000fe60003800200 */
[----:B------:R-:W-:Y:S02]  /*49810*/  DMUL R6, R6, 0.5 ;  /* 0x3fe0000006067828 */ /* 0x000fe40000000000 */
[----:B------:R-:W-:-:S04]  /*49820*/  DMUL R26, R26, UR4 ;  /* 0x000000041a1a7c28 */ /* 0x000fc80008000000 */
[----:B------:R-:W0:Y:S04]  /*49830*/  MUFU.RCP64H R29, R7 ;  /* 0x00000007001d7308 */ /* 0x000e280000001800 */
[----:B------:R-:W-:-:S06]  /*49840*/  DSETP.GEU.AND P0, PT, R6, R26, PT ;  /* 0x0000001a0600722a */ /* 0x000fcc0003f0e000 */
[----:B------:R-:W-:Y:S02]  /*49850*/  FSEL R77, R7, R77, !P0 ;  /* 0x0000004d074d7208 */ /* 0x000fe40004000000 */
[----:B------:R-:W-:Y:S02]  /*49860*/  FSEL R76, R6, R76, !P0 ;  /* 0x0000004c064c7208 */ /* 0x000fe40004000000 */
[----:B------:R-:W-:Y:S02]  /*49870*/  FSEL R78, R78, R6, !P0 ;  /* 0x000000064e4e7208 */ /* 0x000fe40004000000 */
[----:B------:R-:W-:Y:S01]  /*49880*/  FSEL R79, R79, R7, !P0 ;  /* 0x000000074f4f7208 */ /* 0x000fe20004000000 */
[----:B0-----:R-:W-:-:S08]  /*49890*/  DFMA R56, -R6, R28, 1 ;  /* 0x3ff000000638742b */ /* 0x001fd0000000011c */
[----:B------:R-:W-:-:S08]  /*498a0*/  DFMA R56, R56, R56, R56 ;  /* 0x000000383838722b */ /* 0x000fd00000000038 */
[----:B------:R-:W-:Y:S02]  /*498b0*/  DFMA R26, R28, R56, R28 ;  /* 0x000000381c1a722b */ /* 0x000fe4000000001c */
[----:B------:R-:W-:-:S06]  /*498c0*/  DADD R28, R76, -R78 ;  /* 0x000000004c1c7229 */ /* 0x000fcc000000084e */
[----:B------:R-:W-:-:S04]  /*498d0*/  DFMA R56, -R6, R26, 1 ;  /* 0x3ff000000638742b */ /* 0x000fc8000000011a */
[----:B------:R-:W-:-:S04]  /*498e0*/  FSETP.GEU.AND P1, PT, |R29|, 6.5827683646048100446e-37, PT ;  /* 0x036000001d00780b */ /* 0x000fc80003f2e200 */
        /* <DEDUP_REMOVED lines=12> */
[----:B------:R-:W-:Y:S05]  /*499b0*/  CALL.REL.NOINC `($__internal_2_$__cuda_sm20_div_rn_f64_full) ;  /* 0x0000007400f87944 */ /* 0x000fea0003c00000 */
.L_x_1064:
[----:B------:R-:W-:Y:S05]  /*499c0*/  BSYNC.RECONVERGENT B3 ;  /* 0x0000000000037941 */ /* 0x000fea0003800200 */
.L_x_1063:
[----:B------:R-:W-:Y:S01]  /*499d0*/  UMOV UR4, 0xe2308c3a ;  /* 0xe2308c3a00047882 */ /* 0x000fe20000000000 */
[----:B------:R-:W-:Y:S02]  /*499e0*/  UMOV UR5, 0x3e45798e ;  /* 0x3e45798e00057882 */ /* 0x000fe40000000000 */
[----:B------:R-:W-:-:S14]  /*499f0*/  DSETP.GT.AND P0, PT, |R26|, UR4, PT ;  /* 0x000000041a007e2a */ /* 0x000fdc000bf04200 */
[----:B------:R-:W-:Y:S05]  /*49a00*/  @P0 BRA `(.L_x_1065) ;  /* 0xffffffec00740947 */ /* 0x000fea000383ffff */
[----:B------:R-:W-:Y:S05]  /*49a10*/  BSYNC.RECONVERGENT B2 ;  /* 0x0000000000027941 */ /* 0x000fea0003800200 */
.L_x_1052:
[----:B------:R-:W0:Y:S01]  /*49a20*/  MUFU.RCP64H R29, 1.8548013046944322105e-20 ;  /* 0x3bd5e5cb001d7908 */ /* 0x000e220000001800 */
[----:B------:R-:W-:Y:S01]  /*49a30*/  IMAD.MOV.U32 R26, RZ, RZ, -0x7647d1b6 ;  /* 0x89b82e4aff1a7424 */ /* 0x000fe200078e00ff */
[----:B------:R-:W-:Y:S01]  /*49a40*/  MOV R28, 0x1 ;  /* 0x00000001001c7802 */ /* 0x000fe20000000f00 */
[----:B------:R-:W-:Y:S01]  /*49a50*/  IMAD.MOV.U32 R27, RZ, RZ, 0x3bd5e5cb ;  /* 0x3bd5e5cbff1b7424 */ /* 0x000fe200078e00ff */
[----:B------:R-:W-:Y:S05]  /*49a60*/  BSSY.RECONVERGENT B2, `(.L_x_1066) ;  /* 0x0000017000027945 */ /* 0x000fea0003800200 */
[----:B0-----:R-:W-:-:S08]  /*49a70*/  DFMA R56, R28, -R26, 1 ;  /* 0x3ff000001c38742b */ /* 0x001fd0000000081a */
[----:B------:R-:W-:-:S08]  /*49a80*/  DFMA R56, R56, R56, R56 ;  /* 0x000000383838722b */ /* 0x000fd00000000038 */
[----:B------:R-:W-:Y:S02]  /*49a90*/  DFMA R56, R28, R56, R28 ;  /* 0x000000381c38722b */ /* 0x000fe4000000001c */
[----:B------:R-:W-:-:S06]  /*49aa0*/  DMUL R28, R6, R44 ;  /* 0x0000002c061c7228 */ /* 0x000fcc0000000000 */
[----:B------:R-:W-:Y:S02]  /*49ab0*/  DFMA R58, R56, -R26, 1 ;  /* 0x3ff00000383a742b */ /* 0x000fe4000000081a */
[----:B------:R-:W-:-:S06]  /*49ac0*/  DFMA R28, R6, R44, R28 ;  /* 0x0000002c061c722b */ /* 0x000fcc000000001c */
        /* <DEDUP_REMOVED lines=14> */
[----:B------:R-:W-:Y:S01]  /*49bb0*/  MOV R74, R26 ;  /* 0x0000001a004a7202 */ /* 0x000fe20000000f00 */
[----:B------:R-:W-:-:S07]  /*49bc0*/  IMAD.MOV.U32 R75, RZ, RZ, R27 ;  /* 0x000000ffff4b7224 */ /* 0x000fce00078e001b */
.L_x_1067:
[----:B------:R-:W-:Y:S05]  /*49bd0*/  BSYNC.RECONVERGENT B2 ;  /* 0x0000000000027941 */ /* 0x000fea0003800200 */
.L_x_1066:
[----:B------:R-:W0:Y:S02]  /*49be0*/  I2F.F64 R26, R4 ;  /* 0x00000004001a7312 */ /* 0x000e240000201c00 */
[----:B0-----:R-:W-:-:S08]  /*49bf0*/  DMUL R26, R54, R26 ;  /* 0x0000001a361a7228 */ /* 0x001fd00000000000 */
[----:B------:R-:W-:Y:S02]  /*49c00*/  DSETP.GTU.AND P0, PT, R74, |R26|, PT ;  /* 0x4000001a4a00722a */ /* 0x000fe40003f0c000 */
[----:B------:R-:W-:Y:S01]  /*49c10*/  DSETP.LT.AND P1, PT, R26, RZ, PT ;  /* 0x000000ff1a00722a */ /* 0x000fe20003f21000 */
[----:B------:R-:W-:-:S13]  /*49c20*/  CS2R R26, SRZ ;  /* 0x00000000001a7805 */ /* 0x000fda000001ff00 */
[----:B------:R-:W-:Y:S05]  /*49c30*/  @!P0 BRA P1, `(.L_x_1049) ;  /* 0x0000000400388947 */ /* 0x000fea0000800000 */
[----:B------:R-:W0:Y:S01]  /*49c40*/  MUFU.RCP64H R57, 1.3806499397391166703e-16 ;  /* 0x3ca3e5b300397908 */ /* 0x000e220000001800 */
[----:B------:R-:W-:Y:S01]  /*49c50*/  IMAD.MOV.U32 R26, RZ, RZ, 0xe91f7d0 ;  /* 0x0e91f7d0ff1a7424 */ /* 0x000fe200078e00ff */
[----:B------:R-:W-:Y:S01]  /*49c60*/  UMOV UR4, 0x156040c7 ;  /* 0x156040c700047882 */ /* 0x000fe20000000000 */
[----:B------:R-:W-:Y:S01]  /*49c70*/  IMAD.MOV.U32 R27, RZ, RZ, 0x3ca3e5b3 ;  /* 0x3ca3e5b3ff1b7424 */ /* 0x000fe200078e00ff */
[----:B------:R-:W-:Y:S01]  /*49c80*/  UMOV UR5, 0x3c0c8848 ;  /* 0x3c0c884800057882 */ /* 0x000fe20000000000 */
[----:B------:R-:W-:Y:S01]  /*49c90*/  IMAD.MOV.U32 R56, RZ, RZ, 0x1 ;  /* 0x00000001ff387424 */ /* 0x000fe200078e00ff */
[----:B------:R-:W-:Y:S05]  /*49ca0*/  BSSY.RECONVERGENT B2, `(.L_x_1068) ;  /* 0x0000016000027945 */ /* 0x000fea0003800200 */
[----:B0-----:R-:W-:-:S08]  /*49cb0*/  DFMA R28, R56, -R26, 1 ;  /* 0x3ff00000381c742b */ /* 0x001fd0000000081a */
[----:B------:R-:W-:Y:S02]  /*49cc0*/  DFMA R58, R28, R28, R28 ;  /* 0x0000001c1c3a722b */ /* 0x000fe4000000001c */
[----:B------:R-:W-:-:S06]  /*49cd0*/  DMUL R28, R52, R6 ;  /* 0x00000006341c7228 */ /* 0x000fcc0000000000 */
        /* <DEDUP_REMOVED lines=12> */
[----:B------:R-:W-:Y:S01]  /*49da0*/  MOV R26, R6 ;  /* 0x00000006001a7202 */ /* 0x000fe20000000f00 */
[----:B------:R-:W-:Y:S01]  /*49db0*/  IMAD.MOV.U32 R27, RZ, RZ, R7 ;  /* 0x000000ffff1b7224 */ /* 0x000fe200078e0007 */
[----:B------:R-:W-:Y:S01]  /*49dc0*/  MOV R24, 0x49e00 ;  /* 0x00049e0000187802 */ /* 0x000fe20000000f00 */
[----:B------:R-:W-:Y:S02]  /*49dd0*/  IMAD.MOV.U32 R58, RZ, RZ, 0xe91f7d0 ;  /* 0x0e91f7d0ff3a7424 */ /* 0x000fe400078e00ff */
[----:B------:R-:W-:-:S07]  /*49de0*/  IMAD.MOV.U32 R59, RZ, RZ, 0x3ca3e5b3 ;  /* 0x3ca3e5b3ff3b7424 */ /* 0x000fce00078e00ff */
[----:B------:R-:W-:Y:S05]  /*49df0*/  CALL.REL.NOINC `($__internal_2_$__cuda_sm20_div_rn_f64_full) ;  /* 0x0000007000e87944 */ /* 0x000fea0003c00000 */
.L_x_1069:
[----:B------:R-:W-:Y:S05]  /*49e00*/  BSYNC.RECONVERGENT B2 ;  /* 0x0000000000027941 */ /* 0x000fea0003800200 */
.L_x_1068:
[----:B------:R-:W0:Y:S01]  /*49e10*/  MUFU.RCP64H R7, R41 ;  /* 0x0000002900077308 */ /* 0x000e220000001800 */
[----:B------:R-:W-:Y:S01]  /*49e20*/  IMAD.MOV.U32 R6, RZ, RZ, 0x1 ;  /* 0x00000001ff067424 */ /* 0x000fe200078e00ff */
[----:B------:R-:W-:Y:S01]  /*49e30*/  FSETP.GEU.AND P1, PT, |R27|, 6.5827683646048100446e-37, PT ;  /* 0x036000001b00780b */ /* 0x000fe20003f2e200 */
[----:B------:R-:W-:Y:S04]  /*49e40*/  BSSY.RECONVERGENT B2, `(.L_x_1070) ;  /* 0x0000012000027945 */ /* 0x000fe80003800200 */
        /* <DEDUP_REMOVED lines=11> */
[----:B------:R-:W-:Y:S01]  /*49f00*/  MOV R58, R40 ;  /* 0x00000028003a7202 */ /* 0x000fe20000000f00 */
[----:B------:R-:W-:Y:S01]  /*49f10*/  IMAD.MOV.U32 R59, RZ, RZ, R41 ;  /* 0x000000ffff3b7224 */ /* 0x000fe200078e0029 */
[----:B------:R-:W-:-:S07]  /*49f20*/  MOV R24, 0x49f40 ;  /* 0x00049f4000187802 */ /* 0x000fce0000000f00 */
[----:B------:R-:W-:Y:S05]  /*49f30*/  CALL.REL.NOINC `($__internal_2_$__cuda_sm20_div_rn_f64_full) ;  /* 0x0000007000987944 */ /* 0x000fea0003c00000 */
[----:B------:R-:W-:Y:S02]  /*49f40*/  IMAD.MOV.U32 R6, RZ, RZ, R26 ;  /* 0x000000ffff067224 */ /* 0x000fe400078e001a */
[----:B------:R-:W-:-:S07]  /*49f50*/  IMAD.MOV.U32 R7, RZ, RZ, R27 ;  /* 0x000000ffff077224 */ /* 0x000fce00078e001b */
.L_x_1071:
[----:B------:R-:W-:Y:S05]  /*49f60*/  BSYNC.RECONVERGENT B2 ;  /* 0x0000000000027941 */ /* 0x000fea0003800200 */
.L_x_1070:
[----:B------:R-:W0:Y:S01]  /*49f70*/  MUFU.RCP64H R27, R75 ;  /* 0x0000004b001b7308 */ /* 0x000e220000001800 */
[----:B------:R-:W-:Y:S01]  /*49f80*/  IMAD.MOV.U32 R26, RZ, RZ, 0x1 ;  /* 0x00000001ff1a7424 */ /* 0x000fe200078e00ff */
[----:B------:R-:W-:Y:S06]  /*49f90*/  BSSY.RECONVERGENT B2, `(.L_x_1072) ;  /* 0x0000015000027945 */ /* 0x000fec0003800200 */
[----:B------:R-:W1:Y:S01]  /*49fa0*/  I2F.F64 R58, R4 ;  /* 0x00000004003a7312 */ /* 0x000e620000201c00 */
[----:B0-----:R-:W-:-:S08]  /*49fb0*/  DFMA R28, R26, -R74, 1 ;  /* 0x3ff000001a1c742b */ /* 0x001fd0000000084a */
[----:B------:R-:W-:-:S08]  /*49fc0*/  DFMA R28, R28, R28, R28 ;  /* 0x0000001c1c1c722b */ /* 0x000fd0000000001c */
[----:B------:R-:W-:Y:S02]  /*49fd0*/  DFMA R26, R26, R28, R26 ;  /* 0x0000001c1a1a722b */ /* 0x000fe4000000001a */
[----:B-1----:R-:W-:-:S06]  /*49fe0*/  DMUL R28, R54, R58 ;  /* 0x0000003a361c7228 */ /* 0x002fcc0000000000 */
[----:B------:R-:W-:-:S04]  /*49ff0*/  DFMA R56, R26, -R74, 1 ;  /* 0x3ff000001a38742b */ /* 0x000fc8000000084a */
[----:B------:R-:W-:-:S04]  /*4a000*/  FSETP.GEU.AND P1, PT, |R29|, 6.5827683646048100446e-37, PT ;  /* 0x036000001d00780b */ /* 0x000fc80003f2e200 */
[----:B------:R-:W-:-:S08]  /*4a010*/  DFMA R26, R26, R56, R26 ;  /* 0x000000381a1a722b */ /* 0x000fd0000000001a */
[----:B------:R-:W-:-:S08]  /*4a020*/  DMUL R56, R28, R26 ;  /* 0x0000001a1c387228 */ /* 0x000fd00000000000 */
[----:B------:R-:W-:-:S08]  /*4a030*/  DFMA R58, R56, -R74, R28 ;  /* 0x8000004a383a722b */ /* 0x000fd0000000001c */
[----:B------:R-:W-:-:S10]  /*4a040*/  DFMA R26, R26, R58, R56 ;  /* 0x0000003a1a1a722b */ /* 0x000fd40000000038 */
[----:B------:R-:W-:-:S05]  /*4a050*/  FFMA R24, RZ, R75, R27 ;  /* 0x0000004bff187223 */ /* 0x000fca000000001b */
[----:B------:R-:W-:-:S13]  /*4a060*/  FSETP.GT.AND P0, PT, |R24|, 1.469367938527859385e-39, PT ;  /* 0x001000001800780b */ /* 0x000fda0003f04200 */
[----:B------:R-:W-:Y:S05]  /*4a070*/  @P0 BRA P1, `(.L_x_1073) ;  /* 0x0000000000180947 */ /* 0x000fea0000800000 */
[----:B------:R-:W-:Y:S01]  /*4a080*/  MOV R26, R28 ;  /* 0x0000001c001a7202 */ /* 0x000fe20000000f00 */
[----:B------:R-:W-:Y:S01]  /*4a090*/  IMAD.MOV.U32 R27, RZ, RZ, R29 ;  /* 0x000000ffff1b7224 */ /* 0x000fe200078e001d */
[----:B------:R-:W-:Y:S01]  /*4a0a0*/  MOV R24, 0x4a0e0 ;  /* 0x0004a0e000187802 */ /* 0x000fe20000000f00 */
[----:B------:R-:W-:Y:S02]  /*4a0b0*/  IMAD.MOV.U32 R58, RZ, RZ, R74 ;  /* 0x000000ffff3a7224 */ /* 0x000fe400078e004a */
[----:B------:R-:W-:-:S07]  /*4a0c0*/  IMAD.MOV.U32 R59, RZ, RZ, R75 ;  /* 0x000000ffff3b7224 */ /* 0x000fce00078e004b */
[----:B------:R-:W-:Y:S05]  /*4a0d0*/  CALL.REL.NOINC `($__internal_2_$__cuda_sm20_div_rn_f64_full) ;  /* 0x0000007000307944 */ /* 0x000fea0003c00000 */
.L_x_1073:
[----:B------:R-:W-:Y:S05]  /*4a0e0*/  BSYNC.RECONVERGENT B2 ;  /* 0x0000000000027941 */ /* 0x000fea0003800200 */
.L_x_1072:
[----:B------:R-:W-:-:S08]  /*4a0f0*/  DADD R26, R26, 1 ;  /* 0x3ff000001a1a7429 */ /* 0x000fd00000000000 */
[----:B------:R-:W-:-:S08]  /*4a100*/  DMUL R6, R26, R6 ;  /* 0x000000061a067228 */ /* 0x000fd00000000000 */
[----:B------:R-:W-:-:S11]  /*4a110*/  DMUL R26, R26, R6 ;  /* 0x000000061a1a7228 */ /* 0x000fd60000000000 */
.L_x_1049:
[----:B------:R-:W-:Y:S05]  /*4a120*/  BSYNC.RECONVERGENT B1 ;  /* 0x0000000000017941 */ /* 0x000fea0003800200 */
.L_x_1048:
[----:B------:R-:W-:Y:S01]  /*4a130*/  DMUL R6, R32, -R26 ;  /* 0x8000001a20067228 */ /* 0x000fe20000000000 */
[----:B------:R-:W-:Y:S01]  /*4a140*/  UMOV UR4, 0xfefa39ef ;  /* 0xfefa39ef00047882 */ /* 0x000fe20000000000 */
[----:B------:R-:W-:Y:S01]  /*4a150*/  IMAD.MOV.U32 R26, RZ, RZ, 0x652b82fe ;  /* 0x652b82feff1a7424 */ /* 0x000fe200078e00ff */
[----:B------:R-:W-:Y:S01]  /*4a160*/  MOV R27, 0x3ff71547 ;  /* 0x3ff71547001b7802 */ /* 0x000fe20000000f00 */
[----:B------:R-:W-:Y:S01]  /*4a170*/  UMOV UR5, 0x3fe62e42 ;  /* 0x3fe62e4200057882 */ /* 0x000fe20000000000 */
[----:B------:R-:W-:Y:S01]  /*4a180*/  IMAD.WIDE.U32 R58, R0, 0x80cfc, RZ ;  /* 0x00080cfc003a7825 */ /* 0x000fe200078e00ff */
[----:B------:R-:W-:Y:S01]  /*4a190*/  IADD3 R75, PT, PT, -R72, -0x5945, RZ ;  /* 0xffffa6bb484b7810 */ /* 0x000fe20007ffe1ff */
[----:B------:R-:W-:Y:S01]  /*4a1a0*/  BSSY.RECONVERGENT B0, `(.L_x_1074) ;  /* 0x0000054000007945 */ /* 0x000fe20003800200 */
[----:B------:R-:W-:Y:S01]  /*4a1b0*/  IADD3 R31, PT, PT, -R31, -0xd1, RZ ;  /* 0xffffff2f1f1f7810 */ /* 0x000fe20007ffe1ff */
[----:B------:R-:W-:Y:S01]  /*4a1c0*/  DFMA R26, R6, R26, 6.75539944105574400000e+15 ;  /* 0x43380000061a742b */ /* 0x000fe2000000001a */
[----:B------:R-:W-:-:S04]  /*4a1d0*/  IMAD.WIDE.U32 R72, R25, 0x156abc, RZ ;  /* 0x00156abc19487825 */ /* 0x000fc800078e00ff */
[----:B------:R-:W-:-:S03]  /*4a1e0*/  IMAD.WIDE.U32 R58, R75, 0x14e9dd, R58 ;  /* 0x0014e9dd4b3a7825 */ /* 0x000fc600078e003a */
[----:B------:R-:W-:Y:S01]  /*4a1f0*/  DADD R28, R26, -6.75539944105574400000e+15 ;  /* 0xc33800001a1c7429 */ /* 0x000fe20000000000 */
[----:B------:R-:W-:-:S04]  /*4a200*/  IMAD.WIDE.U32 R30, R31, 0xc5ee8, R72 ;  /* 0x000c5ee81f1e7825 */ /* 0x000fc800078e0048 */
[----:B------:R-:W-:Y:S02]  /*4a210*/  IMAD.MOV.U32 R72, RZ, RZ, R58 ;  /* 0x000000ffff487224 */ /* 0x000fe400078e003a */
[----:B------:R-:W-:Y:S01]  /*4a220*/  IMAD.MOV.U32 R73, RZ, RZ, RZ ;  /* 0x000000ffff497224 */ /* 0x000fe200078e00ff */
[----:B------:R-:W-:Y:S01]  /*4a230*/  DFMA R56, R28, -UR4, R6 ;  /* 0x800000041c387c2b */ /* 0x000fe20008000006 */
[----:B------:R-:W-:Y:S01]  /*4a240*/  UMOV UR4, 0x3b39803f ;  /* 0x3b39803f00047882 */ /* 0x000fe20000000000 */
[----:B------:R-:W-:Y:S01]  /*4a250*/  UMOV UR5, 0x3c7abc9e ;  /* 0x3c7abc9e00057882 */ /* 0x000fe20000000000 */
[----:B------:R-:W-:-:S05]  /*4a260*/  IMAD.WIDE.U32 R72, R59, 0x5945, R72 ;  /* 0x000059453b487825 */ /* 0x000fca00078e0048 */
[----:B------:R-:W-:Y:S01]  /*4a270*/  DFMA R28, R28, -UR4, R56 ;  /* 0x800000041c1c7c2b */ /* 0x000fe20008000038 */
[----:B------:R-:W-:Y:S01]  /*4a280*/  UMOV UR4, 0x69ce2bdf ;  /* 0x69ce2bdf00047882 */ /* 0x000fe20000000000 */
[----:B------:R-:W-:Y:S01]  /*4a290*/  IMAD.MOV.U32 R56, RZ, RZ, -0x35dec16 ;  /* 0xfca213eaff387424 */ /* 0x000fe200078e00ff */
[----:B------:R-:W-:Y:S01]  /*4a2a0*/  UMOV UR5, 0x3e5ade15 ;  /* 0x3e5ade1500057882 */ /* 0x000fe20000000000 */
[----:B------:R-:W-:-:S06]  /*4a2b0*/  IMAD.MOV.U32 R57, RZ, RZ, 0x3e928af3 ;  /* 0x3e928af3ff397424 */ /* 0x000fcc00078e00ff */
        /* <DEDUP_REMOVED lines=17> */
[----:B------:R-:W-:Y:S01]  /*4a3d0*/  MOV R56, R30 ;  /* 0x0000001e00387202 */ /* 0x000fe20000000f00 */
[----:B------:R-:W-:Y:S01]  /*4a3e0*/  IMAD.MOV.U32 R57, RZ, RZ, RZ ;  /* 0x000000ffff397224 */ /* 0x000fe200078e00ff */
[----:B------:R-:W-:-:S03]  /*4a3f0*/  UMOV UR5, 0x3fa55555 ;  /* 0x3fa5555500057882 */ /* 0x000fc60000000000 */
[----:B------:R-:W-:Y:S01]  /*4a400*/  IMAD.WIDE.U32 R30, R31, 0xd1, R56 ;  /* 0x000000d11f1e7825 */ /* 0x000fe200078e0038 */
[C---:B------:R-:W-:Y:S01]  /*4a410*/  DFMA R58, R28.reuse, R58, UR4 ;  /* 0x000000041c3a7e2b */ /* 0x040fe2000800003a */
[----:B------:R-:W-:Y:S01]  /*4a420*/  UMOV UR4, 0x55555511 ;  /* 0x5555551100047882 */ /* 0x000fe20000000000 */
[----:B------:R-:W-:Y:S01]  /*4a430*/  UMOV UR5, 0x3fc55555 ;  /* 0x3fc5555500057882 */ /* 0x000fe20000000000 */
[----:B------:R-:W-:Y:S01]  /*4a440*/  IMAD.MOV.U32 R56, RZ, RZ, R72 ;  /* 0x000000ffff387224 */ /* 0x000fe200078e0048 */
[C---:B------:R-:W-:Y:S02]  /*4a450*/  IADD3 R79, P2, PT, R30.reuse, 0xd1, RZ ;  /* 0x000000d11e4f7810 */ /* 0x040fe40007f5e0ff */
[----:B------:R-:W-:Y:S01]  /*4a460*/  ISETP.GT.U32.AND P0, PT, R30, -0xd2, PT ;  /* 0xffffff2e1e00780c */ /* 0x000fe20003f04070 */
[----:B------:R-:W-:Y:S01]  /*4a470*/  IMAD.WIDE.U32 R56, R73, 0x5945, R56 ;  /* 0x0000594549387825 */ /* 0x000fe200078e0038 */
[C---:B------:R-:W-:Y:S01]  /*4a480*/  IADD3.X R77, PT, PT, R31.reuse, -0x1, RZ, P2, !PT ;  /* 0xffffffff1f4d7810 */ /* 0x040fe200017fe4ff */
[----:B------:R-:W-:Y:S01]  /*4a490*/  DFMA R58, R28, R58, UR4 ;  /* 0x000000041c3a7e2b */ /* 0x000fe2000800003a */
[----:B------:R-:W-:Y:S01]  /*4a4a0*/  ISETP.GT.U32.AND.EX P0, PT, R31, RZ, PT, P0 ;  /* 0x000000ff1f00720c */ /* 0x000fe20003f04100 */
[----:B------:R-:W-:Y:S01]  /*4a4b0*/  UMOV UR4, 0xb ;  /* 0x0000000b00047882 */ /* 0x000fe20000000000 */
[C---:B------:R-:W-:Y:S01]  /*4a4c0*/  ISETP.GT.U32.AND P1, PT, R56.reuse, -0x5946, PT ;  /* 0xffffa6ba3800780c */ /* 0x040fe20003f24070 */
[----:B------:R-:W-:Y:S01]  /*4a4d0*/  UMOV UR5, 0x3fe00000 ;  /* 0x3fe0000000057882 */ /* 0x000fe20000000000 */
[----:B------:R-:W-:-:S02]  /*4a4e0*/  IADD3 R73, P2, PT, R56, 0x5945, RZ ;  /* 0x0000594538497810 */ /* 0x000fc40007f5e0ff */
[----:B------:R-:W-:Y:S01]  /*4a4f0*/  ISETP.GT.U32.AND.EX P1, PT, R57, RZ, PT, P1 ;  /* 0x000000ff3900720c */ /* 0x000fe20003f24110 */
[C---:B------:R-:W-:Y:S01]  /*4a500*/  DFMA R58, R28.reuse, R58, UR4 ;  /* 0x000000041c3a7e2b */ /* 0x040fe2000800003a */
[----:B------:R-:W-:Y:S02]  /*4a510*/  SEL R79, R79, R30, P0 ;  /* 0x0000001e4f4f7207 */ /* 0x000fe40000000000 */
[----:B------:R-:W-:Y:S02]  /*4a520*/  IADD3.X R75, PT, PT, R57, -0x1, RZ, P2, !PT ;  /* 0xffffffff394b7810 */ /* 0x000fe400017fe4ff */
[----:B------:R-:W-:Y:S02]  /*4a530*/  SEL R78, R73, R56, P1 ;  /* 0x00000038494e7207 */ /* 0x000fe40000800000 */
[----:B------:R-:W-:Y:S01]  /*4a540*/  SEL R31, R77, R31, P0 ;  /* 0x0000001f4d1f7207 */ /* 0x000fe20000000000 */
[----:B------:R-:W-:Y:S01]  /*4a550*/  DFMA R58, R28, R58, 1 ;  /* 0x3ff000001c3a742b */ /* 0x000fe2000000003a */
[----:B------:R-:W-:Y:S01]  /*4a560*/  SEL R56, R75, R57, P1 ;  /* 0x000000394b387207 */ /* 0x000fe20000800000 */
[C---:B------:R-:W-:Y:S01]  /*4a570*/  IMAD.IADD R30, R79.reuse, 0x1, -R78 ;  /* 0x000000014f1e7824 */ /* 0x040fe200078e0a4e */
[----:B------:R-:W-:-:S04]  /*4a580*/  ISETP.GT.U32.AND P0, PT, R79, R78, PT ;  /* 0x0000004e4f00720c */ /* 0x000fc80003f04070 */
[----:B------:R-:W-:Y:S01]  /*4a590*/  ISETP.GT.U32.AND.EX P0, PT, R31, R56, PT, P0 ;  /* 0x000000381f00720c */ /* 0x000fe20003f04100 */
[----:B------:R-:W-:-:S10]  /*4a5a0*/  DFMA R58, R28, R58, 1 ;  /* 0x3ff000001c3a742b */ /* 0x000fd4000000003a */
[----:B------:R-:W-:Y:S01]  /*4a5b0*/  LEA R29, R26, R59, 0x14 ;  /* 0x0000003b1a1d7211 */ /* 0x000fe200078ea0ff */
[----:B------:R-:W-:Y:S02]  /*4a5c0*/  IMAD.MOV.U32 R28, RZ, RZ, R58 ;  /* 0x000000ffff1c7224 */ /* 0x000fe400078e003a */
[----:B------:R-:W-:Y:S01]  /*4a5d0*/  @!P0 VIADD R30, R30, 0xffffff2f ;  /* 0xffffff2f1e1e8836 */ /* 0x000fe20000000000 */
[----:B------:R-:W-:-:S05]  /*4a5e0*/  FSETP.GEU.AND P0, PT, |R7|, 4.1917929649353027344, PT ;  /* 0x4086232b0700780b */ /* 0x000fca0003f0e200 */
[----:B------:R-:W0:Y:S08]  /*4a5f0*/  I2F.F64.U32 R30, R30 ;  /* 0x0000001e001e7312 */ /* 0x000e300000201800 */
[----:B------:R-:W-:Y:S05]  /*4a600*/  @!P0 BRA `(.L_x_1075) ;  /* 0x0000000000348947 */ /* 0x000fea0003800000 */
[----:B------:R-:W-:Y:S01]  /*4a610*/  FSETP.GEU.AND P1, PT, |R7|, 4.2275390625, PT ;  /* 0x408748000700780b */ /* 0x000fe20003f2e200 */
[C---:B------:R-:W-:Y:S02]  /*4a620*/  DADD R28, R6.reuse, +INF ;  /* 0x7ff00000061c7429 */ /* 0x040fe40000000000 */
[----:B------:R-:W-:-:S08]  /*4a630*/  DSETP.GEU.AND P0, PT, R6, RZ, PT ;  /* 0x000000ff0600722a */ /* 0x000fd00003f0e000 */
[----:B------:R-:W-:Y:S02]  /*4a640*/  FSEL R28, R28, RZ, P0 ;  /* 0x000000ff1c1c7208 */ /* 0x000fe40000000000 */
[----:B------:R-:W-:Y:S01]  /*4a650*/  @!P1 LEA.HI R24, R26, R26, RZ, 0x1 ;  /* 0x0000001a1a189211 */ /* 0x000fe200078f08ff */
[----:B------:R-:W-:Y:S01]  /*4a660*/  @!P1 IMAD.MOV.U32 R6, RZ, RZ, R58 ;  /* 0x000000ffff069224 */ /* 0x000fe200078e003a */
[----:B------:R-:W-:Y:S02]  /*4a670*/  FSEL R29, R29, RZ, P0 ;  /* 0x000000ff1d1d7208 */ /* 0x000fe40000000000 */
[----:B------:R-:W-:-:S05]  /*4a680*/  @!P1 SHF.R.S32.HI R7, RZ, 0x1, R24 ;  /* 0x00000001ff079819 */ /* 0x000fca0000011418 */
[----:B------:R-:W-:Y:S02]  /*4a690*/  @!P1 IMAD.IADD R26, R26, 0x1, -R7 ;  /* 0x000000011a1a9824 */ /* 0x000fe400078e0a07 */
[----:B------:R-:W-:-:S03]  /*4a6a0*/  @!P1 IMAD R7, R7, 0x100000, R59 ;  /* 0x0010000007079824 */ /* 0x000fc600078e023b */
[----:B------:R-:W-:Y:S02]  /*4a6b0*/  @!P1 LEA R27, R26, 0x3ff00000, 0x14 ;  /* 0x3ff000001a1b9811 */ /* 0x000fe400078ea0ff */
[----:B------:R-:W-:-:S06]  /*4a6c0*/  @!P1 MOV R26, RZ ;  /* 0x000000ff001a9202 */ /* 0x000fcc0000000f00 */
[----:B------:R-:W-:-:S11]  /*4a6d0*/  @!P1 DMUL R28, R6, R26 ;  /* 0x0000001a061c9228 */ /* 0x000fd60000000000 */
.L_x_1075:
[----:B------:R-:W-:Y:S05]  /*4a6e0*/  BSYNC.RECONVERGENT B0 ;  /* 0x0000000000007941 */ /* 0x000fea0003800200 */
.L_x_1074:
[----:B------:R-:W-:Y:S01]  /*4a6f0*/  UMOV UR4, 0xd10000b ;  /* 0x0d10000b00047882 */ /* 0x000fe20000000000 */
[----:B------:R-:W-:Y:S01]  /*4a700*/  UMOV UR5, 0x3df00000 ;  /* 0x3df0000000057882 */ /* 0x000fe20000000000 */
[----:B------:R-:W-:Y:S01]  /*4a710*/  DSETP.GE.AND P1, PT, R40, R18, PT ;  /* 0x000000122800722a */ /* 0x000fe20003f26000 */
[----:B------:R-:W-:Y:S01]  /*4a720*/  BSSY.RECONVERGENT B1, `(.L_x_1076) ;  /* 0x00001b7000017945 */ /* 0x000fe20003800200 */
[----:B0-----:R-:W-:Y:S01]  /*4a730*/  DMUL R30, R30, UR4 ;  /* 0x000000041e1e7c28 */ /* 0x001fe20008000000 */
[----:B------:R-:W-:-:S05]  /*4a740*/  CS2R R26, SRZ ;  /* 0x00000000001a7805 */ /* 0x000fca000001ff00 */
[----:B------:R-:W0:Y:S08]  /*4a750*/  F2F.F32.F64 R6, R30 ;  /* 0x0000001e00067310 */ /* 0x000e300000301000 */
[----:B0-----:R-:W0:Y:S02]  /*4a760*/  F2F.F64.F32 R6, R6 ;  /* 0x0000000600067310 */ /* 0x001e240000201800 */
[----:B0-----:R-:W-:-:S14]  /*4a770*/  DSETP.GT.AND P0, PT, R28, R6, PT ;  /* 0x000000061c00722a */ /* 0x001fdc0003f04000 */
[----:B------:R-:W-:Y:S01]  /*4a780*/  @P0 IMAD.MOV R4, RZ, RZ, -R4 ;  /* 0x000000ffff040224 */ /* 0x000fe200078e0a04 */
[----:B------:R-:W-:Y:S06]  /*4a790*/  @P1 BRA `(.L_x_1077) ;  /* 0x0000001800bc1947 */ /* 0x000fec0003800000 */
        /* <DEDUP_REMOVED lines=21> */
[----:B------:R-:W-:Y:S05]  /*4a8f0*/  CALL.REL.NOINC `($__internal_2_$__cuda_sm20_div_rn_f64_full) ;  /* 0x0000006800287944 */ /* 0x000fea0003c00000 */
[----:B------:R-:W-:Y:S01]  /*4a900*/  MOV R82, R26 ;  /* 0x0000001a00527202 */ /* 0x000fe20000000f00 */
[----:B------:R-:W-:-:S07]  /*4a910*/  IMAD.MOV.U32 R83, RZ, RZ, R27 ;  /* 0x000000ffff537224 */ /* 0x000fce00078e001b */
.L_x_1079:
[----:B------:R-:W-:Y:S05]  /*4a920*/  BSYNC.RECONVERGENT B2 ;  /* 0x0000000000027941 */ /* 0x000fea0003800200 */
.L_x_1078:
[----:B------:R-:W-:Y:S01]  /*4a930*/  BSSY.RECONVERGENT B2, `(.L_x_1080) ;  /* 0x0000127000027945 */ /* 0x000fe20003800200 */
[----:B------:R-:W-:Y:S01]  /*4a940*/  IMAD.MOV.U32 R72, RZ, RZ, 0x0 ;  /* 0x00000000ff487424 */ /* 0x000fe200078e00ff */
[----:B------:R-:W-:Y:S01]  /*4a950*/  CS2R R74, SRZ ;  /* 0x00000000004a7805 */ /* 0x000fe2000001ff00 */
[----:B------:R-:W-:-:S07]  /*4a960*/  IMAD.MOV.U32 R73, RZ, RZ, 0x40340000 ;  /* 0x40340000ff497424 */ /* 0x000fce00078e00ff */
.L_x_1093:
[----:B------:R-:W-:Y:S01]  /*4a970*/  DADD R6, R74, R72 ;  /* 0x000000004a067229 */ /* 0x000fe20000000048 */
[----:B------:R-:W-:Y:S01]  /*4a980*/  UMOV UR4, 0xb901bbfb ;  /* 0xb901bbfb00047882 */ /* 0x000fe20000000000 */
[----:B------:R-:W-:Y:S01]  /*4a990*/  UMOV UR5, 0x3ff55106 ;  /* 0x3ff5510600057882 */ /* 0x000fe20000000000 */
[----:B------:R-:W-:Y:S05]  /*4a9a0*/  BSSY.RECONVERGENT B0, `(.L_x_1081) ;  /* 0x0000066000007945 */ /* 0x000fea0003800200 */
[----:B------:R-:W-:-:S08]  /*4a9b0*/  DMUL R6, R6, 0.5 ;  /* 0x3fe0000006067828 */ /* 0x000fd00000000000 */
[----:B------:R-:W-:Y:S01]  /*4a9c0*/  DMUL R26, R6, R82 ;  /* 0x00000052061a7228 */ /* 0x000fe20000000000 */
[----:B------:R-:W-:Y:S01]  /*4a9d0*/  IMAD.MOV.U32 R6, RZ, RZ, 0x24dd2f1a ;  /* 0x24dd2f1aff067424 */ /* 0x000fe200078e00ff */
[----:B------:R-:W-:-:S06]  /*4a9e0*/  MOV R7, 0x3fe4f922 ;  /* 0x3fe4f92200077802 */ /* 0x000fcc0000000f00 */
        /* <DEDUP_REMOVED lines=50> */
[----:B------:R-:W-:-:S05]  /*4ad10*/  IMAD.MOV.U32 R30, RZ, RZ, RZ ;  /* 0x000000ffff1e7224 */ /* 0x000fca00078e00ff */
[----:B------:R-:W0:Y:S02]  /*4ad20*/  MUFU.RCP64H R31, R57 ;  /* 0x00000039001f7308 */ /* 0x000e240000001800 */
[----:B0-----:R-:W-:-:S08]  /*4ad30*/  DFMA R58, -R56, R30, 1 ;  /* 0x3ff00000383a742b */ /* 0x001fd0000000011e */
[----:B------:R-:W-:-:S08]  /*4ad40*/  DFMA R58, R58, R58, R58 ;  /* 0x0000003a3a3a722b */ /* 0x000fd0000000003a */
[----:B------:R-:W-:Y:S01]  /*4ad50*/  DFMA R58, R30, R58, R30 ;  /* 0x0000003a1e3a722b */ /* 0x000fe2000000001e */
[----:B------:R-:W-:Y:S01]  /*4ad60*/  MOV R30, 0x0 ;  /* 0x00000000001e7802 */ /* 0x000fe20000000f00 */
[----:B------:R-:W-:-:S06]  /*4ad70*/  IMAD.MOV.U32 R31, RZ, RZ, 0x40000000 ;  /* 0x40000000ff1f7424 */ /* 0x000fcc00078e00ff */
[----:B------:R-:W-:-:S10]  /*4ad80*/  DFMA R58, R58, -R30, 1 ;  /* 0x3ff000003a3a742b */ /* 0x000fd4000000081e */
[----:B------:R-:W-:Y:S02]  /*4ad90*/  FSEL R29, R59, 1.875, !P0 ;  /* 0x3ff000003b1d7808 */ /* 0x000fe40004000000 */
[----:B------:R-:W-:Y:S02]  /*4ada0*/  FSEL R76, R58, RZ, !P0 ;  /* 0x000000ff3a4c7208 */ /* 0x000fe40004000000 */
[----:B------:R-:W-:Y:S01]  /*4adb0*/  LOP3.LUT R77, R29, 0x80000000, R77, 0xb8, !PT ;  /* 0x800000001d4d7812 */ /* 0x000fe200078eb84d */
[----:B------:R-:W-:Y:S06]  /*4adc0*/  BRA `(.L_x_1083) ;  /* 0x00000000008c7947 */ /* 0x000fec0003800000 */
.L_x_1082:
        /* <DEDUP_REMOVED lines=35> */
.L_x_1083:
[----:B------:R-:W-:Y:S05]  /*4b000*/  BSYNC.RECONVERGENT B0 ;  /* 0x0000000000007941 */ /* 0x000fea0003800200 */
.L_x_1081:
[----:B------:R-:W-:Y:S01]  /*4b010*/  UMOV UR4, 0xe406efec ;  /* 0xe406efec00047882 */ /* 0x000fe20000000000 */
[----:B------:R-:W-:Y:S01]  /*4b020*/  UMOV UR5, 0x3fd5441a ;  /* 0x3fd5441a00057882 */ /* 0x000fe20000000000 */
[----:B------:R-:W-:Y:S01]  /*4b030*/  BSSY.RECONVERGENT B0, `(.L_x_1084) ;  /* 0x0000062000007945 */ /* 0x000fe20003800200 */
        /* <DEDUP_REMOVED lines=8> */
[----:B------:R-:W-:Y:S01]  /*4b0c0*/  MOV R56, 0xf89b6999 ;  /* 0xf89b699900387802 */ /* 0x000fe20000000f00 */
[----:B------:R-:W-:Y:S01]  /*4b0d0*/  IMAD.MOV.U32 R57, RZ, RZ, 0x3e928a27 ;  /* 0x3e928a27ff397424 */ /* 0x000fe200078e00ff */
[----:B------:R-:W-:Y:S01]  /*4b0e0*/  ISETP.GT.U32.AND P0, PT, R29, 0x40330fc1, PT ;  /* 0x40330fc11d00780c */ /* 0x000fe20003f04070 */
        /* <DEDUP_REMOVED lines=51> */
.L_x_1085:
[----:B------:R-:W-:Y:S01]  /*4b420*/  DMUL R6, R26, R26 ;  /* 0x0000001a1a067228 */ /* 0x000fe20000000000 */
[----:B------:R-:W-:Y:S01]  /*4b430*/  MOV R28, 0x420afc3d ;  /* 0x420afc3d001c7802 */ /* 0x000fe20000000f00 */
[----:B------:R-:W-:Y:S01]  /*4b440*/  IMAD.MOV.U32 R29, RZ, RZ, 0x3f14359f ;  /* 0x3f14359fff1d7424 */ /* 0x000fe200078e00ff */
[----:B------:R-:W-:Y:S01]  /*4b450*/  UMOV UR4, 0xe2f5e964 ;  /* 0xe2f5e96400047882 */ /* 0x000fe20000000000 */
[----:B------:R-:W-:-:S04]  /*4b460*/  UMOV UR5, 0x3ef0bc46 ;  /* 0x3ef0bc4600057882 */ /* 0x000fc80000000000 */
        /* <DEDUP_REMOVED lines=30> */
.L_x_1086:
[----:B------:R-:W-:Y:S05]  /*4b650*/  BSYNC.RECONVERGENT B0 ;  /* 0x0000000000007941 */ /* 0x000fea0003800200 */
.L_x_1084:
        /* <DEDUP_REMOVED lines=17> */
[----:B------:R-:W-:Y:S01]  /*4b770*/  MOV R24, 0x4b7a0 ;  /* 0x0004b7a000187802 */ /* 0x000fe20000000f00 */
[----:B------:R-:W-:-:S07]  /*4b780*/  IMAD.MOV.U32 R27, RZ, RZ, -0x402abbe6 ;  /* 0xbfd5441aff1b7424 */ /* 0x000fce00078e00ff */
[----:B------:R-:W-:Y:S05]  /*4b790*/  CALL.REL.NOINC `($__internal_2_$__cuda_sm20_div_rn_f64_full) ;  /* 0x0000005800807944 */ /* 0x000fea0003c00000 */
[----:B------:R-:W-:Y:S01]  /*4b7a0*/  MOV R6, R26 ;  /* 0x0000001a00067202 */ /* 0x000fe20000000f00 */
[----:B------:R-:W-:-:S07]  /*4b7b0*/  IMAD.MOV.U32 R7, RZ, RZ, R27 ;  /* 0x000000ffff077224 */ /* 0x000fce00078e001b */
.L_x_1088:
[----:B------:R-:W-:Y:S05]  /*4b7c0*/  BSYNC.RECONVERGENT B3 ;  /* 0x0000000000037941 */ /* 0x000fea0003800200 */
.L_x_1087:
        /* <DEDUP_REMOVED lines=21> */
[----:B------:R-:W-:Y:S05]  /*4b920*/  CALL.REL.NOINC `($__internal_2_$__cuda_sm20_div_rn_f64_full) ;  /* 0x00000058001c7944 */ /* 0x000fea0003c00000 */
.L_x_1090:
[----:B------:R-:W-:Y:S05]  /*4b930*/  BSYNC.RECONVERGENT B3 ;  /* 0x0000000000037941 */ /* 0x000fea0003800200 */
.L_x_1089:
        /* <DEDUP_REMOVED lines=14> */
[----:B0-----:R-:W-:-:S05]  /*4ba20*/  DFMA R26, -R76, R28, 1 ;  /* 0x3ff000004c1a742b */ /* 0x001fca000000011c */
[----:B------:R-:W-:-:S03]  /*4ba30*/  DADD R6, R74, -R72 ;  /* 0x000000004a067229 */ /* 0x000fc60000000848 */
[----:B------:R-:W-:-:S07]  /*4ba40*/  DFMA R26, R26, R26, R26 ;  /* 0x0000001a1a1a722b */ /* 0x000fce000000001a */
[----:B------:R-:W-:Y:S01]  /*4ba50*/  FSETP.GEU.AND P1, PT, |R7|, 6.5827683646048100446e-37, PT ;  /* 0x036000000700780b */ /* 0x000fe20003f2e200 */
        /* <DEDUP_REMOVED lines=15> */
.L_x_1092:
[----:B------:R-:W-:Y:S05]  /*4bb50*/  BSYNC.RECONVERGENT B3 ;  /* 0x0000000000037941 */ /* 0x000fea0003800200 */
.L_x_1091:
[----:B------:R-:W-:Y:S01]  /*4bb60*/  UMOV UR4, 0xe2308c3a ;  /* 0xe2308c3a00047882 */ /* 0x000fe20000000000 */
[----:B------:R-:W-:Y:S02]  /*4bb70*/  UMOV UR5, 0x3e45798e ;  /* 0x3e45798e00057882 */ /* 0x000fe40000000000 */
[----:B------:R-:W-:-:S14]  /*4bb80*/  DSETP.GT.AND P0, PT, |R26|, UR4, PT ;  /* 0x000000041a007e2a */ /* 0x000fdc000bf04200 */
[----:B------:R-:W-:Y:S05]  /*4bb90*/  @P0 BRA `(.L_x_1093) ;  /* 0xffffffec00740947 */ /* 0x000fea000383ffff */
[----:B------:R-:W-:Y:S05]  /*4bba0*/  BSYNC.RECONVERGENT B2 ;  /* 0x0000000000027941 */ /* 0x000fea0003800200 */
.L_x_1080:
[----:B------:R-:W0:Y:S01]  /*4bbb0*/  MUFU.RCP64H R27, 1.8548013046944322105e-20 ;  /* 0x3bd5e5cb001b7908 */ /* 0x000e220000001800 */
[----:B------:R-:W-:Y:S01]  /*4bbc0*/  IMAD.MOV.U32 R6, RZ, RZ, -0x7647d1b6 ;  /* 0x89b82e4aff067424 */ /* 0x000fe200078e00ff */
[----:B------:R-:W-:Y:S01]  /*4bbd0*/  BSSY.RECONVERGENT B2, `(.L_x_1094) ;  /* 0x0000017000027945 */ /* 0x000fe20003800200 */
[----:B------:R-:W-:Y:S02]  /*4bbe0*/  IMAD.MOV.U32 R7, RZ, RZ, 0x3bd5e5cb ;  /* 0x3bd5e5cbff077424 */ /* 0x000fe400078e00ff */
[----:B------:R-:W-:-:S06]  /*4bbf0*/  IMAD.MOV.U32 R26, RZ, RZ, 0x1 ;  /* 0x00000001ff1a7424 */ /* 0x000fcc00078e00ff */
        /* <DEDUP_REMOVED lines=14> */
[----:B------:R-:W-:Y:S01]  /*4bce0*/  MOV R58, 0x89b82e4a ;  /* 0x89b82e4a003a7802 */ /* 0x000fe20000000f00 */
[----:B------:R-:W-:Y:S01]  /*4bcf0*/  IMAD.MOV.U32 R59, RZ, RZ, 0x3bd5e5cb ;  /* 0x3bd5e5cbff3b7424 */ /* 0x000fe200078e00ff */
[----:B------:R-:W-:-:S07]  /*4bd00*/  MOV R24, 0x4bd20 ;  /* 0x0004bd2000187802 */ /* 0x000fce0000000f00 */
[----:B------:R-:W-:Y:S05]  /*4bd10*/  CALL.REL.NOINC `($__internal_2_$__cuda_sm20_div_rn_f64_full) ;  /* 0x0000005400207944 */ /* 0x000fea0003c00000 */
[----:B------:R-:W-:Y:S02]  /*4bd20*/  IMAD.MOV.U32 R6, RZ, RZ, R26 ;  /* 0x000000ffff067224 */ /* 0x000fe400078e001a */
[----:B------:R-:W-:-:S07]  /*4bd30*/  IMAD.MOV.U32 R7, RZ, RZ, R27 ;  /* 0x000000ffff077224 */ /* 0x000fce00078e001b */
.L_x_1095:
[----:B------:R-:W-:Y:S05]  /*4bd40*/  BSYNC.RECONVERGENT B2 ;  /* 0x0000000000027941 */ /* 0x000fea0003800200 */
.L_x_1094:
        /* <DEDUP_REMOVED lines=8> */
[----:B------:R-:W-:Y:S01]  /*4bdd0*/  MOV R27, 0x3ca3e5b3 ;  /* 0x3ca3e5b3001b7802 */ /* 0x000fe20000000f00 */
[----:B------:R-:W-:Y:S01]  /*4bde0*/  IMAD.MOV.U32 R30, RZ, RZ, 0x1 ;  /* 0x00000001ff1e7424 */ /* 0x000fe200078e00ff */
[----:B------:R-:W-:Y:S01]  /*4bdf0*/  UMOV UR4, 0x156040c7 ;  /* 0x156040c700047882 */ /* 0x000fe20000000000 */
[----:B------:R-:W-:Y:S01]  /*4be00*/  UMOV UR5, 0x3c0c8848 ;  /* 0x3c0c884800057882 */ /* 0x000fe20000000000 */
[----:B------:R-:W-:Y:S03]  /*4be10*/  BSSY.RECONVERGENT B2, `(.L_x_1096) ;  /* 0x0000016000027945 */ /* 0x000fe60003800200 */
        /* <DEDUP_REMOVED lines=21> */
.L_x_1097:
[----:B------:R-:W-:Y:S05]  /*4bf70*/  BSYNC.RECONVERGENT B2 ;  /* 0x0000000000027941 */ /* 0x000fea0003800200 */
.L_x_1096:
        /* <DEDUP_REMOVED lines=19> */
[----:B------:R-:W-:Y:S01]  /*4c0b0*/  IMAD.MOV.U32 R72, RZ, RZ, R26 ;  /* 0x000000ffff487224 */ /* 0x000fe200078e001a */
[----:B------:R-:W-:-:S07]  /*4c0c0*/  MOV R73, R27 ;  /* 0x0000001b00497202 */ /* 0x000fce0000000f00 */
.L_x_1099:
[----:B------:R-:W-:Y:S05]  /*4c0d0*/  BSYNC.RECONVERGENT B2 ;  /* 0x0000000000027941 */ /* 0x000fea0003800200 */
.L_x_1098:
        /* <DEDUP_REMOVED lines=23> */
.L_x_1101:
[----:B------:R-:W-:Y:S05]  /*4c250*/  BSYNC.RECONVERGENT B2 ;  /* 0x0000000000027941 */ /* 0x000fea0003800200 */
.L_x_1100:
[----:B------:R-:W-:-:S08]  /*4c260*/  DADD R26, R26, 1 ;  /* 0x3ff000001a1a7429 */ /* 0x000fd00000000000 */
[----:B------:R-:W-:-:S08]  /*4c270*/  DMUL R72, R26, R72 ;  /* 0x000000481a487228 */ /* 0x000fd00000000000 */
[----:B------:R-:W-:-:S11]  /*4c280*/  DMUL R26, R26, R72 ;  /* 0x000000481a1a7228 */ /* 0x000fd60000000000 */
.L_x_1077:
[----:B------:R-:W-:Y:S05]  /*4c290*/  BSYNC.RECONVERGENT B1 ;  /* 0x0000000000017941 */ /* 0x000fea0003800200 */
.L_x_1076:
[----:B------:R-:W-:Y:S01]  /*4c2a0*/  DMUL R6, R34, -R26 ;  /* 0x8000001a22067228 */ /* 0x000fe20000000000 */
[----:B------:R-:W-:Y:S01]  /*4c2b0*/  UMOV UR4, 0xfefa39ef ;  /* 0xfefa39ef00047882 */ /* 0x000fe20000000000 */
[----:B------:R-:W-:Y:S01]  /*4c2c0*/  IMAD.MOV.U32 R26, RZ, RZ, 0x652b82fe ;  /* 0x652b82feff1a7424 */ /* 0x000fe200078e00ff */
[----:B------:R-:W-:Y:S01]  /*4c2d0*/  UMOV UR5, 0x3fe62e42 ;  /* 0x3fe62e4200057882 */ /* 0x000fe20000000000 */
[----:B------:R-:W-:Y:S01]  /*4c2e0*/  IMAD.MOV.U32 R27, RZ, RZ, 0x3ff71547 ;  /* 0x3ff71547ff1b7424 */ /* 0x000fe200078e00ff */
[----:B------:R-:W-:Y:S01]  /*4c2f0*/  IADD3 R73, PT, PT, -R22, -0x5945, RZ ;  /* 0xffffa6bb16497810 */ /* 0x000fe20007ffe1ff */
[----:B------:R-:W-:Y:S01]  /*4c300*/  IMAD.WIDE.U32 R56, R78, 0x80cfc, RZ ;  /* 0x00080cfc4e387825 */ /* 0x000fe200078e00ff */
[----:B------:R-:W-:Y:S01]  /*4c310*/  IADD3 R25, PT, PT, -R25, -0xd1, RZ ;  /* 0xffffff2f19197810 */ /* 0x000fe20007ffe1ff */
[----:B------:R-:W-:Y:S02]  /*4c320*/  BSSY.RECONVERGENT B0, `(.L_x_1102) ;  /* 0x0000052000007945 */ /* 0x000fe40003800200 */
[----:B------:R-:W-:Y:S01]  /*4c330*/  DFMA R26, R6, R26, 6.75539944105574400000e+15 ;  /* 0x43380000061a742b */ /* 0x000fe2000000001a */
[----:B------:R-:W-:-:S04]  /*4c340*/  IMAD.WIDE.U32 R58, R23, 0x156abc, RZ ;  /* 0x00156abc173a7825 */ /* 0x000fc800078e00ff */
[----:B------:R-:W-:-:S03]  /*4c350*/  IMAD.WIDE.U32 R56, R73, 0x14e9dd, R56 ;  /* 0x0014e9dd49387825 */ /* 0x000fc600078e0038 */
[----:B------:R-:W-:Y:S01]  /*4c360*/  DADD R28, R26, -6.75539944105574400000e+15 ;  /* 0xc33800001a1c7429 */ /* 0x000fe20000000000 */
[----:B------:R-:W-:Y:S01]  /*4c370*/  IMAD.WIDE.U32 R24, R25, 0xc5ee8, R58 ;  /* 0x000c5ee819187825 */ /* 0x000fe200078e003a */
[----:B------:R-:W-:-:S03]  /*4c380*/  MOV R58, R56 ;  /* 0x00000038003a7202 */ /* 0x000fc60000000f00 */
[----:B------:R-:W-:-:S03]  /*4c390*/  IMAD.MOV.U32 R59, RZ, RZ, RZ ;  /* 0x000000ffff3b7224 */ /* 0x000fc600078e00ff */
[----:B------:R-:W-:Y:S01]  /*4c3a0*/  DFMA R30, R28, -UR4, R6 ;  /* 0x800000041c1e7c2b */ /* 0x000fe20008000006 */
[----:B------:R-:W-:Y:S01]  /*4c3b0*/  UMOV UR4, 0x3b39803f ;  /* 0x3b39803f00047882 */ /* 0x000fe20000000000 */
[----:B------:R-:W-:Y:S01]  /*4c3c0*/  UMOV UR5, 0x3c7abc9e ;  /* 0x3c7abc9e00057882 */ /* 0x000fe20000000000 */
[----:B------:R-:W-:-:S04]  /*4c3d0*/  IMAD.WIDE.U32 R56, R57, 0x5945, R58 ;  /* 0x0000594539387825 */ /* 0x000fc800078e003a */
[----:B------:R-:W-:Y:S01]  /*4c3e0*/  IMAD.MOV.U32 R58, RZ, RZ, R24 ;  /* 0x000000ffff3a7224 */ /* 0x000fe200078e0018 */
[----:B------:R-:W-:Y:S01]  /*4c3f0*/  DFMA R28, R28, -UR4, R30 ;  /* 0x800000041c1c7c2b */ /* 0x000fe2000800001e */
[----:B------:R-:W-:Y:S01]  /*4c400*/  UMOV UR4, 0x69ce2bdf ;  /* 0x69ce2bdf00047882 */ /* 0x000fe20000000000 */
[----:B------:R-:W-:Y:S01]  /*4c410*/  IMAD.MOV.U32 R30, RZ, RZ, -0x35dec16 ;  /* 0xfca213eaff1e7424 */ /* 0x000fe200078e00ff */
[----:B------:R-:W-:Y:S01]  /*4c420*/  UMOV UR5, 0x3e5ade15 ;  /* 0x3e5ade1500057882 */ /* 0x000fe20000000000 */
[----:B------:R-:W-:Y:S02]  /*4c430*/  IMAD.MOV.U32 R31, RZ, RZ, 0x3e928af3 ;  /* 0x3e928af3ff1f7424 */ /* 0x000fe400078e00ff */
[----:B------:R-:W-:-:S04]  /*4c440*/  IMAD.WIDE.U32 R24, R25, 0xd1, R58 ;  /* 0x000000d119187825 */ /* 0x000fc800078e003a */
[C---:B------:R-:W-:Y:S01]  /*4c450*/  DFMA R30, R28.reuse, UR4, R30 ;  /* 0x000000041c1e7c2b */ /* 0x040fe2000800001e */
[----:B------:R-:W-:Y:S01]  /*4c460*/  UMOV UR4, 0x62401315 ;  /* 0x6240131500047882 */ /* 0x000fe20000000000 */
[----:B------:R-:W-:Y:S01]  /*4c470*/  UMOV UR5, 0x3ec71dee ;  /* 0x3ec71dee00057882 */ /* 0x000fe20000000000 */
[----:B------:R-:W-:Y:S01]  /*4c480*/  IMAD.MOV.U32 R58, RZ, RZ, R56 ;  /* 0x000000ffff3a7224 */ /* 0x000fe200078e0038 */
[C---:B------:R-:W-:Y:S02]  /*4c490*/  ISETP.GT.U32.AND P0, PT, R24.reuse, -0xd2, PT ;  /* 0xffffff2e1800780c */ /* 0x040fe40003f04070 */
[----:B------:R-:W-:Y:S01]  /*4c4a0*/  IADD3 R75, P2, PT, R24, 0xd1, RZ ;  /* 0x000000d1184b7810 */ /* 0x000fe20007f5e0ff */
[----:B------:R-:W-:Y:S01]  /*4c4b0*/  IMAD.WIDE.U32 R56, R57, 0x5945, R58 ;  /* 0x0000594539387825 */ /* 0x000fe200078e003a */
[----:B------:R-:W-:Y:S01]  /*4c4c0*/  DFMA R30, R28, R30, UR4 ;  /* 0x000000041c1e7e2b */ /* 0x000fe2000800001e */
[----:B------:R-:W-:Y:S01]  /*4c4d0*/  UMOV UR4, 0x7c89eb71 ;  /* 0x7c89eb7100047882 */ /* 0x000fe20000000000 */
[----:B------:R-:W-:Y:S01]  /*4c4e0*/  UMOV UR5, 0x3efa0199 ;  /* 0x3efa019900057882 */ /* 0x000fe20000000000 */
[----:B------:R-:W-:-:S02]  /*4c4f0*/  ISETP.GT.U32.AND.EX P0, PT, R25, RZ, PT, P0 ;  /* 0x000000ff1900720c */ /* 0x000fc40003f04100 */
[C---:B------:R-:W-:Y:S02]  /*4c500*/  ISETP.GT.U32.AND P1, PT, R56.reuse, -0x5946, PT ;  /* 0xffffa6ba3800780c */ /* 0x040fe40003f24070 */
[----:B------:R-:W-:Y:S01]  /*4c510*/  IADD3.X R77, PT, PT, R25, -0x1, RZ, P2, !PT ;  /* 0xffffffff194d7810 */ /* 0x000fe200017fe4ff */
[C---:B------:R-:W-:Y:S01]  /*4c520*/  DFMA R30, R28.reuse, R30, UR4 ;  /* 0x000000041c1e7e2b */ /* 0x040fe2000800001e */
[----:B------:R-:W-:Y:S01]  /*4c530*/  UMOV UR4, 0x14761f65 ;  /* 0x14761f6500047882 */ /* 0x000fe20000000000 */
[----:B------:R-:W-:Y:S01]  /*4c540*/  UMOV UR5, 0x3f2a01a0 ;  /* 0x3f2a01a000057882 */ /* 0x000fe20000000000 */
[----:B------:R-:W-:Y:S02]  /*4c550*/  IADD3 R73, P2, PT, R56, 0x5945, RZ ;  /* 0x0000594538497810 */ /* 0x000fe40007f5e0ff */
[----:B------:R-:W-:Y:S02]  /*4c560*/  ISETP.GT.U32.AND.EX P1, PT, R57, RZ, PT, P1 ;  /* 0x000000ff3900720c */ /* 0x000fe40003f24110 */
[----:B------:R-:W-:Y:S01]  /*4c570*/  SEL R25, R77, R25, P0 ;  /* 0x000000194d197207 */ /* 0x000fe20000000000 */
[----:B------:R-:W-:Y:S01]  /*4c580*/  DFMA R30, R28, R30, UR4 ;  /* 0x000000041c1e7e2b */ /* 0x000fe2000800001e */
[----:B------:R-:W-:Y:S01]  /*4c590*/  UMOV UR4, 0x1852b7af ;  /* 0x1852b7af00047882 */ /* 0x000fe20000000000 */
[----:B------:R-:W-:Y:S01]  /*4c5a0*/  UMOV UR5, 0x3f56c16c ;  /* 0x3f56c16c00057882 */ /* 0x000fe20000000000 */
[----:B------:R-:W-:-:S05]  /*4c5b0*/  SEL R72, R73, R56, P1 ;  /* 0x0000003849487207 */ /* 0x000fca0000800000 */
        /* <DEDUP_REMOVED lines=9> */
[C---:B------:R-:W-:Y:S01]  /*4c650*/  DFMA R58, R28.reuse, R30, UR4 ;  /* 0x000000041c3a7e2b */ /* 0x040fe2000800001e */
[----:B------:R-:W-:Y:S01]  /*4c660*/  UMOV UR4, 0xb ;  /* 0x0000000b00047882 */ /* 0x000fe20000000000 */
[----:B------:R-:W-:Y:S01]  /*4c670*/  SEL R31, R75, R24, P0 ;  /* 0x000000184b1f7207 */ /* 0x000fe20000000000 */
[----:B------:R-:W-:Y:S01]  /*4c680*/  UMOV UR5, 0x3fe00000 ;  /* 0x3fe0000000057882 */ /* 0x000fe20000000000 */
[----:B------:R-:W-:Y:S02]  /*4c690*/  IADD3.X R75, PT, PT, R57, -0x1, RZ, P2, !PT ;  /* 0xffffffff394b7810 */ /* 0x000fe400017fe4ff */
[C---:B------:R-:W-:Y:S01]  /*4c6a0*/  ISETP.GT.U32.AND P0, PT, R31.reuse, R72, PT ;  /* 0x000000481f00720c */ /* 0x040fe20003f04070 */
[----:B------:R-:W-:Y:S01]  /*4c6b0*/  IMAD.IADD R22, R31, 0x1, -R72 ;  /* 0x000000011f167824 */ /* 0x000fe200078e0a48 */
[----:B------:R-:W-:Y:S01]  /*4c6c0*/  SEL R56, R75, R57, P1 ;  /* 0x000000394b387207 */ /* 0x000fe20000800000 */
[----:B------:R-:W-:-:S03]  /*4c6d0*/  DFMA R58, R28, R58, UR4 ;  /* 0x000000041c3a7e2b */ /* 0x000fc6000800003a */
[----:B------:R-:W-:-:S05]  /*4c6e0*/  ISETP.GT.U32.AND.EX P0, PT, R25, R56, PT, P0 ;  /* 0x000000381900720c */ /* 0x000fca0003f04100 */
[----:B------:R-:W-:-:S08]  /*4c6f0*/  DFMA R58, R28, R58, 1 ;  /* 0x3ff000001c3a742b */ /* 0x000fd0000000003a */
[----:B------:R-:W-:Y:S01]  /*4c700*/  @!P0 IADD3 R22, PT, PT, R22, -0xd1, RZ ;  /* 0xffffff2f16168810 */ /* 0x000fe20007ffe0ff */
[----:B------:R-:W-:Y:S01]  /*4c710*/  DFMA R58, R28, R58, 1 ;  /* 0x3ff000001c3a742b */ /* 0x000fe2000000003a */
[----:B------:R-:W-:Y:S02]  /*4c720*/  FSETP.GEU.AND P0, PT, |R7|, 4.1917929649353027344, PT ;  /* 0x4086232b0700780b */ /* 0x000fe40003f0e200 */
[----:B------:R0:W1:Y:S07]  /*4c730*/  I2F.F64.U32 R28, R22 ;  /* 0x00000016001c7312 */ /* 0x00006e0000201800 */
[----:B------:R-:W-:-:S02]  /*4c740*/  IMAD R25, R26, 0x100000, R59 ;  /* 0x001000001a197824 */ /* 0x000fc400078e023b */
[----:B------:R-:W-:Y:S02]  /*4c750*/  IMAD.MOV.U32 R24, RZ, RZ, R58 ;  /* 0x000000ffff187224 */ /* 0x000fe400078e003a */
[----:B0-----:R-:W-:Y:S05]  /*4c760*/  @!P0 BRA `(.L_x_1103) ;  /* 0x0000000000348947 */ /* 0x001fea0003800000 */
[----:B------:R-:W-:Y:S01]  /*4c770*/  FSETP.GEU.AND P1, PT, |R7|, 4.2275390625, PT ;  /* 0x408748000700780b */ /* 0x000fe20003f2e200 */
[C---:B------:R-:W-:Y:S02]  /*4c780*/  DADD R24, R6.reuse, +INF ;  /* 0x7ff0000006187429 */ /* 0x040fe40000000000 */
[----:B------:R-:W-:-:S08]  /*4c790*/  DSETP.GEU.AND P0, PT, R6, RZ, PT ;  /* 0x000000ff0600722a */ /* 0x000fd00003f0e000 */
[----:B------:R-:W-:Y:S02]  /*4c7a0*/  FSEL R24, R24, RZ, P0 ;  /* 0x000000ff18187208 */ /* 0x000fe40000000000 */
[----:B------:R-:W-:Y:S02]  /*4c7b0*/  @!P1 LEA.HI R22, R26, R26, RZ, 0x1 ;  /* 0x0000001a1a169211 */ /* 0x000fe400078f08ff */
[----:B------:R-:W-:Y:S02]  /*4c7c0*/  @!P1 MOV R6, R58 ;  /* 0x0000003a00069202 */ /* 0x000fe40000000f00 */
[----:B------:R-:W-:Y:S02]  /*4c7d0*/  @!P1 SHF.R.S32.HI R7, RZ, 0x1, R22 ;  /* 0x00000001ff079819 */ /* 0x000fe40000011416 */
[----:B------:R-:W-:-:S03]  /*4c7e0*/  FSEL R25, R25, RZ, P0 ;  /* 0x000000ff19197208 */ /* 0x000fc60000000000 */
[----:B------:R-:W-:Y:S02]  /*4c7f0*/  @!P1 IMAD.IADD R26, R26, 0x1, -R7 ;  /* 0x000000011a1a9824 */ /* 0x000fe400078e0a07 */
[----:B------:R-:W-:-:S03]  /*4c800*/  @!P1 IMAD R7, R7, 0x100000, R59 ;  /* 0x0010000007079824 */ /* 0x000fc600078e023b */
[----:B------:R-:W-:Y:S01]  /*4c810*/  @!P1 LEA R27, R26, 0x3ff00000, 0x14 ;  /* 0x3ff000001a1b9811 */ /* 0x000fe200078ea0ff */
[----:B------:R-:W-:-:S06]  /*4c820*/  @!P1 IMAD.MOV.U32 R26, RZ, RZ, RZ ;  /* 0x000000ffff1a9224 */ /* 0x000fcc00078e00ff */
[----:B------:R-:W-:-:S11]  /*4c830*/  @!P1 DMUL R24, R6, R26 ;  /* 0x0000001a06189228 */ /* 0x000fd60000000000 */
.L_x_1103:
[----:B------:R-:W-:Y:S05]  /*4c840*/  BSYNC.RECONVERGENT B0 ;  /* 0x0000000000007941 */ /* 0x000fea0003800200 */
.L_x_1102:
[----:B------:R-:W-:Y:S01]  /*4c850*/  UMOV UR4, 0xd10000b ;  /* 0x0d10000b00047882 */ /* 0x000fe20000000000 */
[----:B------:R-:W-:Y:S01]  /*4c860*/  UMOV UR5, 0x3df00000 ;  /* 0x3df0000000057882 */ /* 0x000fe20000000000 */
[----:B------:R-:W-:Y:S01]  /*4c870*/  DSETP.GE.AND P1, PT, R40, R16, PT ;  /* 0x000000102800722a */ /* 0x000fe20003f26000 */
[----:B------:R-:W-:Y:S01]  /*4c880*/  BSSY.RECONVERGENT B1, `(.L_x_1104) ;  /* 0x00001b7000017945 */ /* 0x000fe20003800200 */
[----:B-1----:R-:W-:-:S06]  /*4c890*/  DMUL R28, R28, UR4 ;  /* 0x000000041c1c7c28 */ /* 0x002fcc0008000000 */
[----:B------:R-:W0:Y:S08]  /*4c8a0*/  F2F.F32.F64 R6, R28 ;  /* 0x0000001c00067310 */ /* 0x000e300000301000 */
[----:B0-----:R-:W0:Y:S02]  /*4c8b0*/  F2F.F64.F32 R6, R6 ;  /* 0x0000000600067310 */ /* 0x001e240000201800 */
[----:B0-----:R-:W-:Y:S01]  /*4c8c0*/  DSETP.GT.AND P0, PT, R24, R6, PT ;  /* 0x000000061800722a */ /* 0x001fe20003f04000 */
[----:B------:R-:W-:-:S13]  /*4c8d0*/  CS2R R24, SRZ ;  /* 0x0000000000187805 */ /* 0x000fda000001ff00 */
        /* <DEDUP_REMOVED lines=26> */
.L_x_1107:
[----:B------:R-:W-:Y:S05]  /*4ca80*/  BSYNC.RECONVERGENT B2 ;  /* 0x0000000000027941 */ /* 0x000fea0003800200 */
.L_x_1106:
[----:B------:R-:W-:Y:S01]  /*4ca90*/  BSSY.RECONVERGENT B2, `(.L_x_1108) ;  /* 0x0000127000027945 */ /* 0x000fe20003800200 */
[----:B------:R-:W-:Y:S01]  /*4caa0*/  IMAD.MOV.U32 R82, RZ, RZ, 0x0 ;  /* 0x00000000ff527424 */ /* 0x000fe200078e00ff */
[----:B------:R-:W-:Y:S01]  /*4cab0*/  CS2R R76, SRZ ;  /* 0x00000000004c7805 */ /* 0x000fe2000001ff00 */
[----:B------:R-:W-:-:S07]  /*4cac0*/  IMAD.MOV.U32 R83, RZ, RZ, 0x40340000 ;  /* 0x40340000ff537424 */ /* 0x000fce00078e00ff */
.L_x_1121:
        /* <DEDUP_REMOVED lines=54> */
[----:B------:R-:W-:Y:S02]  /*4ce30*/  DFMA R74, R56, R74, R56 ;  /* 0x0000004a384a722b */ /* 0x000fe40000000038 */
[----:B0-----:R-:W-:-:S08]  /*4ce40*/  DADD R56, -R58, 1 ;  /* 0x3ff000003a387429 */ /* 0x001fd00000000100 */
[----:B------:R-:W-:Y:S01]  /*4ce50*/  DFMA R56, -R74, R58, R56 ;  /* 0x0000003a4a38722b */ /* 0x000fe20000000138 */
[----:B------:R-:W-:-:S07]  /*4ce60*/  MOV R58, RZ ;  /* 0x000000ff003a7202 */ /* 0x000fce0000000f00 */
        /* <DEDUP_REMOVED lines=12> */
.L_x_1110:
        /* <DEDUP_REMOVED lines=35> */
.L_x_1111:
[----:B------:R-:W-:Y:S05]  /*4d160*/  BSYNC.RECONVERGENT B0 ;  /* 0x0000000000007941 */ /* 0x000fea0003800200 */
.L_x_1109:
        /* <DEDUP_REMOVED lines=31> */
[----:B------:R-:W-:Y:S01]  /*4d360*/  UMOV UR5, 0x3f2a01a0 ;  /* 0x3f2a01a000057882 */ /* 0x000fe20000000000 */
[----:B0-----:R-:W-:-:S05]  /*4d370*/  DADD R74, -R56, 1 ;  /* 0x3ff00000384a7429 */ /* 0x001fca0000000100 */
        /* <DEDUP_REMOVED lines=17> */
[----:B------:R-:W-:-:S08]  /*4d490*/  DFMA R58, R26, R58, R26 ;  /* 0x0000003a1a3a722b */ /* 0x000fd0000000001a */
[----:B------:R-:W-:Y:S01]  /*4d4a0*/  DFMA R58, -R58, R56, R74 ;  /* 0x000000383a3a722b */ /* 0x000fe2000000014a */
[----:B------:R-:W-:-:S07]  /*4d4b0*/  IMAD.MOV.U32 R56, RZ, RZ, RZ ;  /* 0x000000ffff387224 */ /* 0x000fce00078e00ff */
        /* <DEDUP_REMOVED lines=12> */
.L_x_1113:
        /* <DEDUP_REMOVED lines=35> */
.L_x_1114:
[----:B------:R-:W-:Y:S05]  /*4d7b0*/  BSYNC.RECONVERGENT B0 ;  /* 0x0000000000007941 */ /* 0x000fea0003800200 */
.L_x_1112:
        /* <DEDUP_REMOVED lines=22> */
.L_x_1116:
[----:B------:R-:W-:Y:S05]  /*4d920*/  BSYNC.RECONVERGENT B3 ;  /* 0x0000000000037941 */ /* 0x000fea0003800200 */
.L_x_1115:
        /* <DEDUP_REMOVED lines=22> */
.L_x_1118:
[----:B------:R-:W-:Y:S05]  /*4da90*/  BSYNC.RECONVERGENT B3 ;  /* 0x0000000000037941 */ /* 0x000fea0003800200 */
.L_x_1117:
        /* <DEDUP_REMOVED lines=33> */
.L_x_1120:
[----:B------:R-:W-:Y:S05]  /*4dcb0*/  BSYNC.RECONVERGENT B3 ;  /* 0x0000000000037941 */ /* 0x000fea0003800200 */
.L_x_1119:
[----:B------:R-:W-:Y:S01]  /*4dcc0*/  UMOV UR4, 0xe2308c3a ;  /* 0xe2308c3a00047882 */ /* 0x000fe20000000000 */
[----:B------:R-:W-:Y:S02]  /*4dcd0*/  UMOV UR5, 0x3e45798e ;  /* 0x3e45798e00057882 */ /* 0x000fe40000000000 */
[----:B------:R-:W-:-:S14]  /*4dce0*/  DSETP.GT.AND P0, PT, |R26|, UR4, PT ;  /* 0x000000041a007e2a */ /* 0x000fdc000bf04200 */
[----:B------:R-:W-:Y:S05]  /*4dcf0*/  @P0 BRA `(.L_x_1121) ;  /* 0xffffffec00740947 */ /* 0x000fea000383ffff */
[----:B------:R-:W-:Y:S05]  /*4dd00*/  BSYNC.RECONVERGENT B2 ;  /* 0x0000000000027941 */ /* 0x000fea0003800200 */
.L_x_1108:
        /* <DEDUP_REMOVED lines=22> */
[----:B------:R-:W-:Y:S05]  /*4de70*/  CALL.REL.NOINC `($__internal_2_$__cuda_sm20_div_rn_f64_full) ;  /* 0x0000003000c87944 */ /* 0x000fea0003c00000 */
[----:B------:R-:W-:Y:S02]  /*4de80*/  IMAD.MOV.U32 R74, RZ, RZ, R26 ;  /* 0x000000ffff4a7224 */ /* 0x000fe400078e001a */
[----:B------:R-:W-:-:S07]  /*4de90*/  IMAD.MOV.U32 R75, RZ, RZ, R27 ;  /* 0x000000ffff4b7224 */ /* 0x000fce00078e001b */
.L_x_1123:
[----:B------:R-:W-:Y:S05]  /*4dea0*/  BSYNC.RECONVERGENT B2 ;  /* 0x0000000000027941 */ /* 0x000fea0003800200 */
.L_x_1122:
[----:B------:R-:W0:Y:S02]  /*4deb0*/  I2F.F64 R24, R81 ;  /* 0x0000005100187312 */ /* 0x000e240000201c00 */
[----:B0-----:R-:W-:-:S08]  /*4dec0*/  DMUL R24, R54, R24 ;  /* 0x0000001836187228 */ /* 0x001fd00000000000 */
[----:B------:R-:W-:Y:S02]  /*4ded0*/  DSETP.GTU.AND P0, PT, R74, |R24|, PT ;  /* 0x400000184a00722a */ /* 0x000fe40003f0c000 */
[----:B------:R-:W-:Y:S01]  /*4dee0*/  DSETP.LT.AND P1, PT, R24, RZ, PT ;  /* 0x000000ff1800722a */ /* 0x000fe20003f21000 */
[----:B------:R-:W-:-:S13]  /*4def0*/  CS2R R24, SRZ ;  /* 0x0000000000187805 */ /* 0x000fda000001ff00 */
[----:B------:R-:W-:Y:S05]  /*4df00*/  @!P0 BRA P1, `(.L_x_1105) ;  /* 0x0000000400388947 */ /* 0x000fea0000800000 */
[----:B------:R-:W0:Y:S01]  /*4df10*/  MUFU.RCP64H R29, 1.3806499397391166703e-16 ;  /* 0x3ca3e5b3001d7908 */ /* 0x000e220000001800 */
[----:B------:R-:W-:Y:S01]  /*4df20*/  MOV R24, 0xe91f7d0 ;  /* 0x0e91f7d000187802 */ /* 0x000fe20000000f00 */
[----:B------:R-:W-:Y:S01]  /*4df30*/  IMAD.MOV.U32 R25, RZ, RZ, 0x3ca3e5b3 ;  /* 0x3ca3e5b3ff197424 */ /* 0x000fe200078e00ff */
[----:B------:R-:W-:Y:S01]  /*4df40*/  UMOV UR4, 0x156040c7 ;  /* 0x156040c700047882 */ /* 0x000fe20000000000 */
[----:B------:R-:W-:Y:S01]  /*4df50*/  IMAD.MOV.U32 R28, RZ, RZ, 0x1 ;  /* 0x00000001ff1c7424 */ /* 0x000fe200078e00ff */
[----:B------:R-:W-:Y:S01]  /*4df60*/  UMOV UR5, 0x3c0c8848 ;  /* 0x3c0c884800057882 */ /* 0x000fe20000000000 */
[----:B------:R-:W-:Y:S04]  /*4df70*/  BSSY.RECONVERGENT B2, `(.L_x_1124) ;  /* 0x0000016000027945 */ /* 0x000fe80003800200 */
        /* <DEDUP_REMOVED lines=21> */
.L_x_1125:
[----:B------:R-:W-:Y:S05]  /*4e0d0*/  BSYNC.RECONVERGENT B2 ;  /* 0x0000000000027941 */ /* 0x000fea0003800200 */
.L_x_1124:
        /* <DEDUP_REMOVED lines=21> */
.L_x_1127:
[----:B------:R-:W-:Y:S05]  /*4e230*/  BSYNC.RECONVERGENT B2 ;  /* 0x0000000000027941 */ /* 0x000fea0003800200 */
.L_x_1126:
[----:B------:R-:W0:Y:S01]  /*4e240*/  MUFU.RCP64H R25, R75 ;  /* 0x0000004b00197308 */ /* 0x000e220000001800 */
[----:B------:R-:W-:Y:S01]  /*4e250*/  IMAD.MOV.U32 R24, RZ, RZ, 0x1 ;  /* 0x00000001ff187424 */ /* 0x000fe200078e00ff */
[----:B------:R-:W-:Y:S06]  /*4e260*/  BSSY.RECONVERGENT B2, `(.L_x_1128) ;  /* 0x0000015000027945 */ /* 0x000fec0003800200 */
[----:B------:R-:W1:Y:S01]  /*4e270*/  I2F.F64 R28, R81 ;  /* 0x00000051001c7312 */ /* 0x000e620000201c00 */
[----:B0-----:R-:W-:Y:S02]  /*4e280*/  DFMA R26, R24, -R74, 1 ;  /* 0x3ff00000181a742b */ /* 0x001fe4000000084a */
[----:B-1----:R-:W-:-:S06]  /*4e290*/  DMUL R56, R54, R28 ;  /* 0x0000001c36387228 */ /* 0x002fcc0000000000 */
[----:B------:R-:W-:-:S08]  /*4e2a0*/  DFMA R26, R26, R26, R26 ;  /* 0x0000001a1a1a722b */ /* 0x000fd0000000001a */
[----:B------:R-:W-:Y:S01]  /*4e2b0*/  DFMA R26, R24, R26, R24 ;  /* 0x0000001a181a722b */ /* 0x000fe20000000018 */
[----:B------:R-:W-:-:S07]  /*4e2c0*/  FSETP.GEU.AND P1, PT, |R57|, 6.5827683646048100446e-37, PT ;  /* 0x036000003900780b */ /* 0x000fce0003f2e200 */
[----:B------:R-:W-:-:S08]  /*4e2d0*/  DFMA R24, R26, -R74, 1 ;  /* 0x3ff000001a18742b */ /* 0x000fd0000000084a */
        /* <DEDUP_REMOVED lines=13> */
.L_x_1129:
[----:B------:R-:W-:Y:S05]  /*4e3b0*/  BSYNC.RECONVERGENT B2 ;  /* 0x0000000000027941 */ /* 0x000fea0003800200 */
.L_x_1128:
[----:B------:R-:W-:-:S08]  /*4e3c0*/  DADD R24, R26, 1 ;  /* 0x3ff000001a187429 */ /* 0x000fd00000000000 */
[----:B------:R-:W-:-:S08]  /*4e3d0*/  DMUL R6, R24, R6 ;  /* 0x0000000618067228 */ /* 0x000fd00000000000 */
[----:B------:R-:W-:-:S11]  /*4e3e0*/  DMUL R24, R24, R6 ;  /* 0x0000000618187228 */ /* 0x000fd60000000000 */
.L_x_1105:
[----:B------:R-:W-:Y:S05]  /*4e3f0*/  BSYNC.RECONVERGENT B1 ;  /* 0x0000000000017941 */ /* 0x000fea0003800200 */
.L_x_1104:
[----:B------:R-:W-:Y:S01]  /*4e400*/  DMUL R6, R36, -R24 ;  /* 0x8000001824067228 */ /* 0x000fe20000000000 */
[----:B------:R-:W-:Y:S01]  /*4e410*/  IMAD.MOV.U32 R26, RZ, RZ, 0x652b82fe ;  /* 0x652b82feff1a7424 */ /* 0x000fe200078e00ff */
[----:B------:R-:W-:Y:S01]  /*4e420*/  UMOV UR4, 0xfefa39ef ;  /* 0xfefa39ef00047882 */ /* 0x000fe20000000000 */
[----:B------:R-:W-:Y:S01]  /*4e430*/  IMAD.MOV.U32 R27, RZ, RZ, 0x3ff71547 ;  /* 0x3ff71547ff1b7424 */ /* 0x000fe200078e00ff */
        /* <DEDUP_REMOVED lines=20> */
[----:B------:R-:W-:Y:S01]  /*4e580*/  MOV R25, 0x3e928af3 ;  /* 0x3e928af300197802 */ /* 0x000fe20000000f00 */
[----:B------:R-:W-:Y:S01]  /*4e590*/  UMOV UR5, 0x3e5ade15 ;  /* 0x3e5ade1500057882 */ /* 0x000fe20000000000 */
        /* <DEDUP_REMOVED lines=37> */
[----:B------:R-:W-:Y:S02]  /*4e7f0*/  SEL R22, R73, R56, P1 ;  /* 0x0000003849167207 */ /* 0x000fe40000800000 */
[----:B------:R-:W-:Y:S01]  /*4e800*/  SEL R56, R75, R57, P1 ;  /* 0x000000394b387207 */ /* 0x000fe20000800000 */
[----:B------:R-:W-:Y:S01]  /*4e810*/  DFMA R58, R28, R58, UR4 ;  /* 0x000000041c3a7e2b */ /* 0x000fe2000800003a */
[----:B------:R-:W-:-:S04]  /*4e820*/  ISETP.GT.U32.AND P0, PT, R25, R22, PT ;  /* 0x000000161900720c */ /* 0x000fc80003f04070 */
[----:B------:R-:W-:Y:S02]  /*4e830*/  ISETP.GT.U32.AND.EX P0, PT, R23, R56, PT, P0 ;  /* 0x000000381700720c */ /* 0x000fe40003f04100 */
[----:B------:R-:W-:Y:S01]  /*4e840*/  IADD3 R56, PT, PT, -R22, R25, RZ ;  /* 0x0000001916387210 */ /* 0x000fe20007ffe1ff */
[----:B------:R-:W-:-:S08]  /*4e850*/  DFMA R58, R28, R58, 1 ;  /* 0x3ff000001c3a742b */ /* 0x000fd0000000003a */
[----:B------:R-:W-:Y:S02]  /*4e860*/  DFMA R58, R28, R58, 1 ;  /* 0x3ff000001c3a742b */ /* 0x000fe4000000003a */
[----:B------:R-:W-:Y:S01]  /*4e870*/  @!P0 VIADD R56, R56, 0xffffff2f ;  /* 0xffffff2f38388836 */ /* 0x000fe20000000000 */
[----:B------:R-:W-:-:S05]  /*4e880*/  FSETP.GEU.AND P0, PT, |R7|, 4.1917929649353027344, PT ;  /* 0x4086232b0700780b */ /* 0x000fca0003f0e200 */
[----:B------:R-:W0:Y:S02]  /*4e890*/  I2F.F64.U32 R56, R56 ;  /* 0x0000003800387312 */ /* 0x000e240000201800 */
[----:B------:R-:W-:Y:S02]  /*4e8a0*/  IMAD R29, R26, 0x100000, R59 ;  /* 0x001000001a1d7824 */ /* 0x000fe400078e023b */
[----:B------:R-:W-:-:S04]  /*4e8b0*/  IMAD.MOV.U32 R28, RZ, RZ, R58 ;  /* 0x000000ffff1c7224 */ /* 0x000fc800078e003a */
        /* <DEDUP_REMOVED lines=9> */
[----:B------:R-:W-:Y:S01]  /*4e950*/  @!P1 IMAD.IADD R26, R26, 0x1, -R7 ;  /* 0x000000011a1a9824 */ /* 0x000fe200078e0a07 */
[----:B------:R-:W-:-:S04]  /*4e960*/  @!P1 LEA R7, R7, R59, 0x14 ;  /* 0x0000003b07079211 */ /* 0x000fc800078ea0ff */
[----:B------:R-:W-:Y:S01]  /*4e970*/  @!P1 LEA R27, R26, 0x3ff00000, 0x14 ;  /* 0x3ff000001a1b9811 */ /* 0x000fe200078ea0ff */
[----:B------:R-:W-:-:S06]  /*4e980*/  @!P1 IMAD.MOV.U32 R26, RZ, RZ, RZ ;  /* 0x000000ffff1a9224 */ /* 0x000fcc00078e00ff */
[----:B------:R-:W-:-:S11]  /*4e990*/  @!P1 DMUL R28, R6, R26 ;  /* 0x0000001a061c9228 */ /* 0x000fd60000000000 */
.L_x_1131:
[----:B------:R-:W-:Y:S05]  /*4e9a0*/  BSYNC.RECONVERGENT B0 ;  /* 0x0000000000007941 */ /* 0x000fea0003800200 */
.L_x_1130:
        /* <DEDUP_REMOVED lines=9> */
[----:B------:R-:W-:-:S04]  /*4ea40*/  @P0 IMAD.MOV R81, RZ, RZ, -R81 ;  /* 0x000000ffff510224 */ /* 0x000fc800078e0a51 */
[----:B------:R-:W-:Y:S01]  /*4ea50*/  IMAD.MOV.U32 R6, RZ, RZ, R81 ;  /* 0x000000ffff067224 */ /* 0x000fe200078e0051 */
[----:B------:R-:W-:Y:S06]  /*4ea60*/  @P1 BRA `(.L_x_1133) ;  /* 0x0000001800c41947 */ /* 0x000fec0003800000 */
[----:B------:R-:W-:Y:S01]  /*4ea70*/  UMOV UR4, 0xe91f7d0 ;  /* 0x0e91f7d000047882 */ /* 0x000fe20000000000 */
[----:B------:R-:W-:Y:S01]  /*4ea80*/  UMOV UR5, 0x3ca3e5b3 ;  /* 0x3ca3e5b300057882 */ /* 0x000fe20000000000 */
[----:B------:R-:W-:Y:S01]  /*4ea90*/  MOV R26, 0x1 ;  /* 0x00000001001a7802 */ /* 0x000fe20000000f00 */
        /* <DEDUP_REMOVED lines=19> */
[----:B------:R-:W-:Y:S02]  /*4ebd0*/  IMAD.MOV.U32 R92, RZ, RZ, R26 ;  /* 0x000000ffff5c7224 */ /* 0x000fe400078e001a */
[----:B------:R-:W-:-:S07]  /*4ebe0*/  IMAD.MOV.U32 R93, RZ, RZ, R27 ;  /* 0x000000ffff5d7224 */ /* 0x000fce00078e001b */
.L_x_1135:
[----:B------:R-:W-:Y:S05]  /*4ebf0*/  BSYNC.RECONVERGENT B2 ;  /* 0x0000000000027941 */ /* 0x000fea0003800200 */
.L_x_1134:
[----:B------:R-:W-:Y:S01]  /*4ec00*/  BSSY.RECONVERGENT B2, `(.L_x_1136) ;  /* 0x0000127000027945 */ /* 0x000fe20003800200 */
[----:B------:R-:W-:Y:S01]  /*4ec10*/  MOV R90, 0x0 ;  /* 0x00000000005a7802 */ /* 0x000fe20000000f00 */
[----:B------:R-:W-:Y:S01]  /*4ec20*/  IMAD.MOV.U32 R91, RZ, RZ, 0x40340000 ;  /* 0x40340000ff5b7424 */ /* 0x000fe200078e00ff */
[----:B------:R-:W-:-:S07]  /*4ec30*/  CS2R R82, SRZ ;  /* 0x0000000000527805 */ /* 0x000fce000001ff00 */
.L_x_1149:
[----:B------:R-:W-:Y:S01]  /*4ec40*/  DADD R26, R82, R90 ;  /* 0x00000000521a7229 */ /* 0x000fe2000000005a */
[----:B------:R-:W-:Y:S01]  /*4ec50*/  UMOV UR4, 0xb901bbfb ;  /* 0xb901bbfb00047882 */ /* 0x000fe20000000000 */
[----:B------:R-:W-:Y:S01]  /*4ec60*/  UMOV UR5, 0x3ff55106 ;  /* 0x3ff5510600057882 */ /* 0x000fe20000000000 */
[----:B------:R-:W-:Y:S01]  /*4ec70*/  IMAD.MOV.U32 R28, RZ, RZ, 0x24dd2f1a ;  /* 0x24dd2f1aff1c7424 */ /* 0x000fe200078e00ff */
[----:B------:R-:W-:Y:S01]  /*4ec80*/  BSSY.RECONVERGENT B0, `(.L_x_1137) ;  /* 0x0000065000007945 */ /* 0x000fe20003800200 */
[----:B------:R-:W-:-:S03]  /*4ec90*/  IMAD.MOV.U32 R29, RZ, RZ, 0x3fe4f922 ;  /* 0x3fe4f922ff1d7424 */ /* 0x000fc600078e00ff */
        /* <DEDUP_REMOVED lines=51> */
[----:B------:R-:W-:-:S07]  /*4efd0*/  IMAD.MOV.U32 R76, RZ, RZ, RZ ;  /* 0x000000ffff4c7224 */ /* 0x000fce00078e00ff */
        /* <DEDUP_REMOVED lines=12> */
.L_x_1138:
        /* <DEDUP_REMOVED lines=35> */
.L_x_1139:
[----:B------:R-:W-:Y:S05]  /*4f2d0*/  BSYNC.RECONVERGENT B0 ;  /* 0x0000000000007941 */ /* 0x000fea0003800200 */
.L_x_1137:
        /* <DEDUP_REMOVED lines=65> */
.L_x_1141:
        /* <DEDUP_REMOVED lines=35> */
.L_x_1142:
[----:B------:R-:W-:Y:S05]  /*4f920*/  BSYNC.RECONVERGENT B0 ;  /* 0x0000000000007941 */ /* 0x000fea0003800200 */
.L_x_1140:
[----:B------:R-:W0:Y:S01]  /*4f930*/  MUFU.RCP64H R27, R59 ;  /* 0x0000003b001b7308 */ /* 0x000e220000001800 */
[----:B------:R-:W-:Y:S01]  /*4f940*/  MOV R26, 0x1 ;  /* 0x00000001001a7802 */ /* 0x000fe20000000f00 */
        /* <DEDUP_REMOVED lines=18> */
[----:B------:R-:W-:Y:S02]  /*4fa70*/  IMAD.MOV.U32 R76, RZ, RZ, R26 ;  /* 0x000000ffff4c7224 */ /* 0x000fe400078e001a */
[----:B------:R-:W-:-:S07]  /*4fa80*/  IMAD.MOV.U32 R77, RZ, RZ, R27 ;  /* 0x000000ffff4d7224 */ /* 0x000fce00078e001b */
.L_x_1144:
[----:B------:R-:W-:Y:S05]  /*4fa90*/  BSYNC.RECONVERGENT B3 ;  /* 0x0000000000037941 */ /* 0x000fea0003800200 */
.L_x_1143:
        /* <DEDUP_REMOVED lines=18> */
[----:B------:R-:W-:Y:S02]  /*4fbc0*/  IMAD.MOV.U32 R59, RZ, RZ, R75 ;  /* 0x000000ffff3b7224 */ /* 0x000fe400078e004b */
[----:B------:R-:W-:Y:S02]  /*4fbd0*/  IMAD.MOV.U32 R26, RZ, RZ, -0x46fe4405 ;  /* 0xb901bbfbff1a7424 */ /* 0x000fe400078e00ff */
[----:B------:R-:W-:-:S07]  /*4fbe0*/  IMAD.MOV.U32 R27, RZ, RZ, 0x3ff55106 ;  /* 0x3ff55106ff1b7424 */ /* 0x000fce00078e00ff */
[----:B------:R-:W-:Y:S05]  /*4fbf0*/  CALL.REL.NOINC `($__internal_2_$__cuda_sm20_div_rn_f64_full) ;  /* 0x0000001400687944 */ /* 0x000fea0003c00000 */
.L_x_1146:
[----:B------:R-:W-:Y:S05]  /*4fc00*/  BSYNC.RECONVERGENT B3 ;  /* 0x0000000000037941 */ /* 0x000fea0003800200 */
.L_x_1145:
[----:B------:R-:W-:Y:S01]  /*4fc10*/  DADD R74, R82, R90 ;  /* 0x00000000524a7229 */ /* 0x000fe2000000005a */
[----:B------:R-:W-:Y:S01]  /*4fc20*/  MOV R28, 0x1 ;  /* 0x00000001001c7802 */ /* 0x000fe20000000f00 */
        /* <DEDUP_REMOVED lines=27> */
[----:B------:R-:W-:Y:S02]  /*4fde0*/  IMAD.MOV.U32 R27, RZ, RZ, R29 ;  /* 0x000000ffff1b7224 */ /* 0x000fe400078e001d */
[----:B------:R-:W-:Y:S02]  /*4fdf0*/  IMAD.MOV.U32 R58, RZ, RZ, R74 ;  /* 0x000000ffff3a7224 */ /* 0x000fe400078e004a */
[----:B------:R-:W-:-:S07]  /*4fe00*/  IMAD.MOV.U32 R59, RZ, RZ, R75 ;  /* 0x000000ffff3b7224 */ /* 0x000fce00078e004b */
[----:B------:R-:W-:Y:S05]  /*4fe10*/  CALL.REL.NOINC `($__internal_2_$__cuda_sm20_div_rn_f64_full) ;  /* 0x0000001000e07944 */ /* 0x000fea0003c00000 */
.L_x_1148:
[----:B------:R-:W-:Y:S05]  /*4fe20*/  BSYNC.RECONVERGENT B3 ;  /* 0x0000000000037941 */ /* 0x000fea0003800200 */
.L_x_1147:
[----:B------:R-:W-:Y:S01]  /*4fe30*/  UMOV UR4, 0xe2308c3a ;  /* 0xe2308c3a00047882 */ /* 0x000fe20000000000 */
[----:B------:R-:W-:Y:S02]  /*4fe40*/  UMOV UR5, 0x3e45798e ;  /* 0x3e45798e00057882 */ /* 0x000fe40000000000 */
[----:B------:R-:W-:-:S14]  /*4fe50*/  DSETP.GT.AND P0, PT, |R26|, UR4, PT ;  /* 0x000000041a007e2a */ /* 0x000fdc000bf04200 */
[----:B------:R-:W-:Y:S05]  /*4fe60*/  @P0 BRA `(.L_x_1149) ;  /* 0xffffffec00740947 */ /* 0x000fea000383ffff */
[----:B------:R-:W-:Y:S05]  /*4fe70*/  BSYNC.RECONVERGENT B2 ;  /* 0x0000000000027941 */ /* 0x000fea0003800200 */
.L_x_1136:
[----:B------:R-:W0:Y:S01]  /*4fe80*/  MUFU.RCP64H R27, 1.8548013046944322105e-20 ;  /* 0x3bd5e5cb001b7908 */ /* 0x000e220000001800 */
[----:B------:R-:W-:Y:S01]  /*4fe90*/  MOV R56, 0x89b82e4a ;  /* 0x89b82e4a00387802 */ /* 0x000fe20000000f00 */
[----:B------:R-:W-:Y:S01]  /*4fea0*/  IMAD.MOV.U32 R57, RZ, RZ, 0x3bd5e5cb ;  /* 0x3bd5e5cbff397424 */ /* 0x000fe200078e00ff */
[----:B------:R-:W-:Y:S01]  /*4feb0*/  BSSY.RECONVERGENT B2, `(.L_x_1150) ;  /* 0x0000018000027945 */ /* 0x000fe20003800200 */
        /* <DEDUP_REMOVED lines=21> */
[----:B------:R-:W-:Y:S02]  /*50010*/  IMAD.MOV.U32 R76, RZ, RZ, R26 ;  /* 0x000000ffff4c7224 */ /* 0x000fe400078e001a */
[----:B------:R-:W-:-:S07]  /*50020*/  IMAD.MOV.U32 R77, RZ, RZ, R27 ;  /* 0x000000ffff4d7224 */ /* 0x000fce00078e001b */
.L_x_1151:
[----:B------:R-:W-:Y:S05]  /*50030*/  BSYNC.RECONVERGENT B2 ;  /* 0x0000000000027941 */ /* 0x000fea0003800200 */
.L_x_1150:
        /* <DEDUP_REMOVED lines=34> */
.L_x_1153:
[----:B------:R-:W-:Y:S05]  /*50260*/  BSYNC.RECONVERGENT B2 ;  /* 0x0000000000027941 */ /* 0x000fea0003800200 */
.L_x_1152:
        /* <DEDUP_REMOVED lines=21> */
.L_x_1155:
[----:B------:R-:W-:Y:S05]  /*503c0*/  BSYNC.RECONVERGENT B2 ;  /* 0x0000000000027941 */ /* 0x000fea0003800200 */
.L_x_1154:
        /* <DEDUP_REMOVED lines=18> */
[----:B------:R-:W-:Y:S01]  /*504f0*/  MOV R24, 0x50540 ;  /* 0x0005054000187802 */ /* 0x000fe20000000f00 */
[----:B------:R-:W-:Y:S01]  /*50500*/  IMAD.MOV.U32 R27, RZ, RZ, R59 ;  /* 0x000000ffff1b7224 */ /* 0x000fe200078e003b */
[----:B------:R-:W-:Y:S01]  /*50510*/  MOV R59, R77 ;  /* 0x0000004d003b7202 */ /* 0x000fe20000000f00 */
[----:B------:R-:W-:-:S07]  /*50520*/  IMAD.MOV.U32 R58, RZ, RZ, R76 ;  /* 0x000000ffff3a7224 */ /* 0x000fce00078e004c */
[----:B------:R-:W-:Y:S05]  /*50530*/  CALL.REL.NOINC `($__internal_2_$__cuda_sm20_div_rn_f64_full) ;  /* 0x0000000c00187944 */ /* 0x000fea0003c00000 */
.L_x_1157:
[----:B------:R-:W-:Y:S05]  /*50540*/  BSYNC.RECONVERGENT B2 ;  /* 0x0000000000027941 */ /* 0x000fea0003800200 */
.L_x_1156:
[----:B------:R-:W-:-:S08]  /*50550*/  DADD R26, R26, 1 ;  /* 0x3ff000001a1a7429 */ /* 0x000fd00000000000 */
[----:B------:R-:W-:-:S08]  /*50560*/  DMUL R74, R26, R74 ;  /* 0x0000004a1a4a7228 */ /* 0x000fd00000000000 */
[----:B------:R-:W-:-:S11]  /*50570*/  DMUL R26, R26, R74 ;  /* 0x0000004a1a1a7228 */ /* 0x000fd60000000000 */
.L_x_1133:
[----:B------:R-:W-:Y:S05]  /*50580*/  BSYNC.RECONVERGENT B1 ;  /* 0x0000000000017941 */ /* 0x000fea0003800200 */
.L_x_1132:
        /* <DEDUP_REMOVED lines=42> */
[----:B------:R-:W-:Y:S01]  /*50830*/  IMAD.MOV.U32 R58, RZ, RZ, R74 ;  /* 0x000000ffff3a7224 */ /* 0x000fe200078e004a */
[----:B------:R-:W-:Y:S01]  /*50840*/  UMOV UR5, 0x3fa55555 ;  /* 0x3fa5555500057882 */ /* 0x000fe20000000000 */
[----:B------:R-:W-:Y:S02]  /*50850*/  IMAD.MOV.U32 R59, RZ, RZ, RZ ;  /* 0x000000ffff3b7224 */ /* 0x000fe400078e00ff */
[----:B------:R-:W-:Y:S02]  /*50860*/  IMAD.MOV.U32 R74, RZ, RZ, R78 ;  /* 0x000000ffff4a7224 */ /* 0x000fe400078e004e */
[----:B------:R-:W-:Y:S01]  /*50870*/  IMAD.WIDE.U32 R58, R75, 0xd1, R58 ;  /* 0x000000d14b3a7825 */ /* 0x000fe200078e003a */
[----:B------:R-:W-:Y:S01]  /*50880*/  MOV R75, RZ ;  /* 0x000000ff004b7202 */ /* 0x000fe20000000f00 */
[----:B------:R-:W-:Y:S01]  /*50890*/  DFMA R76, R56, R76, UR4 ;  /* 0x00000004384c7e2b */ /* 0x000fe2000800004c */
[----:B------:R-:W-:Y:S01]  /*508a0*/  UMOV UR4, 0x55555511 ;  /* 0x5555551100047882 */ /* 0x000fe20000000000 */
[----:B------:R-:W-:Y:S01]  /*508b0*/  UMOV UR5, 0x3fc55555 ;  /* 0x3fc5555500057882 */ /* 0x000fe20000000000 */
[C---:B------:R-:W-:Y:S01]  /*508c0*/  IADD3 R23, P2, PT, R58.reuse, 0xd1, RZ ;  /* 0x000000d13a177810 */ /* 0x040fe20007f5e0ff */
[----:B------:R-:W-:Y:S01]  /*508d0*/  IMAD.WIDE.U32 R74, R79, 0x5945, R74 ;  /* 0x000059454f4a7825 */ /* 0x000fe200078e004a */
[----:B------:R-:W-:-:S02]  /*508e0*/  ISETP.GT.U32.AND P0, PT, R58, -0xd2, PT ;  /* 0xffffff2e3a00780c */ /* 0x000fc40003f04070 */
[C---:B------:R-:W-:Y:S01]  /*508f0*/  IADD3.X R79, PT, PT, R59.reuse, -0x1, RZ, P2, !PT ;  /* 0xffffffff3b4f7810 */ /* 0x040fe200017fe4ff */
[C---:B------:R-:W-:Y:S01]  /*50900*/  DFMA R76, R56.reuse, R76, UR4 ;  /* 0x00000004384c7e2b */ /* 0x040fe2000800004c */
[C---:B------:R-:W-:Y:S01]  /*50910*/  ISETP.GT.U32.AND P1, PT, R74.reuse, -0x5946, PT ;  /* 0xffffa6ba4a00780c */ /* 0x040fe20003f24070 */
[----:B------:R-:W-:Y:S01]  /*50920*/  UMOV UR4, 0xb ;  /* 0x0000000b00047882 */ /* 0x000fe20000000000 */
[----:B------:R-:W-:Y:S01]  /*50930*/  ISETP.GT.U32.AND.EX P0, PT, R59, RZ, PT, P0 ;  /* 0x000000ff3b00720c */ /* 0x000fe20003f04100 */
[----:B------:R-:W-:Y:S01]  /*50940*/  UMOV UR5, 0x3fe00000 ;  /* 0x3fe0000000057882 */ /* 0x000fe20000000000 */
[----:B------:R-:W-:Y:S02]  /*50950*/  IADD3 R7, P2, PT, R74, 0x5945, RZ ;  /* 0x000059454a077810 */ /* 0x000fe40007f5e0ff */
[----:B------:R-:W-:Y:S01]  /*50960*/  ISETP.GT.U32.AND.EX P1, PT, R75, RZ, PT, P1 ;  /* 0x000000ff4b00720c */ /* 0x000fe20003f24110 */
[----:B------:R-:W-:Y:S01]  /*50970*/  DFMA R76, R56, R76, UR4 ;  /* 0x00000004384c7e2b */ /* 0x000fe2000800004c */
[----:B------:R-:W-:-:S02]  /*50980*/  SEL R23, R23, R58, P0 ;  /* 0x0000003a17177207 */ /* 0x000fc40000000000 */
        /* <DEDUP_REMOVED lines=9> */
[----:B------:R-:W-:Y:S02]  /*50a20*/  IMAD R57, R28, 0x100000, R77 ;  /* 0x001000001c397824 */ /* 0x000fe400078e024d */
[----:B------:R-:W-:Y:S01]  /*50a30*/  @!P0 VIADD R58, R58, 0xffffff2f ;  /* 0xffffff2f3a3a8836 */ /* 0x000fe20000000000 */
[----:B------:R-:W-:Y:S01]  /*50a40*/  FSETP.GEU.AND P0, PT, |R27|, 4.1917929649353027344, PT ;  /* 0x4086232b1b00780b */ /* 0x000fe20003f0e200 */
[----:B------:R-:W-:-:S04]  /*50a50*/  IMAD.MOV.U32 R56, RZ, RZ, R76 ;  /* 0x000000ffff387224 */ /* 0x000fc800078e004c */
        /* <DEDUP_REMOVED lines=9> */
[----:B------:R-:W-:-:S04]  /*50af0*/  @!P1 SHF.R.S32.HI R7, RZ, 0x1, R7 ;  /* 0x00000001ff079819 */ /* 0x000fc80000011407 */
[----:B------:R-:W-:Y:S01]  /*50b00*/  @!P1 IADD3 R28, PT, PT, R28, -R7, RZ ;  /* 0x800000071c1c9210 */ /* 0x000fe20007ffe0ff */
[----:B------:R-:W-:-:S03]  /*50b10*/  @!P1 IMAD R27, R7, 0x100000, R77 ;  /* 0x00100000071b9824 */ /* 0x000fc600078e024d */
[----:B------:R-:W-:Y:S01]  /*50b20*/  @!P1 LEA R29, R28, 0x3ff00000, 0x14 ;  /* 0x3ff000001c1d9811 */ /* 0x000fe200078ea0ff */
[----:B------:R-:W-:-:S06]  /*50b30*/  @!P1 IMAD.MOV.U32 R28, RZ, RZ, RZ ;  /* 0x000000ffff1c9224 */ /* 0x000fcc00078e00ff */
[----:B------:R-:W-:-:S11]  /*50b40*/  @!P1 DMUL R56, R26, R28 ;  /* 0x0000001c1a389228 */ /* 0x000fd60000000000 */
.L_x_1159:
[----:B------:R-:W-:Y:S05]  /*50b50*/  BSYNC.RECONVERGENT B0 ;  /* 0x0000000000007941 */ /* 0x000fea0003800200 */
.L_x_1158:
[----:B------:R-:W-:Y:S01]  /*50b60*/  DADD R26, RZ, R32 ;  /* 0x00000000ff1a7229 */ /* 0x000fe20000000020 */
[----:B------:R-:W-:Y:S01]  /*50b70*/  UMOV UR4, 0xd10000b ;  /* 0x0d10000b00047882 */ /* 0x000fe20000000000 */
[----:B------:R-:W-:Y:S01]  /*50b80*/  DSETP.GEU.AND P0, PT, R40, R8, PT ;  /* 0x000000082800722a */ /* 0x000fe20003f0e000 */
[----:B------:R-:W-:Y:S01]  /*50b90*/  UMOV UR5, 0x3df00000 ;  /* 0x3df0000000057882 */ /* 0x000fe20000000000 */
[----:B------:R-:W-:Y:S01]  /*50ba0*/  ISETP.GE.AND P1, PT, R4, RZ, PT ;  /* 0x000000ff0400720c */ /* 0x000fe20003f26270 */
[----:B0-----:R-:W-:Y:S01]  /*50bb0*/  DMUL R58, R58, UR4 ;  /* 0x000000043a3a7c28 */ /* 0x001fe20008000000 */
[----:B------:R-:W-:Y:S01]  /*50bc0*/  ISETP.GE.AND P2, PT, R6, RZ, PT ;  /* 0x000000ff0600720c */ /* 0x000fe20003f46270 */
[----:B------:R-:W-:Y:S01]  /*50bd0*/  UMOV UR4, 0x66666666 ;  /* 0x6666666600047882 */ /* 0x000fe20000000000 */
[----:B------:R-:W-:Y:S01]  /*50be0*/  UMOV UR5, 0x3ff66666 ;  /* 0x3ff6666600057882 */ /* 0x000fe20000000000 */
[----:B------:R-:W-:Y:S01]  /*50bf0*/  BSSY.RECONVERGENT B0, `(.L_x_1160) ;  /* 0x000002d000007945 */ /* 0x000fe20003800200 */
[----:B------:R-:W-:Y:S01]  /*50c00*/  FSEL R7, R26, RZ, !P0 ;  /* 0x000000ff1a077208 */ /* 0x000fe20004000000 */
[----:B------:R-:W0:Y:S01]  /*50c10*/  F2F.F32.F64 R28, R58 ;  /* 0x0000003a001c7310 */ /* 0x000e220000301000 */
[----:B------:R-:W-:-:S02]  /*50c20*/  FSEL R24, R27, RZ, !P0 ;  /* 0x000000ff1b187208 */ /* 0x000fc40004000000 */
[----:B------:R-:W-:Y:S02]  /*50c30*/  FSEL R7, R7, RZ, !P1 ;  /* 0x000000ff07077208 */ /* 0x000fe40004800000 */
[----:B------:R-:W-:Y:S01]  /*50c40*/  FSEL R24, R24, RZ, !P1 ;  /* 0x000000ff18187208 */ /* 0x000fe20004800000 */
[----:B------:R-:W-:Y:S01]  /*50c50*/  DSETP.GEU.AND P1, PT, R40, R10, PT ;  /* 0x0000000a2800722a */ /* 0x000fe20003f2e000 */
[----:B------:R-:W-:Y:S01]  /*50c60*/  ISETP.GE.AND P0, PT, R5, RZ, PT ;  /* 0x000000ff0500720c */ /* 0x000fe20003f06270 */
[----:B------:R-:W-:Y:S01]  /*50c70*/  IMAD.MOV.U32 R26, RZ, RZ, R7 ;  /* 0x000000ffff1a7224 */ /* 0x000fe200078e0007 */
[----:B------:R-:W-:-:S06]  /*50c80*/  MOV R27, R24 ;  /* 0x00000018001b7202 */ /* 0x000fcc0000000f00 */
[----:B------:R-:W-:Y:S01]  /*50c90*/  DADD R26, R34, R26 ;  /* 0x00000000221a7229 */ /* 0x000fe2000000001a */
[----:B0-----:R-:W0:Y:S09]  /*50ca0*/  F2F.F64.F32 R28, R28 ;  /* 0x0000001c001c7310 */ /* 0x001e320000201800 */
[----:B------:R-:W-:-:S02]  /*50cb0*/  @!P0 FSEL R7, R26, R7, !P1 ;  /* 0x000000071a078208 */ /* 0x000fc40004800000 */
[----:B------:R-:W-:Y:S01]  /*50cc0*/  @!P0 FSEL R24, R27, R24, !P1 ;  /* 0x000000181b188208 */ /* 0x000fe20004800000 */
[----:B------:R-:W-:Y:S02]  /*50cd0*/  DSETP.GEU.AND P1, PT, R40, R12, PT ;  /* 0x0000000c2800722a */ /* 0x000fe40003f2e000 */
[----:B------:R-:W-:Y:S01]  /*50ce0*/  IMAD.MOV.U32 R26, RZ, RZ, R7 ;  /* 0x000000ffff1a7224 */ /* 0x000fe200078e0007 */
[----:B0-----:R-:W-:Y:S01]  /*50cf0*/  DSETP.GT.AND P0, PT, R56, R28, PT ;  /* 0x0000001c3800722a */ /* 0x001fe20003f04000 */
[----:B------:R-:W-:-:S06]  /*50d00*/  IMAD.MOV.U32 R27, RZ, RZ, R24 ;  /* 0x000000ffff1b7224 */ /* 0x000fcc00078e0018 */
[----:B------:R-:W-:-:S07]  /*50d10*/  DADD R26, R36, R26 ;  /* 0x00000000241a7229 */ /* 0x000fce000000001a */
[----:B------:R-:W-:-:S03]  /*50d20*/  @P0 IMAD.MOV R80, RZ, RZ, -R80 ;  /* 0x000000ffff500224 */ /* 0x000fc600078e0a50 */
[----:B------:R-:W-:Y:S02]  /*50d30*/  @!P2 FSEL R7, R26, R7, !P1 ;  /* 0x000000071a07a208 */ /* 0x000fe40004800000 */
[----:B------:R-:W-:Y:S01]  /*50d40*/  @!P2 FSEL R24, R27, R24, !P1 ;  /* 0x000000181b18a208 */ /* 0x000fe20004800000 */
[----:B------:R-:W-:Y:S01]  /*50d50*/  DSETP.GEU.AND P1, PT, R40, R14, PT ;  /* 0x0000000e2800722a */ /* 0x000fe20003f2e000 */
[----:B------:R-:W-:Y:S01]  /*50d60*/  ISETP.GE.AND P0, PT, R80, RZ, PT ;  /* 0x000000ff5000720c */ /* 0x000fe20003f06270 */
[----:B------:R-:W-:Y:S01]  /*50d70*/  IMAD.MOV.U32 R26, RZ, RZ, R7 ;  /* 0x000000ffff1a7224 */ /* 0x000fe200078e0007 */
[----:B------:R-:W-:-:S06]  /*50d80*/  MOV R27, R24 ;  /* 0x00000018001b7202 */ /* 0x000fcc0000000f00 */
[----:B------:R-:W-:-:S10]  /*50d90*/  DADD R26, R38, R26 ;  /* 0x00000000261a7229 */ /* 0x000fd4000000001a */
[----:B------:R-:W-:Y:S02]  /*50da0*/  @!P0 FSEL R7, R26, R7, !P1 ;  /* 0x000000071a078208 */ /* 0x000fe40004800000 */
[----:B------:R-:W-:-:S03]  /*50db0*/  @!P0 FSEL R24, R27, R24, !P1 ;  /* 0x000000181b188208 */ /* 0x000fc60004800000 */
[----:B------:R-:W-:Y:S02]  /*50dc0*/  IMAD.MOV.U32 R26, RZ, RZ, R7 ;  /* 0x000000ffff1a7224 */ /* 0x000fe400078e0007 */
[----:B------:R-:W-:Y:S02]  /*50dd0*/  IMAD.MOV.U32 R27, RZ, RZ, R24 ;  /* 0x000000ffff1b7224 */ /* 0x000fe400078e0018 */
[----:B------:R-:W-:-:S04]  /*50de0*/  IMAD.MOV.U32 R7, RZ, RZ, R80 ;  /* 0x000000ffff077224 */ /* 0x000fc800078e0050 */
[----:B------:R-:W-:-:S06]  /*50df0*/  DSETP.GEU.AND P0, PT, R26, UR4, PT ;  /* 0x000000041a007e2a */ /* 0x000fcc000bf0e000 */
[----:B------:R-:W-:-:S13]  /*50e00*/  ISETP.GT.OR P0, PT, RZ, UR6, P0 ;  /* 0x00000006ff007c0c */ /* 0x000fda0008704670 */
[----:B------:R-:W-:Y:S05]  /*50e10*/  @P0 BRA `(.L_x_1161) ;  /* 0x0000000000280947 */ /* 0x000fea0003800000 */
[----:B------:R-:W0:Y:S01]  /*50e20*/  S2R R24, SR_LANEID ;  /* 0x0000000000187919 */ /* 0x000e220000000000 */
[----:B------:R-:W1:Y:S01]  /*50e30*/  LDCU.64 UR4, c[0x0][0x380] ;  /* 0x00007000ff0477ac */ /* 0x000e620008000a00 */
[----:B------:R-:W-:Y:S02]  /*50e40*/  VOTEU.ANY UR7, UPT, PT ;  /* 0x0000000000077886 */ /* 0x000fe400038e0100 */
[----:B------:R-:W-:Y:S02]  /*50e50*/  UFLO.U32 UR10, UR7 ;  /* 0x00000007000a72bd */ /* 0x000fe400080e0000 */
[----:B------:R-:W2:Y:S01]  /*50e60*/  POPC R29, UR7 ;  /* 0x00000007001d7d09 */ /* 0x000ea20008000000 */
[----:B-1----:R-:W-:-:S06]  /*50e70*/  UIMAD.WIDE.U32 UR4, UR6, 0x4, UR4 ;  /* 0x00000004060478a5 */ /* 0x002fcc000f8e0004 */
[----:B------:R-:W-:Y:S01]  /*50e80*/  IMAD.U32 R26, RZ, RZ, UR4 ;  /* 0x00000004ff1a7e24 */ /* 0x000fe2000f8e00ff */
[----:B------:R-:W-:Y:S02]  /*50e90*/  MOV R27, UR5 ;  /* 0x00000005001b7c02 */ /* 0x000fe40008000f00 */
[----:B0-----:R-:W-:-:S13]  /*50ea0*/  ISETP.EQ.U32.AND P0, PT, R24, UR10, PT ;  /* 0x0000000a18007c0c */ /* 0x001fda000bf02070 */
[----:B--2---:R0:W-:Y:S02]  /*50eb0*/  @P0 REDG.E.ADD.STRONG.GPU desc[UR8][R26.64], R29 ;  /* 0x0000001d1a00098e */ /* 0x0041e4000c12e108 */
.L_x_1161:
[----:B------:R-:W-:Y:S05]  /*50ec0*/  BSYNC.RECONVERGENT B0 ;  /* 0x0000000000007941 */ /* 0x000fea0003800200 */
.L_x_1160:
[----:B------:R-:W1:Y:S01]  /*50ed0*/  LDCU UR4, c[0x0][0x388] ;  /* 0x00007100ff0477ac */ /* 0x000e620008000800 */
[----:B------:R-:W-:-:S04]  /*50ee0*/  UIADD3 UR6, UPT, UPT, UR6, 0x1, URZ ;  /* 0x0000000106067890 */ /* 0x000fc8000fffe0ff */
[----:B-1----:R-:W-:-:S09]  /*50ef0*/  UISETP.NE.AND UP0, UPT, UR6, UR4, UPT ;  /* 0x000000040600728c */ /* 0x002fd2000bf05270 */
[----:B------:R-:W-:Y:S05]  /*50f00*/  BRA.U UP0, `(.L_x_1162) ;  /* 0xffffff75006c7547 */ /* 0x000fea000b83ffff */
[----:B------:R-:W-:Y:S05]  /*50f10*/  EXIT ;  /* 0x000000000000794d */ /* 0x000fea0003800000 */
        .weak           $__internal_1_$__cuda_sm20_dblrcp_rn_slowpath_v3
        .type           $__internal_1_$__cuda_sm20_dblrcp_rn_slowpath_v3,@function
        .size           $__internal_1_$__cuda_sm20_dblrcp_rn_slowpath_v3,($__internal_2_$__cuda_sm20_div_rn_f64_full - $__internal_1_$__cuda_sm20_dblrcp_rn_slowpath_v3)
$__internal_1_$__cuda_sm20_dblrcp_rn_slowpath_v3:
[----:B------:R-:W-:Y:S01]  /*50f20*/  DSETP.GTU.AND P0, PT, |R26|, +INF , PT ;  /* 0x7ff000001a00742a */ /* 0x000fe20003f0c200 */
[----:B------:R-:W-:-:S13]  /*50f30*/  BSSY.RECONVERGENT B1, `(.L_x_1163) ;  /* 0x0000023000017945 */ /* 0x000fda0003800200 */
[----:B------:R-:W-:Y:S05]  /*50f40*/  @P0 BRA `(.L_x_1164) ;  /* 0x00000000007c0947 */ /* 0x000fea0003800000 */
[----:B------:R-:W-:-:S05]  /*50f50*/  LOP3.LUT R30, R27, 0x7fffffff, RZ, 0xc0, !PT ;  /* 0x7fffffff1b1e7812 */ /* 0x000fca00078ec0ff */
[----:B------:R-:W-:-:S05]  /*50f60*/  VIADD R28, R30, 0xffffffff ;  /* 0xffffffff1e1c7836 */ /* 0x000fca0000000000 */
[----:B------:R-:W-:-:S13]  /*50f70*/  ISETP.GE.U32.AND P0, PT, R28, 0x7fefffff, PT ;  /* 0x7fefffff1c00780c */ /* 0x000fda0003f06070 */
[----:B------:R-:W-:Y:S01]  /*50f80*/  @P0 LOP3.LUT R29, R27, 0x7ff00000, RZ, 0x3c, !PT ;  /* 0x7ff000001b1d0812 */ /* 0x000fe200078e3cff */
[----:B------:R-:W-:Y:S01]  /*50f90*/  @P0 IMAD.MOV.U32 R28, RZ, RZ, RZ ;  /* 0x000000ffff1c0224 */ /* 0x000fe200078e00ff */
[----:B------:R-:W-:Y:S06]  /*50fa0*/  @P0 BRA `(.L_x_1165) ;  /* 0x00000000006c0947 */ /* 0x000fec0003800000 */
[----:B------:R-:W-:-:S13]  /*50fb0*/  ISETP.GE.U32.AND P0, PT, R30, 0x1000001, PT ;  /* 0x010000011e00780c */ /* 0x000fda0003f06070 */
[----:B------:R-:W-:Y:S05]  /*50fc0*/  @!P0 BRA `(.L_x_1166) ;  /* 0x0000000000348947 */ /* 0x000fea0003800000 */
[----:B------:R-:W-:Y:S02]  /*50fd0*/  VIADD R29, R27, 0xc0200000 ;  /* 0xc02000001b1d7836 */ /* 0x000fe40000000000 */
[----:B------:R-:W-:Y:S02]  /*50fe0*/  IMAD.MOV.U32 R28, RZ, RZ, R26 ;  /* 0x000000ffff1c7224 */ /* 0x000fe400078e001a */
[----:B------:R-:W0:Y:S04]  /*50ff0*/  MUFU.RCP64H R57, R29 ;  /* 0x0000001d00397308 */ /* 0x000e280000001800 */
[----:B0-----:R-:W-:-:S08]  /*51000*/  DFMA R58, -R28, R56, 1 ;  /* 0x3ff000001c3a742b */ /* 0x001fd00000000138 */
[----:B------:R-:W-:-:S08]  /*51010*/  DFMA R58, R58, R58, R58 ;  /* 0x0000003a3a3a722b */ /* 0x000fd0000000003a */
[----:B------:R-:W-:-:S08]  /*51020*/  DFMA R58, R56, R58, R56 ;  /* 0x0000003a383a722b */ /* 0x000fd00000000038 */
[----:B------:R-:W-:-:S08]  /*51030*/  DFMA R56, -R28, R58, 1 ;  /* 0x3ff000001c38742b */ /* 0x000fd0000000013a */
[----:B------:R-:W-:-:S08]  /*51040*/  DFMA R56, R58, R56, R58 ;  /* 0x000000383a38722b */ /* 0x000fd0000000003a */
[----:B------:R-:W-:-:S08]  /*51050*/  DMUL R56, R56, 2.2250738585072013831e-308 ;  /* 0x0010000038387828 */ /* 0x000fd00000000000 */
[----:B------:R-:W-:-:S08]  /*51060*/  DFMA R26, -R26, R56, 1 ;  /* 0x3ff000001a1a742b */ /* 0x000fd00000000138 */
[----:B------:R-:W-:-:S08]  /*51070*/  DFMA R26, R26, R26, R26 ;  /* 0x0000001a1a1a722b */ /* 0x000fd0000000001a */
[----:B------:R-:W-:Y:S01]  /*51080*/  DFMA R28, R56, R26, R56 ;  /* 0x0000001a381c722b */ /* 0x000fe20000000038 */
[----:B------:R-:W-:Y:S10]  /*51090*/  BRA `(.L_x_1165) ;  /* 0x0000000000307947 */ /* 0x000ff40003800000 */
.L_x_1166:
[----:B------:R-:W-:Y:S01]  /*510a0*/  DMUL R26, R26, 8.11296384146066816958e+31 ;  /* 0x469000001a1a7828 */ /* 0x000fe20000000000 */
[----:B------:R-:W-:-:S05]  /*510b0*/  MOV R28, R56 ;  /* 0x00000038001c7202 */ /* 0x000fca0000000f00 */
[----:B------:R-:W0:Y:S02]  /*510c0*/  MUFU.RCP64H R29, R27 ;  /* 0x0000001b001d7308 */ /* 0x000e240000001800 */
[----:B0-----:R-:W-:-:S08]  /*510d0*/  DFMA R56, -R26, R28, 1 ;  /* 0x3ff000001a38742b */ /* 0x001fd0000000011c */
[----:B------:R-:W-:-:S08]  /*510e0*/  DFMA R56, R56, R56, R56 ;  /* 0x000000383838722b */ /* 0x000fd00000000038 */
[----:B------:R-:W-:-:S08]  /*510f0*/  DFMA R56, R28, R56, R28 ;  /* 0x000000381c38722b */ /* 0x000fd0000000001c */
[----:B------:R-:W-:-:S08]  /*51100*/  DFMA R28, -R26, R56, 1 ;  /* 0x3ff000001a1c742b */ /* 0x000fd00000000138 */
[----:B------:R-:W-:-:S08]  /*51110*/  DFMA R28, R56, R28, R56 ;  /* 0x0000001c381c722b */ /* 0x000fd00000000038 */
[----:B------:R-:W-:Y:S01]  /*51120*/  DMUL R28, R28, 8.11296384146066816958e+31 ;  /* 0x469000001c1c7828 */ /* 0x000fe20000000000 */
[----:B------:R-:W-:Y:S10]  /*51130*/  BRA `(.L_x_1165) ;  /* 0x0000000000087947 */ /* 0x000ff40003800000 */
.L_x_1164:
[----:B------:R-:W-:Y:S01]  /*51140*/  LOP3.LUT R29, R27, 0x80000, RZ, 0xfc, !PT ;  /* 0x000800001b1d7812 */ /* 0x000fe200078efcff */
[----:B------:R-:W-:-:S07]  /*51150*/  IMAD.MOV.U32 R28, RZ, RZ, R26 ;  /* 0x000000ffff1c7224 */ /* 0x000fce00078e001a */
.L_x_1165:
[----:B------:R-:W-:Y:S05]  /*51160*/  BSYNC.RECONVERGENT B1 ;  /* 0x0000000000017941 */ /* 0x000fea0003800200 */
.L_x_1163:
[----:B------:R-:W-:Y:S02]  /*51170*/  IMAD.MOV.U32 R26, RZ, RZ, R24 ;  /* 0x000000ffff1a7224 */ /* 0x000fe400078e0018 */
[----:B------:R-:W-:-:S04]  /*51180*/  IMAD.MOV.U32 R27, RZ, RZ, 0x0 ;  /* 0x00000000ff1b7424 */ /* 0x000fc800078e00ff */
[----:B------:R-:W-:Y:S05]  /*51190*/  RET.REL.NODEC R26 `(_Z30calcContinusBitErrorRateKernelPiid) ;  /* 0xfffffaec1a987950 */ /* 0x000fea0003c3ffff */
        .weak           $__internal_2_$__cuda_sm20_div_rn_f64_full
        .type           $__internal_2_$__cuda_sm20_div_rn_f64_full,@function
        .size           $__internal_2_$__cuda_sm20_div_rn_f64_full,($__internal_3_$__cuda_sm20_dsqrt_rn_f64_mediumpath_v1 - $__internal_2_$__cuda_sm20_div_rn_f64_full)
$__internal_2_$__cuda_sm20_div_rn_f64_full:
[C---:B------:R-:W-:Y:S01]  /*511a0*/  FSETP.GEU.AND P0, PT, |R59|.reuse, 1.469367938527859385e-39, PT ;  /* 0x001000003b00780b */ /* 0x040fe20003f0e200 */
[----:B------:R-:W-:Y:S01]  /*511b0*/  IMAD.MOV.U32 R87, RZ, RZ, R27 ;  /* 0x000000ffff577224 */ /* 0x000fe200078e001b */
[----:B------:R-:W-:Y:S01]  /*511c0*/  LOP3.LUT R56, R59, 0x800fffff, RZ, 0xc0, !PT ;  /* 0x800fffff3b387812 */ /* 0x000fe200078ec0ff */
[----:B------:R-:W-:Y:S01]  /*511d0*/  IMAD.MOV.U32 R86, RZ, RZ, R26 ;  /* 0x000000ffff567224 */ /* 0x000fe200078e001a */
[----:B------:R-:W-:Y:S01]  /*511e0*/  MOV R84, 0x1 ;  /* 0x0000000100547802 */ /* 0x000fe20000000f00 */
[----:B------:R-:W-:Y:S01]  /*511f0*/  BSSY.RECONVERGENT B0, `(.L_x_1167) ;  /* 0x0000059000007945 */ /* 0x000fe20003800200 */
[----:B------:R-:W-:Y:S01]  /*51200*/  LOP3.LUT R57, R56, 0x3ff00000, RZ, 0xfc, !PT ;  /* 0x3ff0000038397812 */ /* 0x000fe200078efcff */
[----:B------:R-:W-:Y:S01]  /*51210*/  IMAD.MOV.U32 R56, RZ, RZ, R58 ;  /* 0x000000ffff387224 */ /* 0x000fe200078e003a */
[C---:B------:R-:W-:Y:S01]  /*51220*/  FSETP.GEU.AND P2, PT, |R87|.reuse, 1.469367938527859385e-39, PT ;  /* 0x001000005700780b */ /* 0x040fe20003f4e200 */
[----:B------:R-:W-:Y:S01]  /*51230*/  IMAD.MOV.U32 R88, RZ, RZ, R86 ;  /* 0x000000ffff587224 */ /* 0x000fe200078e0056 */
[----:B------:R-:W-:-:S03]  /*51240*/  LOP3.LUT R26, R87, 0x7ff00000, RZ, 0xc0, !PT ;  /* 0x7ff00000571a7812 */ /* 0x000fc600078ec0ff */
[----:B------:R-:W-:-:S06]  /*51250*/  @!P0 DMUL R56, R58, 8.98846567431157953865e+307 ;  /* 0x7fe000003a388828 */ /* 0x000fcc0000000000 */
[----:B------:R-:W0:Y:S02]  /*51260*/  MUFU.RCP64H R85, R57 ;  /* 0x0000003900557308 */ /* 0x000e240000001800 */
[----:B------:R-:W-:Y:S02]  /*51270*/  @!P2 LOP3.LUT R27, R59, 0x7ff00000, RZ, 0xc0, !PT ;  /* 0x7ff000003b1ba812 */ /* 0x000fe400078ec0ff */
[----:B------:R-:W-:Y:S02]  /*51280*/  @!P2 MOV R94, RZ ;  /* 0x000000ff005ea202 */ /* 0x000fe40000000f00 */
[----:B------:R-:W-:Y:S01]  /*51290*/  @!P2 ISETP.GE.U32.AND P1, PT, R26, R27, PT ;  /* 0x0000001b1a00a20c */ /* 0x000fe20003f26070 */
[----:B------:R-:W-:Y:S01]  /*512a0*/  IMAD.MOV.U32 R27, RZ, RZ, 0x1ca00000 ;  /* 0x1ca00000ff1b7424 */ /* 0x000fe200078e00ff */
[----:B0-----:R-:W-:-:S08]  /*512b0*/  DFMA R28, R84, -R56, 1 ;  /* 0x3ff00000541c742b */ /* 0x001fd00000000838 */
[----:B------:R-:W-:-:S08]  /*512c0*/  DFMA R28, R28, R28, R28 ;  /* 0x0000001c1c1c722b */ /* 0x000fd0000000001c */
[----:B------:R-:W-:Y:S01]  /*512d0*/  DFMA R84, R84, R28, R84 ;  /* 0x0000001c5454722b */ /* 0x000fe20000000054 */
[----:B------:R-:W-:Y:S02]  /*512e0*/  LOP3.LUT R29, R59, 0x7ff00000, RZ, 0xc0, !PT ;  /* 0x7ff000003b1d7812 */ /* 0x000fe400078ec0ff */
[C---:B------:R-:W-:Y:S02]  /*512f0*/  @!P2 SEL R28, R27.reuse, 0x63400000, !P1 ;  /* 0x634000001b1ca807 */ /* 0x040fe40004800000 */
[----:B------:R-:W-:Y:S02]  /*51300*/  ISETP.GE.U32.AND P1, PT, R26, R29, PT ;  /* 0x0000001d1a00720c */ /* 0x000fe40003f26070 */
[--C-:B------:R-:W-:Y:S01]  /*51310*/  @!P2 LOP3.LUT R28, R28, 0x80000000, R87.reuse, 0xf8, !PT ;  /* 0x800000001c1ca812 */ /* 0x100fe200078ef857 */
[----:B------:R-:W-:Y:S01]  /*51320*/  DFMA R96, R84, -R56, 1 ;  /* 0x3ff000005460742b */ /* 0x000fe20000000838 */
[----:B------:R-:W-:Y:S02]  /*51330*/  SEL R30, R27, 0x63400000, !P1 ;  /* 0x634000001b1e7807 */ /* 0x000fe40004800000 */
[----:B------:R-:W-:Y:S01]  /*51340*/  @!P2 LOP3.LUT R95, R28, 0x100000, RZ, 0xfc, !PT ;  /* 0x001000001c5fa812 */ /* 0x000fe200078efcff */
[----:B------:R-:W-:Y:S01]  /*51350*/  IMAD.MOV.U32 R28, RZ, RZ, R26 ;  /* 0x000000ffff1c7224 */ /* 0x000fe200078e001a */
[----:B------:R-:W-:-:S02]  /*51360*/  LOP3.LUT R89, R30, 0x800fffff, R87, 0xf8, !PT ;  /* 0x800fffff1e597812 */ /* 0x000fc400078ef857 */
[----:B------:R-:W-:Y:S01]  /*51370*/  @!P0 LOP3.LUT R29, R57, 0x7ff00000, RZ, 0xc0, !PT ;  /* 0x7ff00000391d8812 */ /* 0x000fe200078ec0ff */
[----:B------:R-:W-:-:S03]  /*51380*/  DFMA R96, R84, R96, R84 ;  /* 0x000000605460722b */ /* 0x000fc60000000054 */
[----:B------:R-:W-:-:S08]  /*51390*/  @!P2 DFMA R88, R88, 2, -R94 ;  /* 0x400000005858a82b */ /* 0x000fd0000000085e */
[----:B------:R-:W-:Y:S02]  /*513a0*/  DMUL R94, R96, R88 ;  /* 0x00000058605e7228 */ /* 0x000fe40000000000 */
[----:B------:R-:W-:-:S05]  /*513b0*/  @!P2 LOP3.LUT R28, R89, 0x7ff00000, RZ, 0xc0, !PT ;  /* 0x7ff00000591ca812 */ /* 0x000fca00078ec0ff */
[----:B------:R-:W-:Y:S01]  /*513c0*/  VIADD R30, R28, 0xffffffff ;  /* 0xffffffff1c1e7836 */ /* 0x000fe20000000000 */
[----:B------:R-:W-:-:S04]  /*513d0*/  DFMA R84, R94, -R56, R88 ;  /* 0x800000385e54722b */ /* 0x000fc80000000058 */
[----:B------:R-:W-:Y:S01]  /*513e0*/  ISETP.GT.U32.AND P0, PT, R30, 0x7feffffe, PT ;  /* 0x7feffffe1e00780c */ /* 0x000fe20003f04070 */
[----:B------:R-:W-:-:S03]  /*513f0*/  VIADD R30, R29, 0xffffffff ;  /* 0xffffffff1d1e7836 */ /* 0x000fc60000000000 */
[----:B------:R-:W-:Y:S02]  /*51400*/  DFMA R84, R96, R84, R94 ;  /* 0x000000546054722b */ /* 0x000fe4000000005e */
[----:B------:R-:W-:-:S13]  /*51410*/  ISETP.GT.U32.OR P0, PT, R30, 0x7feffffe, P0 ;  /* 0x7feffffe1e00780c */ /* 0x000fda0000704470 */
[----:B------:R-:W-:Y:S05]  /*51420*/  @P0 BRA `(.L_x_1168) ;  /* 0x0000000000740947 */ /* 0x000fea0003800000 */
[----:B------:R-:W-:Y:S01]  /*51430*/  LOP3.LUT R29, R59, 0x7ff00000, RZ, 0xc0, !PT ;  /* 0x7ff000003b1d7812 */ /* 0x000fe200078ec0ff */
[----:B------:R-:W-:-:S03]  /*51440*/  IMAD.MOV.U32 R28, RZ, RZ, RZ ;  /* 0x000000ffff1c7224 */ /* 0x000fc600078e00ff */
[CC--:B------:R-:W-:Y:S02]  /*51450*/  ISETP.GE.U32.AND P0, PT, R26.reuse, R29.reuse, PT ;  /* 0x0000001d1a00720c */ /* 0x0c0fe40003f06070 */
[----:B------:R-:W-:Y:S02]  /*51460*/  VIADDMNMX R26, R26, -R29, 0xb9600000, !PT ;  /* 0xb96000001a1a7446 */ /* 0x000fe4000780091d */
[----:B------:R-:W-:Y:S02]  /*51470*/  SEL R27, R27, 0x63400000, !P0 ;  /* 0x634000001b1b7807 */ /* 0x000fe40004000000 */
[----:B------:R-:W-:-:S05]  /*51480*/  VIMNMX R26, PT, PT, R26, 0x46a00000, PT ;  /* 0x46a000001a1a7848 */ /* 0x000fca0003fe0100 */
[----:B------:R-:W-:-:S05]  /*51490*/  IMAD.IADD R26, R26, 0x1, -R27 ;  /* 0x000000011a1a7824 */ /* 0x000fca00078e0a1b */
[----:B------:R-:W-:-:S06]  /*514a0*/  IADD3 R29, PT, PT, R26, 0x7fe00000, RZ ;  /* 0x7fe000001a1d7810 */ /* 0x000fcc0007ffe0ff */
[----:B------:R-:W-:-:S10]  /*514b0*/  DMUL R94, R84, R28 ;  /* 0x0000001c545e7228 */ /* 0x000fd40000000000 */
[----:B------:R-:W-:-:S13]  /*514c0*/  FSETP.GTU.AND P0, PT, |R95|, 1.469367938527859385e-39, PT ;  /* 0x001000005f00780b */ /* 0x000fda0003f0c200 */
[----:B------:R-:W-:Y:S05]  /*514d0*/  @P0 BRA `(.L_x_1169) ;  /* 0x0000000000a80947 */ /* 0x000fea0003800000 */
[----:B------:R-:W-:-:S06]  /*514e0*/  DFMA R56, R84, -R56, R88 ;  /* 0x800000385438722b */ /* 0x000fcc0000000058 */
[----:B------:R-:W-:-:S04]  /*514f0*/  IMAD.MOV.U32 R56, RZ, RZ, RZ ;  /* 0x000000ffff387224 */ /* 0x000fc800078e00ff */
[C---:B------:R-:W-:Y:S02]  /*51500*/  FSETP.NEU.AND P0, PT, R57.reuse, RZ, PT ;  /* 0x000000ff3900720b */ /* 0x040fe40003f0d000 */
[----:B------:R-:W-:-:S04]  /*51510*/  LOP3.LUT R58, R57, 0x80000000, R59, 0x48, !PT ;  /* 0x80000000393a7812 */ /* 0x000fc800078e483b */
[----:B------:R-:W-:-:S07]  /*51520*/  LOP3.LUT R57, R58, R29, RZ, 0xfc, !PT ;  /* 0x0000001d3a397212 */ /* 0x000fce00078efcff */
[----:B------:R-:W-:Y:S05]  /*51530*/  @!P0 BRA `(.L_x_1169) ;  /* 0x0000000000908947 */ /* 0x000fea0003800000 */
[----:B------:R-:W-:Y:S01]  /*51540*/  IMAD.MOV R29, RZ, RZ, -R26 ;  /* 0x000000ffff1d7224 */ /* 0x000fe200078e0a1a */
[----:B------:R-:W-:Y:S01]  /*51550*/  IADD3 R26, PT, PT, -R26, -0x43300000, RZ ;  /* 0xbcd000001a1a7810 */ /* 0x000fe20007ffe1ff */
[----:B------:R-:W-:-:S06]  /*51560*/  IMAD.MOV.U32 R28, RZ, RZ, RZ ;  /* 0x000000ffff1c7224 */ /* 0x000fcc00078e00ff */
[----:B------:R-:W-:Y:S02]  /*51570*/  DFMA R28, R94, -R28, R84 ;  /* 0x8000001c5e1c722b */ /* 0x000fe40000000054 */
[----:B------:R-:W-:-:S08]  /*51580*/  DMUL.RP R84, R84, R56 ;  /* 0x0000003854547228 */ /* 0x000fd00000008000 */
[----:B------:R-:W-:Y:S02]  /*51590*/  FSETP.NEU.AND P0, PT, |R29|, R26, PT ;  /* 0x0000001a1d00720b */ /* 0x000fe40003f0d200 */
[----:B------:R-:W-:Y:S02]  /*515a0*/  LOP3.LUT R58, R85, R58, RZ, 0x3c, !PT ;  /* 0x0000003a553a7212 */ /* 0x000fe400078e3cff */
[----:B------:R-:W-:Y:S02]  /*515b0*/  FSEL R26, R84, R94, !P0 ;  /* 0x0000005e541a7208 */ /* 0x000fe40004000000 */
[----:B------:R-:W-:Y:S02]  /*515c0*/  FSEL R27, R58, R95, !P0 ;  /* 0x0000005f3a1b7208 */ /* 0x000fe40004000000 */
[----:B------:R-:W-:-:S03]  /*515d0*/  MOV R94, R26 ;  /* 0x0000001a005e7202 */ /* 0x000fc60000000f00 */
[----:B------:R-:W-:Y:S01]  /*515e0*/  IMAD.MOV.U32 R95, RZ, RZ, R27 ;  /* 0x000000ffff5f7224 */ /* 0x000fe200078e001b */
[----:B------:R-:W-:Y:S06]  /*515f0*/  BRA `(.L_x_1169) ;  /* 0x0000000000607947 */ /* 0x000fec0003800000 */
.L_x_1168:
[----:B------:R-:W-:-:S14]  /*51600*/  DSETP.NAN.AND P0, PT, R86, R86, PT ;  /* 0x000000565600722a */ /* 0x000fdc0003f08000 */
[----:B------:R-:W-:Y:S05]  /*51610*/  @P0 BRA `(.L_x_1170) ;  /* 0x00000000004c0947 */ /* 0x000fea0003800000 */
[----:B------:R-:W-:-:S14]  /*51620*/  DSETP.NAN.AND P0, PT, R58, R58, PT ;  /* 0x0000003a3a00722a */ /* 0x000fdc0003f08000 */
[----:B------:R-:W-:Y:S05]  /*51630*/  @P0 BRA `(.L_x_1171) ;  /* 0x0000000000340947 */ /* 0x000fea0003800000 */
[----:B------:R-:W-:Y:S01]  /*51640*/  ISETP.NE.AND P0, PT, R28, R29, PT ;  /* 0x0000001d1c00720c */ /* 0x000fe20003f05270 */
[----:B------:R-:W-:Y:S02]  /*51650*/  IMAD.MOV.U32 R94, RZ, RZ, 0x0 ;  /* 0x00000000ff5e7424 */ /* 0x000fe400078e00ff */
[----:B------:R-:W-:-:S10]  /*51660*/  IMAD.MOV.U32 R95, RZ, RZ, -0x80000 ;  /* 0xfff80000ff5f7424 */ /* 0x000fd400078e00ff */
[----:B------:R-:W-:Y:S05]  /*51670*/  @!P0 BRA `(.L_x_1169) ;  /* 0x0000000000408947 */ /* 0x000fea0003800000 */
[----:B------:R-:W-:Y:S02]  /*51680*/  ISETP.NE.AND P0, PT, R28, 0x7ff00000, PT ;  /* 0x7ff000001c00780c */ /* 0x000fe40003f05270 */
[----:B------:R-:W-:Y:S02]  /*51690*/  LOP3.LUT R59, R87, 0x80000000, R59, 0x48, !PT ;  /* 0x80000000573b7812 */ /* 0x000fe400078e483b */
[----:B------:R-:W-:-:S13]  /*516a0*/  ISETP.EQ.OR P0, PT, R29, RZ, !P0 ;  /* 0x000000ff1d00720c */ /* 0x000fda0004702670 */
[----:B------:R-:W-:Y:S01]  /*516b0*/  @P0 LOP3.LUT R26, R59, 0x7ff00000, RZ, 0xfc, !PT ;  /* 0x7ff000003b1a0812 */ /* 0x000fe200078efcff */
[----:B------:R-:W-:Y:S01]  /*516c0*/  @!P0 IMAD.MOV.U32 R94, RZ, RZ, RZ ;  /* 0x000000ffff5e8224 */ /* 0x000fe200078e00ff */
[----:B------:R-:W-:Y:S01]  /*516d0*/  @!P0 MOV R95, R59 ;  /* 0x0000003b005f8202 */ /* 0x000fe20000000f00 */
[----:B------:R-:W-:Y:S02]  /*516e0*/  @P0 IMAD.MOV.U32 R94, RZ, RZ, RZ ;  /* 0x000000ffff5e0224 */ /* 0x000fe400078e00ff */
[----:B------:R-:W-:Y:S01]  /*516f0*/  @P0 IMAD.MOV.U32 R95, RZ, RZ, R26 ;  /* 0x000000ffff5f0224 */ /* 0x000fe200078e001a */
[----:B------:R-:W-:Y:S06]  /*51700*/  BRA `(.L_x_1169) ;  /* 0x00000000001c7947 */ /* 0x000fec0003800000 */
.L_x_1171:
[----:B------:R-:W-:Y:S01]  /*51710*/  LOP3.LUT R27, R59, 0x80000, RZ, 0xfc, !PT ;  /* 0x000800003b1b7812 */ /* 0x000fe200078efcff */
[----:B------:R-:W-:-:S04]  /*51720*/  IMAD.MOV.U32 R94, RZ, RZ, R58 ;  /* 0x000000ffff5e7224 */ /* 0x000fc800078e003a */
[----:B------:R-:W-:Y:S01]  /*51730*/  IMAD.MOV.U32 R95, RZ, RZ, R27 ;  /* 0x000000ffff5f7224 */ /* 0x000fe200078e001b */
[----:B------:R-:W-:Y:S06]  /*51740*/  BRA `(.L_x_1169) ;  /* 0x00000000000c7947 */ /* 0x000fec0003800000 */
.L_x_1170:
[----:B------:R-:W-:Y:S02]  /*51750*/  LOP3.LUT R27, R87, 0x80000, RZ, 0xfc, !PT ;  /* 0x00080000571b7812 */ /* 0x000fe400078efcff */
[----:B------:R-:W-:-:S03]  /*51760*/  MOV R94, R86 ;  /* 0x00000056005e7202 */ /* 0x000fc60000000f00 */
[----:B------:R-:W-:-:S07]  /*51770*/  IMAD.MOV.U32 R95, RZ, RZ, R27 ;  /* 0x000000ffff5f7224 */ /* 0x000fce00078e001b */
.L_x_1169:
[----:B------:R-:W-:Y:S05]  /*51780*/  BSYNC.RECONVERGENT B0 ;  /* 0x0000000000007941 */ /* 0x000fea0003800200 */
.L_x_1167:
[----:B------:R-:W-:Y:S02]  /*51790*/  HFMA2 R29, -RZ, RZ, 0, 0 ;  /* 0x00000000ff1d7431 */ /* 0x000fe400000001ff */
[----:B------:R-:W-:Y:S02]  /*517a0*/  IMAD.MOV.U32 R28, RZ, RZ, R24 ;  /* 0x000000ffff1c7224 */ /* 0x000fe400078e0018 */
[----:B------:R-:W-:Y:S02]  /*517b0*/  IMAD.MOV.U32 R26, RZ, RZ, R94 ;  /* 0x000000ffff1a7224 */ /* 0x000fe400078e005e */
[----:B------:R-:W-:Y:S01]  /*517c0*/  IMAD.MOV.U32 R27, RZ, RZ, R95 ;  /* 0x000000ffff1b7224 */ /* 0x000fe200078e005f */
[----:B------:R-:W-:Y:S06]  /*517d0*/  RET.REL.NODEC R28 `(_Z30calcContinusBitErrorRateKernelPiid) ;  /* 0xfffffae81c087950 */ /* 0x000fec0003c3ffff */
        .weak           $__internal_3_$__cuda_sm20_dsqrt_rn_f64_mediumpath_v1
        .type           $__internal_3_$__cuda_sm20_dsqrt_rn_f64_mediumpath_v1,@function
        .size           $__internal_3_$__cuda_sm20_dsqrt_rn_f64_mediumpath_v1,(.L_x_1180 - $__internal_3_$__cuda_sm20_dsqrt_rn_f64_mediumpath_v1)
$__internal_3_$__cuda_sm20_dsqrt_rn_f64_mediumpath_v1:
[----:B------:R-:W-:Y:S01]  /*517e0*/  ISETP.GE.U32.AND P0, PT, R12, -0x3400000, PT ;  /* 0xfcc000000c00780c */ /* 0x000fe20003f06070 */
[----:B------:R-:W-:Y:S01]  /*517f0*/  BSSY.RECONVERGENT B1, `(.L_x_1172) ;  /* 0x0000029000017945 */ /* 0x000fe20003800200 */
[----:B------:R-:W-:Y:S01]  /*51800*/  IMAD.MOV.U32 R12, RZ, RZ, R14 ;  /* 0x000000ffff0c7224 */ /* 0x000fe200078e000e */
[----:B------:R-:W-:Y:S01]  /*51810*/  MOV R14, R28 ;  /* 0x0000001c000e7202 */ /* 0x000fe20000000f00 */
[----:B------:R-:W-:Y:S02]  /*51820*/  IMAD.MOV.U32 R13, RZ, RZ, R19 ;  /* 0x000000ffff0d7224 */ /* 0x000fe400078e0013 */
[----:B------:R-:W-:Y:S02]  /*51830*/  IMAD.MOV.U32 R8, RZ, RZ, R26 ;  /* 0x000000ffff087224 */ /* 0x000fe400078e001a */
[----:B------:R-:W-:Y:S02]  /*51840*/  IMAD.MOV.U32 R9, RZ, RZ, R27 ;  /* 0x000000ffff097224 */ /* 0x000fe400078e001b */
[----:B------:R-:W-:-:S03]  /*51850*/  IMAD.MOV.U32 R19, RZ, RZ, R21 ;  /* 0x000000ffff137224 */ /* 0x000fc600078e0015 */
[----:B------:R-:W-:Y:S05]  /*51860*/  @!P0 BRA `(.L_x_1173) ;  /* 0x0000000000208947 */ /* 0x000fea0003800000 */
[----:B------:R-:W-:-:S10]  /*51870*/  DFMA.RM R8, R8, R14, R18 ;  /* 0x0000000e0808722b */ /* 0x000fd40000004012 */
[----:B------:R-:W-:-:S05]  /*51880*/  IADD3 R14, P0, PT, R8, 0x1, RZ ;  /* 0x00000001080e7810 */ /* 0x000fca0007f1e0ff */
[----:B------:R-:W-:-:S06]  /*51890*/  IMAD.X R15, RZ, RZ, R9, P0 ;  /* 0x000000ffff0f7224 */ /* 0x000fcc00000e0609 */
[----:B------:R-:W-:-:S08]  /*518a0*/  DFMA.RP R12, -R8, R14, R12 ;  /* 0x0000000e080c722b */ /* 0x000fd0000000810c */
[----:B------:R-:W-:-:S06]  /*518b0*/  DSETP.GT.AND P0, PT, R12, RZ, PT ;  /* 0x000000ff0c00722a */ /* 0x000fcc0003f04000 */
[----:B------:R-:W-:Y:S02]  /*518c0*/  FSEL R8, R14, R8, P0 ;  /* 0x000000080e087208 */ /* 0x000fe40000000000 */
[----:B------:R-:W-:Y:S01]  /*518d0*/  FSEL R9, R15, R9, P0 ;  /* 0x000000090f097208 */ /* 0x000fe20000000000 */
[----:B------:R-:W-:Y:S06]  /*518e0*/  BRA `(.L_x_1174) ;  /* 0x0000000000647947 */ /* 0x000fec0003800000 */
.L_x_1173:
[----:B------:R-:W-:-:S14]  /*518f0*/  DSETP.NE.AND P0, PT, R12, RZ, PT ;  /* 0x000000ff0c00722a */ /* 0x000fdc0003f05000 */
[----:B------:R-:W-:Y:S05]  /*51900*/  @!P0 BRA `(.L_x_1175) ;  /* 0x0000000000588947 */ /* 0x000fea0003800000 */
[----:B------:R-:W-:-:S13]  /*51910*/  ISETP.GE.AND P0, PT, R13, RZ, PT ;  /* 0x000000ff0d00720c */ /* 0x000fda0003f06270 */
[----:B------:R-:W-:Y:S02]  /*51920*/  @!P0 IMAD.MOV.U32 R8, RZ, RZ, 0x0 ;  /* 0x00000000ff088424 */ /* 0x000fe400078e00ff */
[----:B------:R-:W-:Y:S01]  /*51930*/  @!P0 IMAD.MOV.U32 R9, RZ, RZ, -0x80000 ;  /* 0xfff80000ff098424 */ /* 0x000fe200078e00ff */
[----:B------:R-:W-:Y:S06]  /*51940*/  @!P0 BRA `(.L_x_1174) ;  /* 0x00000000004c8947 */ /* 0x000fec0003800000 */
[----:B------:R-:W-:-:S13]  /*51950*/  ISETP.GT.AND P0, PT, R13, 0x7fefffff, PT ;  /* 0x7fefffff0d00780c */ /* 0x000fda0003f04270 */
[----:B------:R-:W-:Y:S05]  /*51960*/  @P0 BRA `(.L_x_1175) ;  /* 0x0000000000400947 */ /* 0x000fea0003800000 */
[----:B------:R-:W-:Y:S01]  /*51970*/  DMUL R8, R12, 8.11296384146066816958e+31 ;  /* 0x469000000c087828 */ /* 0x000fe20000000000 */
[----:B------:R-:W-:Y:S01]  /*51980*/  IMAD.MOV.U32 R18, RZ, RZ, 0x0 ;  /* 0x00000000ff127424 */ /* 0x000fe200078e00ff */
[----:B------:R-:W-:Y:S01]  /*51990*/  MOV R12, RZ ;  /* 0x000000ff000c7202 */ /* 0x000fe20000000f00 */
[----:B------:R-:W-:-:S03]  /*519a0*/  IMAD.MOV.U32 R19, RZ, RZ, 0x3fd80000 ;  /* 0x3fd80000ff137424 */ /* 0x000fc600078e00ff */
[----:B------:R-:W0:Y:S02]  /*519b0*/  MUFU.RSQ64H R13, R9 ;  /* 0x00000009000d7308 */ /* 0x000e240000001c00 */
[----:B0-----:R-:W-:-:S08]  /*519c0*/  DMUL R14, R12, R12 ;  /* 0x0000000c0c0e7228 */ /* 0x001fd00000000000 */
[----:B------:R-:W-:-:S08]  /*519d0*/  DFMA R14, R8, -R14, 1 ;  /* 0x3ff00000080e742b */ /* 0x000fd0000000080e */
[----:B------:R-:W-:Y:S02]  /*519e0*/  DFMA R18, R14, R18, 0.5 ;  /* 0x3fe000000e12742b */ /* 0x000fe40000000012 */
[----:B------:R-:W-:-:S08]  /*519f0*/  DMUL R14, R12, R14 ;  /* 0x0000000e0c0e7228 */ /* 0x000fd00000000000 */
[----:B------:R-:W-:-:S08]  /*51a00*/  DFMA R14, R18, R14, R12 ;  /* 0x0000000e120e722b */ /* 0x000fd0000000000c */
[----:B------:R-:W-:Y:S02]  /*51a10*/  DMUL R12, R8, R14 ;  /* 0x0000000e080c7228 */ /* 0x000fe40000000000 */
[----:B------:R-:W-:-:S06]  /*51a20*/  VIADD R15, R15, 0xfff00000 ;  /* 0xfff000000f0f7836 */ /* 0x000fcc0000000000 */
[----:B------:R-:W-:-:S08]  /*51a30*/  DFMA R18, R12, -R12, R8 ;  /* 0x8000000c0c12722b */ /* 0x000fd00000000008 */
[----:B------:R-:W-:-:S10]  /*51a40*/  DFMA R8, R14, R18, R12 ;  /* 0x000000120e08722b */ /* 0x000fd4000000000c */
[----:B------:R-:W-:Y:S01]  /*51a50*/  VIADD R9, R9, 0xfcb00000 ;  /* 0xfcb0000009097836 */ /* 0x000fe20000000000 */
[----:B------:R-:W-:Y:S06]  /*51a60*/  BRA `(.L_x_1174) ;  /* 0x0000000000047947 */ /* 0x000fec0003800000 */
.L_x_1175:
[----:B------:R-:W-:-:S11]  /*51a70*/  DADD R8, R12, R12 ;  /* 0x000000000c087229 */ /* 0x000fd6000000000c */
.L_x_1174:
[----:B------:R-:W-:Y:S05]  /*51a80*/  BSYNC.RECONVERGENT B1 ;  /* 0x0000000000017941 */ /* 0x000fea0003800200 */
.L_x_1172:
[----:B------:R-:W-:Y:S01]  /*51a90*/  MOV R12, R8 ;  /* 0x00000008000c7202 */ /* 0x000fe20000000f00 */
[----:B------:R-:W-:Y:S02]  /*51aa0*/  IMAD.MOV.U32 R13, RZ, RZ, R9 ;  /* 0x000000ffff0d7224 */ /* 0x000fe400078e0009 */
[----:B------:R-:W-:Y:S02]  /*51ab0*/  IMAD.MOV.U32 R8, RZ, RZ, R20 ;  /* 0x000000ffff087224 */ /* 0x000fe400078e0014 */
[----:B------:R-:W-:-:S04]  /*51ac0*/  IMAD.MOV.U32 R9, RZ, RZ, 0x0 ;  /* 0x00000000ff097424 */ /* 0x000fc800078e00ff */
[----:B------:R-:W-:Y:S05]  /*51ad0*/  RET.REL.NODEC R8 `(_Z30calcContinusBitErrorRateKernelPiid) ;  /* 0xfffffae408487950 */ /* 0x000fea0003c3ffff */
.L_x_1176:
        /* <DEDUP_REMOVED lines=10> */
.L_x_1180:


//--------------------- .nv.global.init           --------------------------
	.section	.nv.global.init,"aw",@progbits
	.align	4
.nv.global.init:
	.type		mrg32k3aM1SubSeq,@object
	.size		mrg32k3aM1SubSeq,(mrg32k3aM2SubSeq - mrg32k3aM1SubSeq)
mrg32k3aM1SubSeq:
        /*0000*/ 	.byte	0x0b, 0xcc, 0xee, 0x04, 0x73, 0x29, 0x8b, 0x6f, 0xf6, 0x53, 0x03, 0xf6, 0x23, 0xf6, 0xea, 0xda
        /* <DEDUP_REMOVED lines=125> */
	.type		mrg32k3aM2SubSeq,@object
	.size		mrg32k3aM2SubSeq,(mrg32k3aM1 - mrg32k3aM2SubSeq)
mrg32k3aM2SubSeq:
        /* <DEDUP_REMOVED lines=126> */
	.type		mrg32k3aM1,@object
	.size		mrg32k3aM1,(mrg32k3aM1Seq - mrg32k3aM1)
mrg32k3aM1:
        /* <DEDUP_REMOVED lines=144> */
	.type		mrg32k3aM1Seq,@object
	.size		mrg32k3aM1Seq,(mrg32k3aM2 - mrg32k3aM1Seq)
mrg32k3aM1Seq:
        /* <DEDUP_REMOVED lines=144> */
	.type		mrg32k3aM2,@object
	.size		mrg32k3aM2,(mrg32k3aM2Seq - mrg32k3aM2)
mrg32k3aM2:
        /* <DEDUP_REMOVED lines=144> */
	.type		mrg32k3aM2Seq,@object
	.size		mrg32k3aM2Seq,(precalc_xorwow_matrix - mrg32k3aM2Seq)
mrg32k3aM2Seq:
        /* <DEDUP_REMOVED lines=144> */
	.type		precalc_xorwow_matrix,@object
	.size		precalc_xorwow_matrix,(precalc_xorwow_offset_matrix - precalc_xorwow_matrix)
precalc_xorwow_matrix:
        /* <DEDUP_REMOVED lines=6400> */
	.type		precalc_xorwow_offset_matrix,@object
	.size		precalc_xorwow_offset_matrix,(.L_1 - precalc_xorwow_offset_matrix)
precalc_xorwow_offset_matrix:
        /* <DEDUP_REMOVED lines=6400> */
.L_1:


//--------------------- .nv.shared.reserved.0     --------------------------
	.section	.nv.shared.reserved.0,"aw",@nobits
	.weak		__nv_reservedSMEM_offset_0_alias
	.size		__nv_reservedSMEM_offset_0_alias, 0, 64
	.other		__nv_reservedSMEM_offset_0_alias,@"STO_CUDA_RESERVED_SHARED STV_DEFAULT"
__nv_reservedSMEM_offset_0_alias:
	.zero		0
	.zero		64


//--------------------- .nv.constant0._Z16calcKbListKernelPdid --------------------------
	.section	.nv.constant0._Z16calcKbListKernelPdid,"a",@progbits
	.sectionflags	@""
	.align	4
.nv.constant0._Z16calcKbListKernelPdid:
	.zero		920


//--------------------- .nv.constant0._Z30calcContinusBitErrorRateKernelPiid --------------------------
	.section	.nv.constant0._Z30calcContinusBitErrorRateKernelPiid,"a",@progbits
	.sectionflags	@""
	.align	4
.nv.constant0._Z30calcContinusBitErrorRateKernelPiid:
	.zero		920


//--------------------- SYMBOLS --------------------------

	.type		.nv.reservedSmem.offset0,@object
	.size		.nv.reservedSmem.offset0,0x4
